//
// Generated by NVIDIA NVVM Compiler
//
// Compiler Build ID: CL-36424714
// Cuda compilation tools, release 13.0, V13.0.88
// Based on NVVM 20.0.0
//

.version 9.0
.target sm_100
.address_size 64

	// .globl	_Z13jacobi_kernelILi1EEvPdPKdS2_S2_S2_S2_S2_S2_S2_S2_i

.visible .entry _Z13jacobi_kernelILi1EEvPdPKdS2_S2_S2_S2_S2_S2_S2_S2_i(
	.param .u64 .ptr .align 1 _Z13jacobi_kernelILi1EEvPdPKdS2_S2_S2_S2_S2_S2_S2_S2_i_param_0,
	.param .u64 .ptr .align 1 _Z13jacobi_kernelILi1EEvPdPKdS2_S2_S2_S2_S2_S2_S2_S2_i_param_1,
	.param .u64 .ptr .align 1 _Z13jacobi_kernelILi1EEvPdPKdS2_S2_S2_S2_S2_S2_S2_S2_i_param_2,
	.param .u64 .ptr .align 1 _Z13jacobi_kernelILi1EEvPdPKdS2_S2_S2_S2_S2_S2_S2_S2_i_param_3,
	.param .u64 .ptr .align 1 _Z13jacobi_kernelILi1EEvPdPKdS2_S2_S2_S2_S2_S2_S2_S2_i_param_4,
	.param .u64 .ptr .align 1 _Z13jacobi_kernelILi1EEvPdPKdS2_S2_S2_S2_S2_S2_S2_S2_i_param_5,
	.param .u64 .ptr .align 1 _Z13jacobi_kernelILi1EEvPdPKdS2_S2_S2_S2_S2_S2_S2_S2_i_param_6,
	.param .u64 .ptr .align 1 _Z13jacobi_kernelILi1EEvPdPKdS2_S2_S2_S2_S2_S2_S2_S2_i_param_7,
	.param .u64 .ptr .align 1 _Z13jacobi_kernelILi1EEvPdPKdS2_S2_S2_S2_S2_S2_S2_S2_i_param_8,
	.param .u64 .ptr .align 1 _Z13jacobi_kernelILi1EEvPdPKdS2_S2_S2_S2_S2_S2_S2_S2_i_param_9,
	.param .u32 _Z13jacobi_kernelILi1EEvPdPKdS2_S2_S2_S2_S2_S2_S2_S2_i_param_10
)
{
	.reg .pred 	%p<2>;
	.reg .b32 	%r<6>;
	.reg .b64 	%rd<31>;
	.reg .b64 	%fd<28>;

	ld.param.u64 	%rd2, [_Z13jacobi_kernelILi1EEvPdPKdS2_S2_S2_S2_S2_S2_S2_S2_i_param_1];
	ld.param.u64 	%rd4, [_Z13jacobi_kernelILi1EEvPdPKdS2_S2_S2_S2_S2_S2_S2_S2_i_param_3];
	ld.param.u64 	%rd5, [_Z13jacobi_kernelILi1EEvPdPKdS2_S2_S2_S2_S2_S2_S2_S2_i_param_4];
	ld.param.u64 	%rd6, [_Z13jacobi_kernelILi1EEvPdPKdS2_S2_S2_S2_S2_S2_S2_S2_i_param_5];
	ld.param.u64 	%rd7, [_Z13jacobi_kernelILi1EEvPdPKdS2_S2_S2_S2_S2_S2_S2_S2_i_param_6];
	ld.param.u64 	%rd8, [_Z13jacobi_kernelILi1EEvPdPKdS2_S2_S2_S2_S2_S2_S2_S2_i_param_7];
	ld.param.u64 	%rd9, [_Z13jacobi_kernelILi1EEvPdPKdS2_S2_S2_S2_S2_S2_S2_S2_i_param_8];
	ld.param.u64 	%rd10, [_Z13jacobi_kernelILi1EEvPdPKdS2_S2_S2_S2_S2_S2_S2_S2_i_param_9];
	ld.param.u32 	%r2, [_Z13jacobi_kernelILi1EEvPdPKdS2_S2_S2_S2_S2_S2_S2_S2_i_param_10];
	mov.u32 	%r3, %tid.x;
	mov.u32 	%r4, %ctaid.x;
	mov.u32 	%r5, %ntid.x;
	mad.lo.s32 	%r1, %r4, %r5, %r3;
	setp.ge.s32 	%p1, %r1, %r2;
	@%p1 bra 	$L__BB0_2;
	ld.param.u64 	%rd30, [_Z13jacobi_kernelILi1EEvPdPKdS2_S2_S2_S2_S2_S2_S2_S2_i_param_2];
	ld.param.u64 	%rd29, [_Z13jacobi_kernelILi1EEvPdPKdS2_S2_S2_S2_S2_S2_S2_S2_i_param_0];
	cvta.to.global.u64 	%rd11, %rd8;
	cvta.to.global.u64 	%rd12, %rd2;
	cvta.to.global.u64 	%rd13, %rd30;
	cvta.to.global.u64 	%rd14, %rd9;
	cvta.to.global.u64 	%rd15, %rd4;
	cvta.to.global.u64 	%rd16, %rd10;
	cvta.to.global.u64 	%rd17, %rd29;
	cvta.to.global.u64 	%rd18, %rd7;
	cvta.to.global.u64 	%rd19, %rd6;
	cvta.to.global.u64 	%rd20, %rd5;
	mul.wide.s32 	%rd21, %r1, 8;
	add.s64 	%rd22, %rd20, %rd21;
	ld.global.nc.f64 	%fd1, [%rd22];
	ld.global.nc.f64 	%fd2, [%rd12];
	mul.f64 	%fd3, %fd1, %fd2;
	fma.rn.f64 	%fd4, %fd2, %fd3, 0d0000000000000000;
	add.s64 	%rd23, %rd19, %rd21;
	ld.global.nc.f64 	%fd5, [%rd23];
	ld.global.nc.f64 	%fd6, [%rd13];
	mul.f64 	%fd7, %fd5, %fd6;
	fma.rn.f64 	%fd8, %fd6, %fd7, %fd4;
	add.s64 	%rd24, %rd18, %rd21;
	ld.global.nc.f64 	%fd9, [%rd24];
	ld.global.nc.f64 	%fd10, [%rd15];
	mul.f64 	%fd11, %fd9, %fd10;
	fma.rn.f64 	%fd12, %fd10, %fd11, %fd8;
	add.s64 	%rd25, %rd11, %rd21;
	ld.global.nc.f64 	%fd13, [%rd25];
	mul.f64 	%fd14, %fd13, %fd2;
	fma.rn.f64 	%fd15, %fd14, %fd6, %fd12;
	add.s64 	%rd26, %rd14, %rd21;
	ld.global.nc.f64 	%fd16, [%rd26];
	mul.f64 	%fd17, %fd16, %fd2;
	fma.rn.f64 	%fd18, %fd17, %fd10, %fd15;
	mul.f64 	%fd19, %fd13, %fd6;
	fma.rn.f64 	%fd20, %fd19, %fd2, %fd18;
	add.s64 	%rd27, %rd16, %rd21;
	ld.global.nc.f64 	%fd21, [%rd27];
	mul.f64 	%fd22, %fd21, %fd6;
	fma.rn.f64 	%fd23, %fd22, %fd10, %fd20;
	mul.f64 	%fd24, %fd10, %fd16;
	fma.rn.f64 	%fd25, %fd24, %fd2, %fd23;
	mul.f64 	%fd26, %fd21, %fd10;
	fma.rn.f64 	%fd27, %fd26, %fd6, %fd25;
	add.s64 	%rd28, %rd17, %rd21;
	st.global.f64 	[%rd28], %fd27;
$L__BB0_2:
	ret;

}
	// .globl	_Z13jacobi_kernelILi2EEvPdPKdS2_S2_S2_S2_S2_S2_S2_S2_i
.visible .entry _Z13jacobi_kernelILi2EEvPdPKdS2_S2_S2_S2_S2_S2_S2_S2_i(
	.param .u64 .ptr .align 1 _Z13jacobi_kernelILi2EEvPdPKdS2_S2_S2_S2_S2_S2_S2_S2_i_param_0,
	.param .u64 .ptr .align 1 _Z13jacobi_kernelILi2EEvPdPKdS2_S2_S2_S2_S2_S2_S2_S2_i_param_1,
	.param .u64 .ptr .align 1 _Z13jacobi_kernelILi2EEvPdPKdS2_S2_S2_S2_S2_S2_S2_S2_i_param_2,
	.param .u64 .ptr .align 1 _Z13jacobi_kernelILi2EEvPdPKdS2_S2_S2_S2_S2_S2_S2_S2_i_param_3,
	.param .u64 .ptr .align 1 _Z13jacobi_kernelILi2EEvPdPKdS2_S2_S2_S2_S2_S2_S2_S2_i_param_4,
	.param .u64 .ptr .align 1 _Z13jacobi_kernelILi2EEvPdPKdS2_S2_S2_S2_S2_S2_S2_S2_i_param_5,
	.param .u64 .ptr .align 1 _Z13jacobi_kernelILi2EEvPdPKdS2_S2_S2_S2_S2_S2_S2_S2_i_param_6,
	.param .u64 .ptr .align 1 _Z13jacobi_kernelILi2EEvPdPKdS2_S2_S2_S2_S2_S2_S2_S2_i_param_7,
	.param .u64 .ptr .align 1 _Z13jacobi_kernelILi2EEvPdPKdS2_S2_S2_S2_S2_S2_S2_S2_i_param_8,
	.param .u64 .ptr .align 1 _Z13jacobi_kernelILi2EEvPdPKdS2_S2_S2_S2_S2_S2_S2_S2_i_param_9,
	.param .u32 _Z13jacobi_kernelILi2EEvPdPKdS2_S2_S2_S2_S2_S2_S2_S2_i_param_10
)
{
	.reg .pred 	%p<5>;
	.reg .b32 	%r<52>;
	.reg .b64 	%rd<76>;
	.reg .b64 	%fd<58>;

	ld.param.u64 	%rd12, [_Z13jacobi_kernelILi2EEvPdPKdS2_S2_S2_S2_S2_S2_S2_S2_i_param_1];
	ld.param.u64 	%rd13, [_Z13jacobi_kernelILi2EEvPdPKdS2_S2_S2_S2_S2_S2_S2_S2_i_param_2];
	ld.param.u64 	%rd14, [_Z13jacobi_kernelILi2EEvPdPKdS2_S2_S2_S2_S2_S2_S2_S2_i_param_3];
	ld.param.u64 	%rd15, [_Z13jacobi_kernelILi2EEvPdPKdS2_S2_S2_S2_S2_S2_S2_S2_i_param_7];
	ld.param.u64 	%rd16, [_Z13jacobi_kernelILi2EEvPdPKdS2_S2_S2_S2_S2_S2_S2_S2_i_param_8];
	ld.param.u64 	%rd17, [_Z13jacobi_kernelILi2EEvPdPKdS2_S2_S2_S2_S2_S2_S2_S2_i_param_9];
	ld.param.u32 	%r7, [_Z13jacobi_kernelILi2EEvPdPKdS2_S2_S2_S2_S2_S2_S2_S2_i_param_10];
	cvta.to.global.u64 	%rd1, %rd17;
	cvta.to.global.u64 	%rd2, %rd14;
	cvta.to.global.u64 	%rd3, %rd16;
	cvta.to.global.u64 	%rd4, %rd13;
	cvta.to.global.u64 	%rd5, %rd12;
	cvta.to.global.u64 	%rd6, %rd15;
	mov.u32 	%r8, %tid.x;
	mov.u32 	%r9, %ctaid.x;
	mov.u32 	%r10, %ntid.x;
	mad.lo.s32 	%r1, %r9, %r10, %r8;
	shr.s32 	%r11, %r1, 31;
	shr.u32 	%r12, %r11, 29;
	add.s32 	%r13, %r1, %r12;
	shr.s32 	%r2, %r13, 3;
	shr.u32 	%r14, %r11, 30;
	add.s32 	%r15, %r1, %r14;
	shr.s32 	%r16, %r15, 2;
	shr.u32 	%r17, %r15, 31;
	add.s32 	%r18, %r16, %r17;
	and.b32  	%r19, %r18, -2;
	sub.s32 	%r3, %r16, %r19;
	shr.u32 	%r20, %r1, 31;
	add.s32 	%r21, %r1, %r20;
	shr.u32 	%r22, %r21, 31;
	shr.s32 	%r23, %r21, 1;
	add.s32 	%r24, %r23, %r22;
	and.b32  	%r25, %r24, -2;
	sub.s32 	%r4, %r23, %r25;
	and.b32  	%r26, %r21, -2;
	sub.s32 	%r5, %r1, %r26;
	setp.ge.s32 	%p1, %r2, %r7;
	@%p1 bra 	$L__BB1_8;
	ld.param.u64 	%rd75, [_Z13jacobi_kernelILi2EEvPdPKdS2_S2_S2_S2_S2_S2_S2_S2_i_param_6];
	ld.param.u64 	%rd74, [_Z13jacobi_kernelILi2EEvPdPKdS2_S2_S2_S2_S2_S2_S2_S2_i_param_5];
	ld.param.u64 	%rd73, [_Z13jacobi_kernelILi2EEvPdPKdS2_S2_S2_S2_S2_S2_S2_S2_i_param_4];
	cvta.to.global.u64 	%rd18, %rd75;
	cvta.to.global.u64 	%rd19, %rd74;
	cvta.to.global.u64 	%rd20, %rd73;
	shl.b32 	%r27, %r4, 1;
	shl.b32 	%r28, %r3, 2;
	shl.b32 	%r29, %r2, 3;
	add.s32 	%r30, %r27, %r29;
	add.s32 	%r31, %r30, %r28;
	mul.wide.s32 	%rd21, %r31, 8;
	add.s64 	%rd22, %rd20, %rd21;
	ld.global.nc.f64 	%fd8, [%rd22];
	mul.wide.s32 	%rd23, %r5, 8;
	add.s64 	%rd24, %rd5, %rd23;
	ld.global.nc.f64 	%fd9, [%rd24];
	mul.f64 	%fd10, %fd8, %fd9;
	fma.rn.f64 	%fd11, %fd9, %fd10, 0d0000000000000000;
	ld.global.nc.f64 	%fd12, [%rd22+8];
	add.s32 	%r32, %r5, 2;
	mul.wide.u32 	%rd25, %r32, 8;
	add.s64 	%rd26, %rd5, %rd25;
	ld.global.nc.f64 	%fd13, [%rd26];
	mul.f64 	%fd14, %fd12, %fd13;
	fma.rn.f64 	%fd15, %fd13, %fd14, %fd11;
	add.s32 	%r33, %r29, %r5;
	add.s32 	%r34, %r33, %r28;
	mul.wide.s32 	%rd27, %r34, 8;
	add.s64 	%rd28, %rd19, %rd27;
	ld.global.nc.f64 	%fd16, [%rd28];
	mul.wide.s32 	%rd29, %r4, 8;
	add.s64 	%rd7, %rd4, %rd29;
	ld.global.nc.f64 	%fd17, [%rd7];
	mul.f64 	%fd18, %fd16, %fd17;
	fma.rn.f64 	%fd19, %fd17, %fd18, %fd15;
	ld.global.nc.f64 	%fd20, [%rd28+16];
	add.s32 	%r35, %r4, 2;
	mul.wide.u32 	%rd30, %r35, 8;
	add.s64 	%rd31, %rd4, %rd30;
	ld.global.nc.f64 	%fd21, [%rd31];
	mul.f64 	%fd22, %fd20, %fd21;
	fma.rn.f64 	%fd23, %fd21, %fd22, %fd19;
	shr.u32 	%r37, %r11, 30;
	add.s32 	%r38, %r1, %r37;
	and.b32  	%r39, %r38, -4;
	sub.s32 	%r40, %r1, %r39;
	add.s32 	%r41, %r29, %r40;
	mul.wide.s32 	%rd32, %r41, 8;
	add.s64 	%rd33, %rd18, %rd32;
	ld.global.nc.f64 	%fd24, [%rd33];
	mul.wide.s32 	%rd34, %r3, 8;
	add.s64 	%rd35, %rd2, %rd34;
	ld.global.nc.f64 	%fd25, [%rd35];
	mul.f64 	%fd26, %fd24, %fd25;
	fma.rn.f64 	%fd27, %fd25, %fd26, %fd23;
	ld.global.nc.f64 	%fd28, [%rd33+32];
	add.s32 	%r42, %r3, 2;
	mul.wide.u32 	%rd36, %r42, 8;
	add.s64 	%rd37, %rd2, %rd36;
	ld.global.nc.f64 	%fd29, [%rd37];
	mul.f64 	%fd30, %fd28, %fd29;
	fma.rn.f64 	%fd56, %fd29, %fd30, %fd27;
	setp.lt.s32 	%p2, %r5, 0;
	shl.b32 	%r6, %r3, 1;
	@%p2 bra 	$L__BB1_3;
	mul.wide.s32 	%rd38, %r1, 8;
	add.s64 	%rd39, %rd6, %rd38;
	ld.global.nc.f64 	%fd31, [%rd39];
	shl.b32 	%r43, %r5, 1;
	add.s32 	%r44, %r43, %r5;
	mul.wide.u32 	%rd40, %r44, 8;
	add.s64 	%rd41, %rd5, %rd40;
	ld.global.nc.f64 	%fd32, [%rd41];
	mul.f64 	%fd33, %fd31, %fd32;
	mul.wide.s32 	%rd42, %r4, 16;
	add.s64 	%rd43, %rd7, %rd42;
	ld.global.nc.f64 	%fd34, [%rd43];
	fma.rn.f64 	%fd35, %fd33, %fd34, %fd56;
	add.s64 	%rd44, %rd3, %rd38;
	ld.global.nc.f64 	%fd36, [%rd44];
	mul.f64 	%fd37, %fd36, %fd32;
	mul.wide.s32 	%rd45, %r3, 8;
	add.s64 	%rd46, %rd2, %rd45;
	mul.wide.s32 	%rd47, %r6, 8;
	add.s64 	%rd48, %rd46, %rd47;
	ld.global.nc.f64 	%fd38, [%rd48];
	fma.rn.f64 	%fd56, %fd37, %fd38, %fd35;
$L__BB1_3:
	setp.lt.s32 	%p3, %r4, 0;
	@%p3 bra 	$L__BB1_5;
	mul.wide.s32 	%rd49, %r1, 8;
	add.s64 	%rd50, %rd6, %rd49;
	ld.global.nc.f64 	%fd39, [%rd50];
	shl.b32 	%r45, %r5, 1;
	add.s32 	%r46, %r45, %r5;
	mul.wide.s32 	%rd51, %r46, 8;
	add.s64 	%rd52, %rd4, %rd51;
	ld.global.nc.f64 	%fd40, [%rd52];
	mul.f64 	%fd41, %fd39, %fd40;
	mul.lo.s32 	%r47, %r4, 3;
	mul.wide.u32 	%rd53, %r47, 8;
	add.s64 	%rd54, %rd5, %rd53;
	ld.global.nc.f64 	%fd42, [%rd54];
	fma.rn.f64 	%fd43, %fd41, %fd42, %fd56;
	add.s64 	%rd55, %rd1, %rd49;
	ld.global.nc.f64 	%fd44, [%rd55];
	mul.f64 	%fd45, %fd44, %fd40;
	mul.wide.s32 	%rd56, %r3, 8;
	add.s64 	%rd57, %rd2, %rd56;
	mul.wide.s32 	%rd58, %r6, 8;
	add.s64 	%rd59, %rd57, %rd58;
	ld.global.nc.f64 	%fd46, [%rd59];
	fma.rn.f64 	%fd56, %fd45, %fd46, %fd43;
$L__BB1_5:
	setp.lt.s32 	%p4, %r3, 0;
	@%p4 bra 	$L__BB1_7;
	mul.wide.s32 	%rd60, %r1, 8;
	add.s64 	%rd61, %rd3, %rd60;
	ld.global.nc.f64 	%fd47, [%rd61];
	shl.b32 	%r48, %r5, 1;
	add.s32 	%r49, %r48, %r5;
	mul.wide.s32 	%rd62, %r49, 8;
	add.s64 	%rd63, %rd2, %rd62;
	ld.global.nc.f64 	%fd48, [%rd63];
	mul.f64 	%fd49, %fd47, %fd48;
	mul.lo.s32 	%r50, %r4, 3;
	mul.wide.s32 	%rd64, %r50, 8;
	add.s64 	%rd65, %rd5, %rd64;
	ld.global.nc.f64 	%fd50, [%rd65];
	fma.rn.f64 	%fd51, %fd49, %fd50, %fd56;
	add.s64 	%rd66, %rd1, %rd60;
	ld.global.nc.f64 	%fd52, [%rd66];
	mul.f64 	%fd53, %fd52, %fd48;
	add.s32 	%r51, %r6, %r3;
	mul.wide.u32 	%rd67, %r51, 8;
	add.s64 	%rd68, %rd4, %rd67;
	ld.global.nc.f64 	%fd54, [%rd68];
	fma.rn.f64 	%fd56, %fd53, %fd54, %fd51;
$L__BB1_7:
	ld.param.u64 	%rd72, [_Z13jacobi_kernelILi2EEvPdPKdS2_S2_S2_S2_S2_S2_S2_S2_i_param_0];
	cvta.to.global.u64 	%rd69, %rd72;
	mul.wide.s32 	%rd70, %r1, 8;
	add.s64 	%rd71, %rd69, %rd70;
	st.global.f64 	[%rd71], %fd56;
$L__BB1_8:
	ret;

}
	// .globl	_Z13jacobi_kernelILi3EEvPdPKdS2_S2_S2_S2_S2_S2_S2_S2_i
.visible .entry _Z13jacobi_kernelILi3EEvPdPKdS2_S2_S2_S2_S2_S2_S2_S2_i(
	.param .u64 .ptr .align 1 _Z13jacobi_kernelILi3EEvPdPKdS2_S2_S2_S2_S2_S2_S2_S2_i_param_0,
	.param .u64 .ptr .align 1 _Z13jacobi_kernelILi3EEvPdPKdS2_S2_S2_S2_S2_S2_S2_S2_i_param_1,
	.param .u64 .ptr .align 1 _Z13jacobi_kernelILi3EEvPdPKdS2_S2_S2_S2_S2_S2_S2_S2_i_param_2,
	.param .u64 .ptr .align 1 _Z13jacobi_kernelILi3EEvPdPKdS2_S2_S2_S2_S2_S2_S2_S2_i_param_3,
	.param .u64 .ptr .align 1 _Z13jacobi_kernelILi3EEvPdPKdS2_S2_S2_S2_S2_S2_S2_S2_i_param_4,
	.param .u64 .ptr .align 1 _Z13jacobi_kernelILi3EEvPdPKdS2_S2_S2_S2_S2_S2_S2_S2_i_param_5,
	.param .u64 .ptr .align 1 _Z13jacobi_kernelILi3EEvPdPKdS2_S2_S2_S2_S2_S2_S2_S2_i_param_6,
	.param .u64 .ptr .align 1 _Z13jacobi_kernelILi3EEvPdPKdS2_S2_S2_S2_S2_S2_S2_S2_i_param_7,
	.param .u64 .ptr .align 1 _Z13jacobi_kernelILi3EEvPdPKdS2_S2_S2_S2_S2_S2_S2_S2_i_param_8,
	.param .u64 .ptr .align 1 _Z13jacobi_kernelILi3EEvPdPKdS2_S2_S2_S2_S2_S2_S2_S2_i_param_9,
	.param .u32 _Z13jacobi_kernelILi3EEvPdPKdS2_S2_S2_S2_S2_S2_S2_S2_i_param_10
)
{
	.reg .pred 	%p<5>;
	.reg .b32 	%r<59>;
	.reg .b64 	%rd<82>;
	.reg .b64 	%fd<70>;

	ld.param.u64 	%rd12, [_Z13jacobi_kernelILi3EEvPdPKdS2_S2_S2_S2_S2_S2_S2_S2_i_param_1];
	ld.param.u64 	%rd13, [_Z13jacobi_kernelILi3EEvPdPKdS2_S2_S2_S2_S2_S2_S2_S2_i_param_2];
	ld.param.u64 	%rd14, [_Z13jacobi_kernelILi3EEvPdPKdS2_S2_S2_S2_S2_S2_S2_S2_i_param_3];
	ld.param.u64 	%rd15, [_Z13jacobi_kernelILi3EEvPdPKdS2_S2_S2_S2_S2_S2_S2_S2_i_param_7];
	ld.param.u64 	%rd16, [_Z13jacobi_kernelILi3EEvPdPKdS2_S2_S2_S2_S2_S2_S2_S2_i_param_8];
	ld.param.u64 	%rd17, [_Z13jacobi_kernelILi3EEvPdPKdS2_S2_S2_S2_S2_S2_S2_S2_i_param_9];
	ld.param.u32 	%r7, [_Z13jacobi_kernelILi3EEvPdPKdS2_S2_S2_S2_S2_S2_S2_S2_i_param_10];
	cvta.to.global.u64 	%rd1, %rd17;
	cvta.to.global.u64 	%rd2, %rd14;
	cvta.to.global.u64 	%rd3, %rd16;
	cvta.to.global.u64 	%rd4, %rd13;
	cvta.to.global.u64 	%rd5, %rd12;
	cvta.to.global.u64 	%rd6, %rd15;
	mov.u32 	%r8, %tid.x;
	mov.u32 	%r9, %ctaid.x;
	mov.u32 	%r10, %ntid.x;
	mad.lo.s32 	%r1, %r9, %r10, %r8;
	mul.hi.s32 	%r11, %r1, 1272582903;
	shr.u32 	%r12, %r11, 31;
	shr.s32 	%r13, %r11, 3;
	add.s32 	%r2, %r13, %r12;
	mul.hi.s32 	%r14, %r1, 954437177;
	shr.u32 	%r15, %r14, 31;
	shr.s32 	%r16, %r14, 1;
	add.s32 	%r17, %r16, %r15;
	mul.hi.s32 	%r18, %r17, 1431655766;
	shr.u32 	%r19, %r18, 31;
	add.s32 	%r20, %r18, %r19;
	mul.lo.s32 	%r21, %r20, 3;
	sub.s32 	%r3, %r17, %r21;
	mul.hi.s32 	%r22, %r1, 1431655766;
	shr.u32 	%r23, %r22, 31;
	add.s32 	%r24, %r22, %r23;
	mul.hi.s32 	%r25, %r24, 1431655766;
	shr.u32 	%r26, %r25, 31;
	add.s32 	%r27, %r25, %r26;
	mul.lo.s32 	%r28, %r27, 3;
	sub.s32 	%r4, %r24, %r28;
	mul.lo.s32 	%r29, %r24, 3;
	sub.s32 	%r5, %r1, %r29;
	setp.ge.s32 	%p1, %r2, %r7;
	@%p1 bra 	$L__BB2_8;
	ld.param.u64 	%rd81, [_Z13jacobi_kernelILi3EEvPdPKdS2_S2_S2_S2_S2_S2_S2_S2_i_param_6];
	ld.param.u64 	%rd80, [_Z13jacobi_kernelILi3EEvPdPKdS2_S2_S2_S2_S2_S2_S2_S2_i_param_5];
	ld.param.u64 	%rd79, [_Z13jacobi_kernelILi3EEvPdPKdS2_S2_S2_S2_S2_S2_S2_S2_i_param_4];
	cvta.to.global.u64 	%rd18, %rd81;
	cvta.to.global.u64 	%rd19, %rd80;
	cvta.to.global.u64 	%rd20, %rd79;
	mul.lo.s32 	%r30, %r3, 9;
	mul.lo.s32 	%r31, %r2, 27;
	mad.lo.s32 	%r32, %r4, 3, %r31;
	add.s32 	%r33, %r32, %r30;
	mul.wide.s32 	%rd21, %r33, 8;
	add.s64 	%rd22, %rd20, %rd21;
	ld.global.nc.f64 	%fd8, [%rd22];
	mul.wide.s32 	%rd23, %r5, 8;
	add.s64 	%rd24, %rd5, %rd23;
	ld.global.nc.f64 	%fd9, [%rd24];
	mul.f64 	%fd10, %fd8, %fd9;
	fma.rn.f64 	%fd11, %fd9, %fd10, 0d0000000000000000;
	ld.global.nc.f64 	%fd12, [%rd22+8];
	add.s32 	%r34, %r5, 3;
	mul.wide.u32 	%rd25, %r34, 8;
	add.s64 	%rd26, %rd5, %rd25;
	ld.global.nc.f64 	%fd13, [%rd26];
	mul.f64 	%fd14, %fd12, %fd13;
	fma.rn.f64 	%fd15, %fd13, %fd14, %fd11;
	ld.global.nc.f64 	%fd16, [%rd22+16];
	add.s32 	%r35, %r5, 6;
	mul.wide.u32 	%rd27, %r35, 8;
	add.s64 	%rd28, %rd5, %rd27;
	ld.global.nc.f64 	%fd17, [%rd28];
	mul.f64 	%fd18, %fd16, %fd17;
	fma.rn.f64 	%fd19, %fd17, %fd18, %fd15;
	add.s32 	%r36, %r31, %r5;
	add.s32 	%r37, %r36, %r30;
	mul.wide.s32 	%rd29, %r37, 8;
	add.s64 	%rd30, %rd19, %rd29;
	ld.global.nc.f64 	%fd20, [%rd30];
	mul.wide.s32 	%rd31, %r4, 8;
	add.s64 	%rd7, %rd4, %rd31;
	ld.global.nc.f64 	%fd21, [%rd7];
	mul.f64 	%fd22, %fd20, %fd21;
	fma.rn.f64 	%fd23, %fd21, %fd22, %fd19;
	ld.global.nc.f64 	%fd24, [%rd30+24];
	add.s32 	%r38, %r4, 3;
	mul.wide.u32 	%rd32, %r38, 8;
	add.s64 	%rd33, %rd4, %rd32;
	ld.global.nc.f64 	%fd25, [%rd33];
	mul.f64 	%fd26, %fd24, %fd25;
	fma.rn.f64 	%fd27, %fd25, %fd26, %fd23;
	ld.global.nc.f64 	%fd28, [%rd30+48];
	add.s32 	%r39, %r4, 6;
	mul.wide.u32 	%rd34, %r39, 8;
	add.s64 	%rd35, %rd4, %rd34;
	ld.global.nc.f64 	%fd29, [%rd35];
	mul.f64 	%fd30, %fd28, %fd29;
	fma.rn.f64 	%fd31, %fd29, %fd30, %fd27;
	mul.hi.s32 	%r40, %r1, 954437177;
	shr.u32 	%r41, %r40, 31;
	shr.s32 	%r42, %r40, 1;
	add.s32 	%r43, %r42, %r41;
	mul.lo.s32 	%r44, %r43, 9;
	sub.s32 	%r45, %r1, %r44;
	add.s32 	%r46, %r31, %r45;
	mul.wide.s32 	%rd36, %r46, 8;
	add.s64 	%rd37, %rd18, %rd36;
	ld.global.nc.f64 	%fd32, [%rd37];
	mul.wide.s32 	%rd38, %r3, 8;
	add.s64 	%rd39, %rd2, %rd38;
	ld.global.nc.f64 	%fd33, [%rd39];
	mul.f64 	%fd34, %fd32, %fd33;
	fma.rn.f64 	%fd35, %fd33, %fd34, %fd31;
	ld.global.nc.f64 	%fd36, [%rd37+72];
	add.s32 	%r47, %r3, 3;
	mul.wide.u32 	%rd40, %r47, 8;
	add.s64 	%rd41, %rd2, %rd40;
	ld.global.nc.f64 	%fd37, [%rd41];
	mul.f64 	%fd38, %fd36, %fd37;
	fma.rn.f64 	%fd39, %fd37, %fd38, %fd35;
	ld.global.nc.f64 	%fd40, [%rd37+144];
	add.s32 	%r48, %r3, 6;
	mul.wide.u32 	%rd42, %r48, 8;
	add.s64 	%rd43, %rd2, %rd42;
	ld.global.nc.f64 	%fd41, [%rd43];
	mul.f64 	%fd42, %fd40, %fd41;
	fma.rn.f64 	%fd68, %fd41, %fd42, %fd39;
	mul.lo.s32 	%r6, %r3, 3;
	or.b32  	%r49, %r5, 2;
	setp.eq.s32 	%p2, %r49, 2;
	@%p2 bra 	$L__BB2_2;
	bra.uni 	$L__BB2_3;
$L__BB2_2:
	mul.wide.s32 	%rd44, %r1, 8;
	add.s64 	%rd45, %rd6, %rd44;
	ld.global.nc.f64 	%fd43, [%rd45];
	shl.b32 	%r50, %r5, 2;
	mul.wide.u32 	%rd46, %r50, 8;
	add.s64 	%rd47, %rd5, %rd46;
	ld.global.nc.f64 	%fd44, [%rd47];
	mul.f64 	%fd45, %fd43, %fd44;
	mul.lo.s32 	%r51, %r4, 24;
	cvt.s64.s32 	%rd48, %r51;
	add.s64 	%rd49, %rd7, %rd48;
	ld.global.nc.f64 	%fd46, [%rd49];
	fma.rn.f64 	%fd47, %fd45, %fd46, %fd68;
	add.s64 	%rd50, %rd3, %rd44;
	ld.global.nc.f64 	%fd48, [%rd50];
	mul.f64 	%fd49, %fd48, %fd44;
	mul.wide.s32 	%rd51, %r3, 8;
	add.s64 	%rd52, %rd2, %rd51;
	mul.wide.s32 	%rd53, %r6, 8;
	add.s64 	%rd54, %rd52, %rd53;
	ld.global.nc.f64 	%fd50, [%rd54];
	fma.rn.f64 	%fd68, %fd49, %fd50, %fd47;
$L__BB2_3:
	or.b32  	%r52, %r4, 2;
	setp.eq.s32 	%p3, %r52, 2;
	@%p3 bra 	$L__BB2_4;
	bra.uni 	$L__BB2_5;
$L__BB2_4:
	mul.wide.s32 	%rd55, %r1, 8;
	add.s64 	%rd56, %rd6, %rd55;
	ld.global.nc.f64 	%fd51, [%rd56];
	shl.b32 	%r53, %r5, 2;
	mul.wide.s32 	%rd57, %r53, 8;
	add.s64 	%rd58, %rd4, %rd57;
	ld.global.nc.f64 	%fd52, [%rd58];
	mul.f64 	%fd53, %fd51, %fd52;
	shl.b32 	%r54, %r4, 2;
	mul.wide.u32 	%rd59, %r54, 8;
	add.s64 	%rd60, %rd5, %rd59;
	ld.global.nc.f64 	%fd54, [%rd60];
	fma.rn.f64 	%fd55, %fd53, %fd54, %fd68;
	add.s64 	%rd61, %rd1, %rd55;
	ld.global.nc.f64 	%fd56, [%rd61];
	mul.f64 	%fd57, %fd56, %fd52;
	mul.wide.s32 	%rd62, %r3, 8;
	add.s64 	%rd63, %rd2, %rd62;
	mul.wide.s32 	%rd64, %r6, 8;
	add.s64 	%rd65, %rd63, %rd64;
	ld.global.nc.f64 	%fd58, [%rd65];
	fma.rn.f64 	%fd68, %fd57, %fd58, %fd55;
$L__BB2_5:
	or.b32  	%r55, %r3, 2;
	setp.eq.s32 	%p4, %r55, 2;
	@%p4 bra 	$L__BB2_6;
	bra.uni 	$L__BB2_7;
$L__BB2_6:
	mul.wide.s32 	%rd66, %r1, 8;
	add.s64 	%rd67, %rd3, %rd66;
	ld.global.nc.f64 	%fd59, [%rd67];
	shl.b32 	%r56, %r5, 2;
	mul.wide.s32 	%rd68, %r56, 8;
	add.s64 	%rd69, %rd2, %rd68;
	ld.global.nc.f64 	%fd60, [%rd69];
	mul.f64 	%fd61, %fd59, %fd60;
	shl.b32 	%r57, %r4, 2;
	mul.wide.s32 	%rd70, %r57, 8;
	add.s64 	%rd71, %rd5, %rd70;
	ld.global.nc.f64 	%fd62, [%rd71];
	fma.rn.f64 	%fd63, %fd61, %fd62, %fd68;
	add.s64 	%rd72, %rd1, %rd66;
	ld.global.nc.f64 	%fd64, [%rd72];
	mul.f64 	%fd65, %fd64, %fd60;
	add.s32 	%r58, %r6, %r3;
	mul.wide.u32 	%rd73, %r58, 8;
	add.s64 	%rd74, %rd4, %rd73;
	ld.global.nc.f64 	%fd66, [%rd74];
	fma.rn.f64 	%fd68, %fd65, %fd66, %fd63;
$L__BB2_7:
	ld.param.u64 	%rd78, [_Z13jacobi_kernelILi3EEvPdPKdS2_S2_S2_S2_S2_S2_S2_S2_i_param_0];
	cvta.to.global.u64 	%rd75, %rd78;
	mul.wide.s32 	%rd76, %r1, 8;
	add.s64 	%rd77, %rd75, %rd76;
	st.global.f64 	[%rd77], %fd68;
$L__BB2_8:
	ret;

}
	// .globl	_Z13jacobi_kernelILi4EEvPdPKdS2_S2_S2_S2_S2_S2_S2_S2_i
.visible .entry _Z13jacobi_kernelILi4EEvPdPKdS2_S2_S2_S2_S2_S2_S2_S2_i(
	.param .u64 .ptr .align 1 _Z13jacobi_kernelILi4EEvPdPKdS2_S2_S2_S2_S2_S2_S2_S2_i_param_0,
	.param .u64 .ptr .align 1 _Z13jacobi_kernelILi4EEvPdPKdS2_S2_S2_S2_S2_S2_S2_S2_i_param_1,
	.param .u64 .ptr .align 1 _Z13jacobi_kernelILi4EEvPdPKdS2_S2_S2_S2_S2_S2_S2_S2_i_param_2,
	.param .u64 .ptr .align 1 _Z13jacobi_kernelILi4EEvPdPKdS2_S2_S2_S2_S2_S2_S2_S2_i_param_3,
	.param .u64 .ptr .align 1 _Z13jacobi_kernelILi4EEvPdPKdS2_S2_S2_S2_S2_S2_S2_S2_i_param_4,
	.param .u64 .ptr .align 1 _Z13jacobi_kernelILi4EEvPdPKdS2_S2_S2_S2_S2_S2_S2_S2_i_param_5,
	.param .u64 .ptr .align 1 _Z13jacobi_kernelILi4EEvPdPKdS2_S2_S2_S2_S2_S2_S2_S2_i_param_6,
	.param .u64 .ptr .align 1 _Z13jacobi_kernelILi4EEvPdPKdS2_S2_S2_S2_S2_S2_S2_S2_i_param_7,
	.param .u64 .ptr .align 1 _Z13jacobi_kernelILi4EEvPdPKdS2_S2_S2_S2_S2_S2_S2_S2_i_param_8,
	.param .u64 .ptr .align 1 _Z13jacobi_kernelILi4EEvPdPKdS2_S2_S2_S2_S2_S2_S2_S2_i_param_9,
	.param .u32 _Z13jacobi_kernelILi4EEvPdPKdS2_S2_S2_S2_S2_S2_S2_S2_i_param_10
)
{
	.reg .pred 	%p<8>;
	.reg .b32 	%r<58>;
	.reg .b64 	%rd<88>;
	.reg .b64 	%fd<82>;

	ld.param.u64 	%rd12, [_Z13jacobi_kernelILi4EEvPdPKdS2_S2_S2_S2_S2_S2_S2_S2_i_param_1];
	ld.param.u64 	%rd13, [_Z13jacobi_kernelILi4EEvPdPKdS2_S2_S2_S2_S2_S2_S2_S2_i_param_2];
	ld.param.u64 	%rd14, [_Z13jacobi_kernelILi4EEvPdPKdS2_S2_S2_S2_S2_S2_S2_S2_i_param_3];
	ld.param.u64 	%rd15, [_Z13jacobi_kernelILi4EEvPdPKdS2_S2_S2_S2_S2_S2_S2_S2_i_param_7];
	ld.param.u64 	%rd16, [_Z13jacobi_kernelILi4EEvPdPKdS2_S2_S2_S2_S2_S2_S2_S2_i_param_8];
	ld.param.u64 	%rd17, [_Z13jacobi_kernelILi4EEvPdPKdS2_S2_S2_S2_S2_S2_S2_S2_i_param_9];
	ld.param.u32 	%r7, [_Z13jacobi_kernelILi4EEvPdPKdS2_S2_S2_S2_S2_S2_S2_S2_i_param_10];
	cvta.to.global.u64 	%rd1, %rd17;
	cvta.to.global.u64 	%rd2, %rd14;
	cvta.to.global.u64 	%rd3, %rd16;
	cvta.to.global.u64 	%rd4, %rd13;
	cvta.to.global.u64 	%rd5, %rd12;
	cvta.to.global.u64 	%rd6, %rd15;
	mov.u32 	%r8, %tid.x;
	mov.u32 	%r9, %ctaid.x;
	mov.u32 	%r10, %ntid.x;
	mad.lo.s32 	%r1, %r9, %r10, %r8;
	shr.s32 	%r11, %r1, 31;
	shr.u32 	%r12, %r11, 26;
	add.s32 	%r13, %r1, %r12;
	shr.s32 	%r2, %r13, 6;
	shr.u32 	%r14, %r11, 28;
	add.s32 	%r15, %r1, %r14;
	shr.s32 	%r16, %r15, 4;
	shr.u32 	%r17, %r16, 30;
	add.s32 	%r18, %r16, %r17;
	and.b32  	%r19, %r18, -4;
	sub.s32 	%r3, %r16, %r19;
	shr.u32 	%r20, %r11, 30;
	add.s32 	%r21, %r1, %r20;
	shr.s32 	%r22, %r21, 2;
	shr.u32 	%r23, %r22, 30;
	add.s32 	%r24, %r22, %r23;
	and.b32  	%r25, %r24, -4;
	sub.s32 	%r4, %r22, %r25;
	and.b32  	%r26, %r21, -4;
	sub.s32 	%r5, %r1, %r26;
	setp.ge.s32 	%p1, %r2, %r7;
	@%p1 bra 	$L__BB3_11;
	ld.param.u64 	%rd87, [_Z13jacobi_kernelILi4EEvPdPKdS2_S2_S2_S2_S2_S2_S2_S2_i_param_6];
	ld.param.u64 	%rd86, [_Z13jacobi_kernelILi4EEvPdPKdS2_S2_S2_S2_S2_S2_S2_S2_i_param_5];
	ld.param.u64 	%rd85, [_Z13jacobi_kernelILi4EEvPdPKdS2_S2_S2_S2_S2_S2_S2_S2_i_param_4];
	cvta.to.global.u64 	%rd18, %rd87;
	cvta.to.global.u64 	%rd19, %rd86;
	cvta.to.global.u64 	%rd20, %rd85;
	shl.b32 	%r27, %r4, 2;
	shl.b32 	%r28, %r3, 4;
	shl.b32 	%r29, %r2, 6;
	add.s32 	%r30, %r27, %r29;
	add.s32 	%r31, %r30, %r28;
	mul.wide.s32 	%rd21, %r31, 8;
	add.s64 	%rd22, %rd20, %rd21;
	ld.global.nc.f64 	%fd8, [%rd22];
	mul.wide.s32 	%rd23, %r5, 8;
	add.s64 	%rd24, %rd5, %rd23;
	ld.global.nc.f64 	%fd9, [%rd24];
	mul.f64 	%fd10, %fd8, %fd9;
	fma.rn.f64 	%fd11, %fd9, %fd10, 0d0000000000000000;
	ld.global.nc.f64 	%fd12, [%rd22+8];
	add.s32 	%r32, %r5, 4;
	mul.wide.u32 	%rd25, %r32, 8;
	add.s64 	%rd26, %rd5, %rd25;
	ld.global.nc.f64 	%fd13, [%rd26];
	mul.f64 	%fd14, %fd12, %fd13;
	fma.rn.f64 	%fd15, %fd13, %fd14, %fd11;
	ld.global.nc.f64 	%fd16, [%rd22+16];
	add.s32 	%r33, %r5, 8;
	mul.wide.u32 	%rd27, %r33, 8;
	add.s64 	%rd28, %rd5, %rd27;
	ld.global.nc.f64 	%fd17, [%rd28];
	mul.f64 	%fd18, %fd16, %fd17;
	fma.rn.f64 	%fd19, %fd17, %fd18, %fd15;
	ld.global.nc.f64 	%fd20, [%rd22+24];
	add.s32 	%r34, %r5, 12;
	mul.wide.u32 	%rd29, %r34, 8;
	add.s64 	%rd30, %rd5, %rd29;
	ld.global.nc.f64 	%fd21, [%rd30];
	mul.f64 	%fd22, %fd20, %fd21;
	fma.rn.f64 	%fd23, %fd21, %fd22, %fd19;
	add.s32 	%r35, %r29, %r5;
	add.s32 	%r36, %r35, %r28;
	mul.wide.s32 	%rd31, %r36, 8;
	add.s64 	%rd32, %rd19, %rd31;
	ld.global.nc.f64 	%fd24, [%rd32];
	mul.wide.s32 	%rd33, %r4, 8;
	add.s64 	%rd7, %rd4, %rd33;
	ld.global.nc.f64 	%fd25, [%rd7];
	mul.f64 	%fd26, %fd24, %fd25;
	fma.rn.f64 	%fd27, %fd25, %fd26, %fd23;
	ld.global.nc.f64 	%fd28, [%rd32+32];
	add.s32 	%r37, %r4, 4;
	mul.wide.u32 	%rd34, %r37, 8;
	add.s64 	%rd35, %rd4, %rd34;
	ld.global.nc.f64 	%fd29, [%rd35];
	mul.f64 	%fd30, %fd28, %fd29;
	fma.rn.f64 	%fd31, %fd29, %fd30, %fd27;
	ld.global.nc.f64 	%fd32, [%rd32+64];
	add.s32 	%r38, %r4, 8;
	mul.wide.u32 	%rd36, %r38, 8;
	add.s64 	%rd37, %rd4, %rd36;
	ld.global.nc.f64 	%fd33, [%rd37];
	mul.f64 	%fd34, %fd32, %fd33;
	fma.rn.f64 	%fd35, %fd33, %fd34, %fd31;
	ld.global.nc.f64 	%fd36, [%rd32+96];
	add.s32 	%r39, %r4, 12;
	mul.wide.u32 	%rd38, %r39, 8;
	add.s64 	%rd39, %rd4, %rd38;
	ld.global.nc.f64 	%fd37, [%rd39];
	mul.f64 	%fd38, %fd36, %fd37;
	fma.rn.f64 	%fd39, %fd37, %fd38, %fd35;
	shr.s32 	%r40, %r1, 31;
	shr.u32 	%r41, %r40, 28;
	add.s32 	%r42, %r1, %r41;
	and.b32  	%r43, %r42, -16;
	sub.s32 	%r44, %r1, %r43;
	add.s32 	%r45, %r29, %r44;
	mul.wide.s32 	%rd40, %r45, 8;
	add.s64 	%rd41, %rd18, %rd40;
	ld.global.nc.f64 	%fd40, [%rd41];
	mul.wide.s32 	%rd42, %r3, 8;
	add.s64 	%rd43, %rd2, %rd42;
	ld.global.nc.f64 	%fd41, [%rd43];
	mul.f64 	%fd42, %fd40, %fd41;
	fma.rn.f64 	%fd43, %fd41, %fd42, %fd39;
	ld.global.nc.f64 	%fd44, [%rd41+128];
	add.s32 	%r46, %r3, 4;
	mul.wide.u32 	%rd44, %r46, 8;
	add.s64 	%rd45, %rd2, %rd44;
	ld.global.nc.f64 	%fd45, [%rd45];
	mul.f64 	%fd46, %fd44, %fd45;
	fma.rn.f64 	%fd47, %fd45, %fd46, %fd43;
	ld.global.nc.f64 	%fd48, [%rd41+256];
	add.s32 	%r47, %r3, 8;
	mul.wide.u32 	%rd46, %r47, 8;
	add.s64 	%rd47, %rd2, %rd46;
	ld.global.nc.f64 	%fd49, [%rd47];
	mul.f64 	%fd50, %fd48, %fd49;
	fma.rn.f64 	%fd51, %fd49, %fd50, %fd47;
	ld.global.nc.f64 	%fd52, [%rd41+384];
	add.s32 	%r48, %r3, 12;
	mul.wide.u32 	%rd48, %r48, 8;
	add.s64 	%rd49, %rd2, %rd48;
	ld.global.nc.f64 	%fd53, [%rd49];
	mul.f64 	%fd54, %fd52, %fd53;
	fma.rn.f64 	%fd80, %fd53, %fd54, %fd51;
	shl.b32 	%r6, %r3, 2;
	setp.eq.s32 	%p2, %r5, 3;
	@%p2 bra 	$L__BB3_3;
	setp.ne.s32 	%p3, %r5, 0;
	@%p3 bra 	$L__BB3_4;
$L__BB3_3:
	mul.wide.s32 	%rd50, %r1, 8;
	add.s64 	%rd51, %rd6, %rd50;
	ld.global.nc.f64 	%fd55, [%rd51];
	shl.b32 	%r49, %r5, 2;
	add.s32 	%r50, %r49, %r5;
	mul.wide.u32 	%rd52, %r50, 8;
	add.s64 	%rd53, %rd5, %rd52;
	ld.global.nc.f64 	%fd56, [%rd53];
	mul.f64 	%fd57, %fd55, %fd56;
	mul.wide.s32 	%rd54, %r4, 32;
	add.s64 	%rd55, %rd7, %rd54;
	ld.global.nc.f64 	%fd58, [%rd55];
	fma.rn.f64 	%fd59, %fd57, %fd58, %fd80;
	add.s64 	%rd56, %rd3, %rd50;
	ld.global.nc.f64 	%fd60, [%rd56];
	mul.f64 	%fd61, %fd60, %fd56;
	mul.wide.s32 	%rd57, %r3, 8;
	add.s64 	%rd58, %rd2, %rd57;
	mul.wide.s32 	%rd59, %r6, 8;
	add.s64 	%rd60, %rd58, %rd59;
	ld.global.nc.f64 	%fd62, [%rd60];
	fma.rn.f64 	%fd80, %fd61, %fd62, %fd59;
$L__BB3_4:
	setp.eq.s32 	%p4, %r4, 3;
	@%p4 bra 	$L__BB3_6;
	setp.ne.s32 	%p5, %r4, 0;
	@%p5 bra 	$L__BB3_7;
$L__BB3_6:
	mul.wide.s32 	%rd61, %r1, 8;
	add.s64 	%rd62, %rd6, %rd61;
	ld.global.nc.f64 	%fd63, [%rd62];
	shl.b32 	%r51, %r5, 2;
	add.s32 	%r52, %r51, %r5;
	mul.wide.s32 	%rd63, %r52, 8;
	add.s64 	%rd64, %rd4, %rd63;
	ld.global.nc.f64 	%fd64, [%rd64];
	mul.f64 	%fd65, %fd63, %fd64;
	mul.lo.s32 	%r53, %r4, 5;
	mul.wide.u32 	%rd65, %r53, 8;
	add.s64 	%rd66, %rd5, %rd65;
	ld.global.nc.f64 	%fd66, [%rd66];
	fma.rn.f64 	%fd67, %fd65, %fd66, %fd80;
	add.s64 	%rd67, %rd1, %rd61;
	ld.global.nc.f64 	%fd68, [%rd67];
	mul.f64 	%fd69, %fd68, %fd64;
	mul.wide.s32 	%rd68, %r3, 8;
	add.s64 	%rd69, %rd2, %rd68;
	mul.wide.s32 	%rd70, %r6, 8;
	add.s64 	%rd71, %rd69, %rd70;
	ld.global.nc.f64 	%fd70, [%rd71];
	fma.rn.f64 	%fd80, %fd69, %fd70, %fd67;
$L__BB3_7:
	setp.eq.s32 	%p6, %r3, 3;
	@%p6 bra 	$L__BB3_9;
	setp.ne.s32 	%p7, %r3, 0;
	@%p7 bra 	$L__BB3_10;
$L__BB3_9:
	mul.wide.s32 	%rd72, %r1, 8;
	add.s64 	%rd73, %rd3, %rd72;
	ld.global.nc.f64 	%fd71, [%rd73];
	shl.b32 	%r54, %r5, 2;
	add.s32 	%r55, %r54, %r5;
	mul.wide.s32 	%rd74, %r55, 8;
	add.s64 	%rd75, %rd2, %rd74;
	ld.global.nc.f64 	%fd72, [%rd75];
	mul.f64 	%fd73, %fd71, %fd72;
	mul.lo.s32 	%r56, %r4, 5;
	mul.wide.s32 	%rd76, %r56, 8;
	add.s64 	%rd77, %rd5, %rd76;
	ld.global.nc.f64 	%fd74, [%rd77];
	fma.rn.f64 	%fd75, %fd73, %fd74, %fd80;
	add.s64 	%rd78, %rd1, %rd72;
	ld.global.nc.f64 	%fd76, [%rd78];
	mul.f64 	%fd77, %fd76, %fd72;
	add.s32 	%r57, %r6, %r3;
	mul.wide.u32 	%rd79, %r57, 8;
	add.s64 	%rd80, %rd4, %rd79;
	ld.global.nc.f64 	%fd78, [%rd80];
	fma.rn.f64 	%fd80, %fd77, %fd78, %fd75;
$L__BB3_10:
	ld.param.u64 	%rd84, [_Z13jacobi_kernelILi4EEvPdPKdS2_S2_S2_S2_S2_S2_S2_S2_i_param_0];
	cvta.to.global.u64 	%rd81, %rd84;
	mul.wide.s32 	%rd82, %r1, 8;
	add.s64 	%rd83, %rd81, %rd82;
	st.global.f64 	[%rd83], %fd80;
$L__BB3_11:
	ret;

}
	// .globl	_Z13jacobi_kernelILi5EEvPdPKdS2_S2_S2_S2_S2_S2_S2_S2_i
.visible .entry _Z13jacobi_kernelILi5EEvPdPKdS2_S2_S2_S2_S2_S2_S2_S2_i(
	.param .u64 .ptr .align 1 _Z13jacobi_kernelILi5EEvPdPKdS2_S2_S2_S2_S2_S2_S2_S2_i_param_0,
	.param .u64 .ptr .align 1 _Z13jacobi_kernelILi5EEvPdPKdS2_S2_S2_S2_S2_S2_S2_S2_i_param_1,
	.param .u64 .ptr .align 1 _Z13jacobi_kernelILi5EEvPdPKdS2_S2_S2_S2_S2_S2_S2_S2_i_param_2,
	.param .u64 .ptr .align 1 _Z13jacobi_kernelILi5EEvPdPKdS2_S2_S2_S2_S2_S2_S2_S2_i_param_3,
	.param .u64 .ptr .align 1 _Z13jacobi_kernelILi5EEvPdPKdS2_S2_S2_S2_S2_S2_S2_S2_i_param_4,
	.param .u64 .ptr .align 1 _Z13jacobi_kernelILi5EEvPdPKdS2_S2_S2_S2_S2_S2_S2_S2_i_param_5,
	.param .u64 .ptr .align 1 _Z13jacobi_kernelILi5EEvPdPKdS2_S2_S2_S2_S2_S2_S2_S2_i_param_6,
	.param .u64 .ptr .align 1 _Z13jacobi_kernelILi5EEvPdPKdS2_S2_S2_S2_S2_S2_S2_S2_i_param_7,
	.param .u64 .ptr .align 1 _Z13jacobi_kernelILi5EEvPdPKdS2_S2_S2_S2_S2_S2_S2_S2_i_param_8,
	.param .u64 .ptr .align 1 _Z13jacobi_kernelILi5EEvPdPKdS2_S2_S2_S2_S2_S2_S2_S2_i_param_9,
	.param .u32 _Z13jacobi_kernelILi5EEvPdPKdS2_S2_S2_S2_S2_S2_S2_S2_i_param_10
)
{
	.reg .pred 	%p<5>;
	.reg .b32 	%r<68>;
	.reg .b64 	%rd<94>;
	.reg .b64 	%fd<94>;

	ld.param.u64 	%rd12, [_Z13jacobi_kernelILi5EEvPdPKdS2_S2_S2_S2_S2_S2_S2_S2_i_param_1];
	ld.param.u64 	%rd13, [_Z13jacobi_kernelILi5EEvPdPKdS2_S2_S2_S2_S2_S2_S2_S2_i_param_2];
	ld.param.u64 	%rd14, [_Z13jacobi_kernelILi5EEvPdPKdS2_S2_S2_S2_S2_S2_S2_S2_i_param_3];
	ld.param.u64 	%rd15, [_Z13jacobi_kernelILi5EEvPdPKdS2_S2_S2_S2_S2_S2_S2_S2_i_param_7];
	ld.param.u64 	%rd16, [_Z13jacobi_kernelILi5EEvPdPKdS2_S2_S2_S2_S2_S2_S2_S2_i_param_8];
	ld.param.u64 	%rd17, [_Z13jacobi_kernelILi5EEvPdPKdS2_S2_S2_S2_S2_S2_S2_S2_i_param_9];
	ld.param.u32 	%r7, [_Z13jacobi_kernelILi5EEvPdPKdS2_S2_S2_S2_S2_S2_S2_S2_i_param_10];
	cvta.to.global.u64 	%rd1, %rd17;
	cvta.to.global.u64 	%rd2, %rd14;
	cvta.to.global.u64 	%rd3, %rd16;
	cvta.to.global.u64 	%rd4, %rd13;
	cvta.to.global.u64 	%rd5, %rd12;
	cvta.to.global.u64 	%rd6, %rd15;
	mov.u32 	%r8, %tid.x;
	mov.u32 	%r9, %ctaid.x;
	mov.u32 	%r10, %ntid.x;
	mad.lo.s32 	%r1, %r9, %r10, %r8;
	mul.hi.s32 	%r11, %r1, 274877907;
	shr.u32 	%r12, %r11, 31;
	shr.s32 	%r13, %r11, 3;
	add.s32 	%r2, %r13, %r12;
	mul.hi.s32 	%r14, %r1, 1374389535;
	shr.u32 	%r15, %r14, 31;
	shr.s32 	%r16, %r14, 3;
	add.s32 	%r17, %r16, %r15;
	mul.hi.s32 	%r18, %r17, 1717986919;
	shr.u32 	%r19, %r18, 31;
	shr.s32 	%r20, %r18, 1;
	add.s32 	%r21, %r20, %r19;
	mul.lo.s32 	%r22, %r21, 5;
	sub.s32 	%r3, %r17, %r22;
	mul.hi.s32 	%r23, %r1, 1717986919;
	shr.u32 	%r24, %r23, 31;
	shr.s32 	%r25, %r23, 1;
	add.s32 	%r26, %r25, %r24;
	mul.hi.s32 	%r27, %r26, 1717986919;
	shr.u32 	%r28, %r27, 31;
	shr.s32 	%r29, %r27, 1;
	add.s32 	%r30, %r29, %r28;
	mul.lo.s32 	%r31, %r30, 5;
	sub.s32 	%r4, %r26, %r31;
	mul.lo.s32 	%r32, %r26, 5;
	sub.s32 	%r5, %r1, %r32;
	setp.ge.s32 	%p1, %r2, %r7;
	@%p1 bra 	$L__BB4_8;
	ld.param.u64 	%rd93, [_Z13jacobi_kernelILi5EEvPdPKdS2_S2_S2_S2_S2_S2_S2_S2_i_param_6];
	ld.param.u64 	%rd92, [_Z13jacobi_kernelILi5EEvPdPKdS2_S2_S2_S2_S2_S2_S2_S2_i_param_5];
	ld.param.u64 	%rd91, [_Z13jacobi_kernelILi5EEvPdPKdS2_S2_S2_S2_S2_S2_S2_S2_i_param_4];
	cvta.to.global.u64 	%rd18, %rd93;
	cvta.to.global.u64 	%rd19, %rd92;
	cvta.to.global.u64 	%rd20, %rd91;
	mul.lo.s32 	%r33, %r3, 25;
	mul.lo.s32 	%r34, %r2, 125;
	mad.lo.s32 	%r35, %r4, 5, %r34;
	add.s32 	%r36, %r35, %r33;
	mul.wide.s32 	%rd21, %r36, 8;
	add.s64 	%rd22, %rd20, %rd21;
	ld.global.nc.f64 	%fd8, [%rd22];
	mul.wide.s32 	%rd23, %r5, 8;
	add.s64 	%rd24, %rd5, %rd23;
	ld.global.nc.f64 	%fd9, [%rd24];
	mul.f64 	%fd10, %fd8, %fd9;
	fma.rn.f64 	%fd11, %fd9, %fd10, 0d0000000000000000;
	ld.global.nc.f64 	%fd12, [%rd22+8];
	add.s32 	%r37, %r5, 5;
	mul.wide.u32 	%rd25, %r37, 8;
	add.s64 	%rd26, %rd5, %rd25;
	ld.global.nc.f64 	%fd13, [%rd26];
	mul.f64 	%fd14, %fd12, %fd13;
	fma.rn.f64 	%fd15, %fd13, %fd14, %fd11;
	ld.global.nc.f64 	%fd16, [%rd22+16];
	add.s32 	%r38, %r5, 10;
	mul.wide.u32 	%rd27, %r38, 8;
	add.s64 	%rd28, %rd5, %rd27;
	ld.global.nc.f64 	%fd17, [%rd28];
	mul.f64 	%fd18, %fd16, %fd17;
	fma.rn.f64 	%fd19, %fd17, %fd18, %fd15;
	ld.global.nc.f64 	%fd20, [%rd22+24];
	add.s32 	%r39, %r5, 15;
	mul.wide.u32 	%rd29, %r39, 8;
	add.s64 	%rd30, %rd5, %rd29;
	ld.global.nc.f64 	%fd21, [%rd30];
	mul.f64 	%fd22, %fd20, %fd21;
	fma.rn.f64 	%fd23, %fd21, %fd22, %fd19;
	ld.global.nc.f64 	%fd24, [%rd22+32];
	add.s32 	%r40, %r5, 20;
	mul.wide.u32 	%rd31, %r40, 8;
	add.s64 	%rd32, %rd5, %rd31;
	ld.global.nc.f64 	%fd25, [%rd32];
	mul.f64 	%fd26, %fd24, %fd25;
	fma.rn.f64 	%fd27, %fd25, %fd26, %fd23;
	add.s32 	%r41, %r34, %r5;
	add.s32 	%r42, %r41, %r33;
	mul.wide.s32 	%rd33, %r42, 8;
	add.s64 	%rd34, %rd19, %rd33;
	ld.global.nc.f64 	%fd28, [%rd34];
	mul.wide.s32 	%rd35, %r4, 8;
	add.s64 	%rd7, %rd4, %rd35;
	ld.global.nc.f64 	%fd29, [%rd7];
	mul.f64 	%fd30, %fd28, %fd29;
	fma.rn.f64 	%fd31, %fd29, %fd30, %fd27;
	ld.global.nc.f64 	%fd32, [%rd34+40];
	add.s32 	%r43, %r4, 5;
	mul.wide.u32 	%rd36, %r43, 8;
	add.s64 	%rd37, %rd4, %rd36;
	ld.global.nc.f64 	%fd33, [%rd37];
	mul.f64 	%fd34, %fd32, %fd33;
	fma.rn.f64 	%fd35, %fd33, %fd34, %fd31;
	ld.global.nc.f64 	%fd36, [%rd34+80];
	add.s32 	%r44, %r4, 10;
	mul.wide.u32 	%rd38, %r44, 8;
	add.s64 	%rd39, %rd4, %rd38;
	ld.global.nc.f64 	%fd37, [%rd39];
	mul.f64 	%fd38, %fd36, %fd37;
	fma.rn.f64 	%fd39, %fd37, %fd38, %fd35;
	ld.global.nc.f64 	%fd40, [%rd34+120];
	add.s32 	%r45, %r4, 15;
	mul.wide.u32 	%rd40, %r45, 8;
	add.s64 	%rd41, %rd4, %rd40;
	ld.global.nc.f64 	%fd41, [%rd41];
	mul.f64 	%fd42, %fd40, %fd41;
	fma.rn.f64 	%fd43, %fd41, %fd42, %fd39;
	ld.global.nc.f64 	%fd44, [%rd34+160];
	add.s32 	%r46, %r4, 20;
	mul.wide.u32 	%rd42, %r46, 8;
	add.s64 	%rd43, %rd4, %rd42;
	ld.global.nc.f64 	%fd45, [%rd43];
	mul.f64 	%fd46, %fd44, %fd45;
	fma.rn.f64 	%fd47, %fd45, %fd46, %fd43;
	mul.hi.s32 	%r47, %r1, 1374389535;
	shr.u32 	%r48, %r47, 31;
	shr.s32 	%r49, %r47, 3;
	add.s32 	%r50, %r49, %r48;
	mul.lo.s32 	%r51, %r50, 25;
	sub.s32 	%r52, %r1, %r51;
	add.s32 	%r53, %r34, %r52;
	mul.wide.s32 	%rd44, %r53, 8;
	add.s64 	%rd45, %rd18, %rd44;
	ld.global.nc.f64 	%fd48, [%rd45];
	mul.wide.s32 	%rd46, %r3, 8;
	add.s64 	%rd47, %rd2, %rd46;
	ld.global.nc.f64 	%fd49, [%rd47];
	mul.f64 	%fd50, %fd48, %fd49;
	fma.rn.f64 	%fd51, %fd49, %fd50, %fd47;
	ld.global.nc.f64 	%fd52, [%rd45+200];
	add.s32 	%r54, %r3, 5;
	mul.wide.u32 	%rd48, %r54, 8;
	add.s64 	%rd49, %rd2, %rd48;
	ld.global.nc.f64 	%fd53, [%rd49];
	mul.f64 	%fd54, %fd52, %fd53;
	fma.rn.f64 	%fd55, %fd53, %fd54, %fd51;
	ld.global.nc.f64 	%fd56, [%rd45+400];
	add.s32 	%r55, %r3, 10;
	mul.wide.u32 	%rd50, %r55, 8;
	add.s64 	%rd51, %rd2, %rd50;
	ld.global.nc.f64 	%fd57, [%rd51];
	mul.f64 	%fd58, %fd56, %fd57;
	fma.rn.f64 	%fd59, %fd57, %fd58, %fd55;
	ld.global.nc.f64 	%fd60, [%rd45+600];
	add.s32 	%r56, %r3, 15;
	mul.wide.u32 	%rd52, %r56, 8;
	add.s64 	%rd53, %rd2, %rd52;
	ld.global.nc.f64 	%fd61, [%rd53];
	mul.f64 	%fd62, %fd60, %fd61;
	fma.rn.f64 	%fd63, %fd61, %fd62, %fd59;
	ld.global.nc.f64 	%fd64, [%rd45+800];
	add.s32 	%r57, %r3, 20;
	mul.wide.u32 	%rd54, %r57, 8;
	add.s64 	%rd55, %rd2, %rd54;
	ld.global.nc.f64 	%fd65, [%rd55];
	mul.f64 	%fd66, %fd64, %fd65;
	fma.rn.f64 	%fd92, %fd65, %fd66, %fd63;
	mul.lo.s32 	%r6, %r3, 5;
	or.b32  	%r58, %r5, 4;
	setp.eq.s32 	%p2, %r58, 4;
	@%p2 bra 	$L__BB4_2;
	bra.uni 	$L__BB4_3;
$L__BB4_2:
	mul.wide.s32 	%rd56, %r1, 8;
	add.s64 	%rd57, %rd6, %rd56;
	ld.global.nc.f64 	%fd67, [%rd57];
	mul.lo.s32 	%r59, %r5, 6;
	mul.wide.u32 	%rd58, %r59, 8;
	add.s64 	%rd59, %rd5, %rd58;
	ld.global.nc.f64 	%fd68, [%rd59];
	mul.f64 	%fd69, %fd67, %fd68;
	mul.lo.s32 	%r60, %r4, 40;
	cvt.s64.s32 	%rd60, %r60;
	add.s64 	%rd61, %rd7, %rd60;
	ld.global.nc.f64 	%fd70, [%rd61];
	fma.rn.f64 	%fd71, %fd69, %fd70, %fd92;
	add.s64 	%rd62, %rd3, %rd56;
	ld.global.nc.f64 	%fd72, [%rd62];
	mul.f64 	%fd73, %fd72, %fd68;
	mul.wide.s32 	%rd63, %r3, 8;
	add.s64 	%rd64, %rd2, %rd63;
	mul.wide.s32 	%rd65, %r6, 8;
	add.s64 	%rd66, %rd64, %rd65;
	ld.global.nc.f64 	%fd74, [%rd66];
	fma.rn.f64 	%fd92, %fd73, %fd74, %fd71;
$L__BB4_3:
	or.b32  	%r61, %r4, 4;
	setp.eq.s32 	%p3, %r61, 4;
	@%p3 bra 	$L__BB4_4;
	bra.uni 	$L__BB4_5;
$L__BB4_4:
	mul.wide.s32 	%rd67, %r1, 8;
	add.s64 	%rd68, %rd6, %rd67;
	ld.global.nc.f64 	%fd75, [%rd68];
	mul.lo.s32 	%r62, %r5, 6;
	mul.wide.s32 	%rd69, %r62, 8;
	add.s64 	%rd70, %rd4, %rd69;
	ld.global.nc.f64 	%fd76, [%rd70];
	mul.f64 	%fd77, %fd75, %fd76;
	mul.lo.s32 	%r63, %r4, 6;
	mul.wide.u32 	%rd71, %r63, 8;
	add.s64 	%rd72, %rd5, %rd71;
	ld.global.nc.f64 	%fd78, [%rd72];
	fma.rn.f64 	%fd79, %fd77, %fd78, %fd92;
	add.s64 	%rd73, %rd1, %rd67;
	ld.global.nc.f64 	%fd80, [%rd73];
	mul.f64 	%fd81, %fd80, %fd76;
	mul.wide.s32 	%rd74, %r3, 8;
	add.s64 	%rd75, %rd2, %rd74;
	mul.wide.s32 	%rd76, %r6, 8;
	add.s64 	%rd77, %rd75, %rd76;
	ld.global.nc.f64 	%fd82, [%rd77];
	fma.rn.f64 	%fd92, %fd81, %fd82, %fd79;
$L__BB4_5:
	or.b32  	%r64, %r3, 4;
	setp.eq.s32 	%p4, %r64, 4;
	@%p4 bra 	$L__BB4_6;
	bra.uni 	$L__BB4_7;
$L__BB4_6:
	mul.wide.s32 	%rd78, %r1, 8;
	add.s64 	%rd79, %rd3, %rd78;
	ld.global.nc.f64 	%fd83, [%rd79];
	mul.lo.s32 	%r65, %r5, 6;
	mul.wide.s32 	%rd80, %r65, 8;
	add.s64 	%rd81, %rd2, %rd80;
	ld.global.nc.f64 	%fd84, [%rd81];
	mul.f64 	%fd85, %fd83, %fd84;
	mul.lo.s32 	%r66, %r4, 6;
	mul.wide.s32 	%rd82, %r66, 8;
	add.s64 	%rd83, %rd5, %rd82;
	ld.global.nc.f64 	%fd86, [%rd83];
	fma.rn.f64 	%fd87, %fd85, %fd86, %fd92;
	add.s64 	%rd84, %rd1, %rd78;
	ld.global.nc.f64 	%fd88, [%rd84];
	mul.f64 	%fd89, %fd88, %fd84;
	add.s32 	%r67, %r6, %r3;
	mul.wide.u32 	%rd85, %r67, 8;
	add.s64 	%rd86, %rd4, %rd85;
	ld.global.nc.f64 	%fd90, [%rd86];
	fma.rn.f64 	%fd92, %fd89, %fd90, %fd87;
$L__BB4_7:
	ld.param.u64 	%rd90, [_Z13jacobi_kernelILi5EEvPdPKdS2_S2_S2_S2_S2_S2_S2_S2_i_param_0];
	cvta.to.global.u64 	%rd87, %rd90;
	mul.wide.s32 	%rd88, %r1, 8;
	add.s64 	%rd89, %rd87, %rd88;
	st.global.f64 	[%rd89], %fd92;
$L__BB4_8:
	ret;

}
	// .globl	_Z13jacobi_kernelILi6EEvPdPKdS2_S2_S2_S2_S2_S2_S2_S2_i
.visible .entry _Z13jacobi_kernelILi6EEvPdPKdS2_S2_S2_S2_S2_S2_S2_S2_i(
	.param .u64 .ptr .align 1 _Z13jacobi_kernelILi6EEvPdPKdS2_S2_S2_S2_S2_S2_S2_S2_i_param_0,
	.param .u64 .ptr .align 1 _Z13jacobi_kernelILi6EEvPdPKdS2_S2_S2_S2_S2_S2_S2_S2_i_param_1,
	.param .u64 .ptr .align 1 _Z13jacobi_kernelILi6EEvPdPKdS2_S2_S2_S2_S2_S2_S2_S2_i_param_2,
	.param .u64 .ptr .align 1 _Z13jacobi_kernelILi6EEvPdPKdS2_S2_S2_S2_S2_S2_S2_S2_i_param_3,
	.param .u64 .ptr .align 1 _Z13jacobi_kernelILi6EEvPdPKdS2_S2_S2_S2_S2_S2_S2_S2_i_param_4,
	.param .u64 .ptr .align 1 _Z13jacobi_kernelILi6EEvPdPKdS2_S2_S2_S2_S2_S2_S2_S2_i_param_5,
	.param .u64 .ptr .align 1 _Z13jacobi_kernelILi6EEvPdPKdS2_S2_S2_S2_S2_S2_S2_S2_i_param_6,
	.param .u64 .ptr .align 1 _Z13jacobi_kernelILi6EEvPdPKdS2_S2_S2_S2_S2_S2_S2_S2_i_param_7,
	.param .u64 .ptr .align 1 _Z13jacobi_kernelILi6EEvPdPKdS2_S2_S2_S2_S2_S2_S2_S2_i_param_8,
	.param .u64 .ptr .align 1 _Z13jacobi_kernelILi6EEvPdPKdS2_S2_S2_S2_S2_S2_S2_S2_i_param_9,
	.param .u32 _Z13jacobi_kernelILi6EEvPdPKdS2_S2_S2_S2_S2_S2_S2_S2_i_param_10
)
{
	.reg .pred 	%p<8>;
	.reg .b32 	%r<65>;
	.reg .b64 	%rd<100>;
	.reg .b64 	%fd<106>;

	ld.param.u64 	%rd12, [_Z13jacobi_kernelILi6EEvPdPKdS2_S2_S2_S2_S2_S2_S2_S2_i_param_1];
	ld.param.u64 	%rd13, [_Z13jacobi_kernelILi6EEvPdPKdS2_S2_S2_S2_S2_S2_S2_S2_i_param_2];
	ld.param.u64 	%rd14, [_Z13jacobi_kernelILi6EEvPdPKdS2_S2_S2_S2_S2_S2_S2_S2_i_param_3];
	ld.param.u64 	%rd15, [_Z13jacobi_kernelILi6EEvPdPKdS2_S2_S2_S2_S2_S2_S2_S2_i_param_7];
	ld.param.u64 	%rd16, [_Z13jacobi_kernelILi6EEvPdPKdS2_S2_S2_S2_S2_S2_S2_S2_i_param_8];
	ld.param.u64 	%rd17, [_Z13jacobi_kernelILi6EEvPdPKdS2_S2_S2_S2_S2_S2_S2_S2_i_param_9];
	ld.param.u32 	%r7, [_Z13jacobi_kernelILi6EEvPdPKdS2_S2_S2_S2_S2_S2_S2_S2_i_param_10];
	cvta.to.global.u64 	%rd1, %rd17;
	cvta.to.global.u64 	%rd2, %rd14;
	cvta.to.global.u64 	%rd3, %rd16;
	cvta.to.global.u64 	%rd4, %rd13;
	cvta.to.global.u64 	%rd5, %rd12;
	cvta.to.global.u64 	%rd6, %rd15;
	mov.u32 	%r8, %tid.x;
	mov.u32 	%r9, %ctaid.x;
	mov.u32 	%r10, %ntid.x;
	mad.lo.s32 	%r1, %r9, %r10, %r8;
	mul.hi.s32 	%r11, %r1, 1272582903;
	shr.u32 	%r12, %r11, 31;
	shr.s32 	%r13, %r11, 6;
	add.s32 	%r2, %r13, %r12;
	mul.hi.s32 	%r14, %r1, 954437177;
	shr.u32 	%r15, %r14, 31;
	shr.s32 	%r16, %r14, 3;
	add.s32 	%r17, %r16, %r15;
	mul.hi.s32 	%r18, %r17, 715827883;
	shr.u32 	%r19, %r18, 31;
	add.s32 	%r20, %r18, %r19;
	mul.lo.s32 	%r21, %r20, 6;
	sub.s32 	%r3, %r17, %r21;
	mul.hi.s32 	%r22, %r1, 715827883;
	shr.u32 	%r23, %r22, 31;
	add.s32 	%r24, %r22, %r23;
	mul.hi.s32 	%r25, %r24, 715827883;
	shr.u32 	%r26, %r25, 31;
	add.s32 	%r27, %r25, %r26;
	mul.lo.s32 	%r28, %r27, 6;
	sub.s32 	%r4, %r24, %r28;
	mul.lo.s32 	%r29, %r24, 6;
	sub.s32 	%r5, %r1, %r29;
	setp.ge.s32 	%p1, %r2, %r7;
	@%p1 bra 	$L__BB5_11;
	ld.param.u64 	%rd99, [_Z13jacobi_kernelILi6EEvPdPKdS2_S2_S2_S2_S2_S2_S2_S2_i_param_6];
	ld.param.u64 	%rd98, [_Z13jacobi_kernelILi6EEvPdPKdS2_S2_S2_S2_S2_S2_S2_S2_i_param_5];
	ld.param.u64 	%rd97, [_Z13jacobi_kernelILi6EEvPdPKdS2_S2_S2_S2_S2_S2_S2_S2_i_param_4];
	cvta.to.global.u64 	%rd18, %rd99;
	cvta.to.global.u64 	%rd19, %rd98;
	cvta.to.global.u64 	%rd20, %rd97;
	mul.lo.s32 	%r30, %r3, 36;
	mul.lo.s32 	%r31, %r2, 216;
	mad.lo.s32 	%r32, %r4, 6, %r31;
	add.s32 	%r33, %r32, %r30;
	mul.wide.s32 	%rd21, %r33, 8;
	add.s64 	%rd22, %rd20, %rd21;
	ld.global.nc.f64 	%fd8, [%rd22];
	mul.wide.s32 	%rd23, %r5, 8;
	add.s64 	%rd24, %rd5, %rd23;
	ld.global.nc.f64 	%fd9, [%rd24];
	mul.f64 	%fd10, %fd8, %fd9;
	fma.rn.f64 	%fd11, %fd9, %fd10, 0d0000000000000000;
	ld.global.nc.f64 	%fd12, [%rd22+8];
	add.s32 	%r34, %r5, 6;
	mul.wide.u32 	%rd25, %r34, 8;
	add.s64 	%rd26, %rd5, %rd25;
	ld.global.nc.f64 	%fd13, [%rd26];
	mul.f64 	%fd14, %fd12, %fd13;
	fma.rn.f64 	%fd15, %fd13, %fd14, %fd11;
	ld.global.nc.f64 	%fd16, [%rd22+16];
	add.s32 	%r35, %r5, 12;
	mul.wide.u32 	%rd27, %r35, 8;
	add.s64 	%rd28, %rd5, %rd27;
	ld.global.nc.f64 	%fd17, [%rd28];
	mul.f64 	%fd18, %fd16, %fd17;
	fma.rn.f64 	%fd19, %fd17, %fd18, %fd15;
	ld.global.nc.f64 	%fd20, [%rd22+24];
	add.s32 	%r36, %r5, 18;
	mul.wide.u32 	%rd29, %r36, 8;
	add.s64 	%rd30, %rd5, %rd29;
	ld.global.nc.f64 	%fd21, [%rd30];
	mul.f64 	%fd22, %fd20, %fd21;
	fma.rn.f64 	%fd23, %fd21, %fd22, %fd19;
	ld.global.nc.f64 	%fd24, [%rd22+32];
	add.s32 	%r37, %r5, 24;
	mul.wide.u32 	%rd31, %r37, 8;
	add.s64 	%rd32, %rd5, %rd31;
	ld.global.nc.f64 	%fd25, [%rd32];
	mul.f64 	%fd26, %fd24, %fd25;
	fma.rn.f64 	%fd27, %fd25, %fd26, %fd23;
	ld.global.nc.f64 	%fd28, [%rd22+40];
	add.s32 	%r38, %r5, 30;
	mul.wide.u32 	%rd33, %r38, 8;
	add.s64 	%rd34, %rd5, %rd33;
	ld.global.nc.f64 	%fd29, [%rd34];
	mul.f64 	%fd30, %fd28, %fd29;
	fma.rn.f64 	%fd31, %fd29, %fd30, %fd27;
	add.s32 	%r39, %r31, %r5;
	add.s32 	%r40, %r39, %r30;
	mul.wide.s32 	%rd35, %r40, 8;
	add.s64 	%rd36, %rd19, %rd35;
	ld.global.nc.f64 	%fd32, [%rd36];
	mul.wide.s32 	%rd37, %r4, 8;
	add.s64 	%rd7, %rd4, %rd37;
	ld.global.nc.f64 	%fd33, [%rd7];
	mul.f64 	%fd34, %fd32, %fd33;
	fma.rn.f64 	%fd35, %fd33, %fd34, %fd31;
	ld.global.nc.f64 	%fd36, [%rd36+48];
	add.s32 	%r41, %r4, 6;
	mul.wide.u32 	%rd38, %r41, 8;
	add.s64 	%rd39, %rd4, %rd38;
	ld.global.nc.f64 	%fd37, [%rd39];
	mul.f64 	%fd38, %fd36, %fd37;
	fma.rn.f64 	%fd39, %fd37, %fd38, %fd35;
	ld.global.nc.f64 	%fd40, [%rd36+96];
	add.s32 	%r42, %r4, 12;
	mul.wide.u32 	%rd40, %r42, 8;
	add.s64 	%rd41, %rd4, %rd40;
	ld.global.nc.f64 	%fd41, [%rd41];
	mul.f64 	%fd42, %fd40, %fd41;
	fma.rn.f64 	%fd43, %fd41, %fd42, %fd39;
	ld.global.nc.f64 	%fd44, [%rd36+144];
	add.s32 	%r43, %r4, 18;
	mul.wide.u32 	%rd42, %r43, 8;
	add.s64 	%rd43, %rd4, %rd42;
	ld.global.nc.f64 	%fd45, [%rd43];
	mul.f64 	%fd46, %fd44, %fd45;
	fma.rn.f64 	%fd47, %fd45, %fd46, %fd43;
	ld.global.nc.f64 	%fd48, [%rd36+192];
	add.s32 	%r44, %r4, 24;
	mul.wide.u32 	%rd44, %r44, 8;
	add.s64 	%rd45, %rd4, %rd44;
	ld.global.nc.f64 	%fd49, [%rd45];
	mul.f64 	%fd50, %fd48, %fd49;
	fma.rn.f64 	%fd51, %fd49, %fd50, %fd47;
	ld.global.nc.f64 	%fd52, [%rd36+240];
	add.s32 	%r45, %r4, 30;
	mul.wide.u32 	%rd46, %r45, 8;
	add.s64 	%rd47, %rd4, %rd46;
	ld.global.nc.f64 	%fd53, [%rd47];
	mul.f64 	%fd54, %fd52, %fd53;
	fma.rn.f64 	%fd55, %fd53, %fd54, %fd51;
	mul.hi.s32 	%r46, %r1, 954437177;
	shr.u32 	%r47, %r46, 31;
	shr.s32 	%r48, %r46, 3;
	add.s32 	%r49, %r48, %r47;
	mul.lo.s32 	%r50, %r49, 36;
	sub.s32 	%r51, %r1, %r50;
	add.s32 	%r52, %r31, %r51;
	mul.wide.s32 	%rd48, %r52, 8;
	add.s64 	%rd49, %rd18, %rd48;
	ld.global.nc.f64 	%fd56, [%rd49];
	mul.wide.s32 	%rd50, %r3, 8;
	add.s64 	%rd51, %rd2, %rd50;
	ld.global.nc.f64 	%fd57, [%rd51];
	mul.f64 	%fd58, %fd56, %fd57;
	fma.rn.f64 	%fd59, %fd57, %fd58, %fd55;
	ld.global.nc.f64 	%fd60, [%rd49+288];
	add.s32 	%r53, %r3, 6;
	mul.wide.u32 	%rd52, %r53, 8;
	add.s64 	%rd53, %rd2, %rd52;
	ld.global.nc.f64 	%fd61, [%rd53];
	mul.f64 	%fd62, %fd60, %fd61;
	fma.rn.f64 	%fd63, %fd61, %fd62, %fd59;
	ld.global.nc.f64 	%fd64, [%rd49+576];
	add.s32 	%r54, %r3, 12;
	mul.wide.u32 	%rd54, %r54, 8;
	add.s64 	%rd55, %rd2, %rd54;
	ld.global.nc.f64 	%fd65, [%rd55];
	mul.f64 	%fd66, %fd64, %fd65;
	fma.rn.f64 	%fd67, %fd65, %fd66, %fd63;
	ld.global.nc.f64 	%fd68, [%rd49+864];
	add.s32 	%r55, %r3, 18;
	mul.wide.u32 	%rd56, %r55, 8;
	add.s64 	%rd57, %rd2, %rd56;
	ld.global.nc.f64 	%fd69, [%rd57];
	mul.f64 	%fd70, %fd68, %fd69;
	fma.rn.f64 	%fd71, %fd69, %fd70, %fd67;
	ld.global.nc.f64 	%fd72, [%rd49+1152];
	add.s32 	%r56, %r3, 24;
	mul.wide.u32 	%rd58, %r56, 8;
	add.s64 	%rd59, %rd2, %rd58;
	ld.global.nc.f64 	%fd73, [%rd59];
	mul.f64 	%fd74, %fd72, %fd73;
	fma.rn.f64 	%fd75, %fd73, %fd74, %fd71;
	ld.global.nc.f64 	%fd76, [%rd49+1440];
	add.s32 	%r57, %r3, 30;
	mul.wide.u32 	%rd60, %r57, 8;
	add.s64 	%rd61, %rd2, %rd60;
	ld.global.nc.f64 	%fd77, [%rd61];
	mul.f64 	%fd78, %fd76, %fd77;
	fma.rn.f64 	%fd104, %fd77, %fd78, %fd75;
	mul.lo.s32 	%r6, %r3, 6;
	setp.eq.s32 	%p2, %r5, 5;
	@%p2 bra 	$L__BB5_3;
	setp.ne.s32 	%p3, %r5, 0;
	@%p3 bra 	$L__BB5_4;
$L__BB5_3:
	mul.wide.s32 	%rd62, %r1, 8;
	add.s64 	%rd63, %rd6, %rd62;
	ld.global.nc.f64 	%fd79, [%rd63];
	mul.lo.s32 	%r58, %r5, 7;
	mul.wide.u32 	%rd64, %r58, 8;
	add.s64 	%rd65, %rd5, %rd64;
	ld.global.nc.f64 	%fd80, [%rd65];
	mul.f64 	%fd81, %fd79, %fd80;
	mul.lo.s32 	%r59, %r4, 48;
	cvt.s64.s32 	%rd66, %r59;
	add.s64 	%rd67, %rd7, %rd66;
	ld.global.nc.f64 	%fd82, [%rd67];
	fma.rn.f64 	%fd83, %fd81, %fd82, %fd104;
	add.s64 	%rd68, %rd3, %rd62;
	ld.global.nc.f64 	%fd84, [%rd68];
	mul.f64 	%fd85, %fd84, %fd80;
	mul.wide.s32 	%rd69, %r3, 8;
	add.s64 	%rd70, %rd2, %rd69;
	mul.wide.s32 	%rd71, %r6, 8;
	add.s64 	%rd72, %rd70, %rd71;
	ld.global.nc.f64 	%fd86, [%rd72];
	fma.rn.f64 	%fd104, %fd85, %fd86, %fd83;
$L__BB5_4:
	setp.eq.s32 	%p4, %r4, 5;
	@%p4 bra 	$L__BB5_6;
	setp.ne.s32 	%p5, %r4, 0;
	@%p5 bra 	$L__BB5_7;
$L__BB5_6:
	mul.wide.s32 	%rd73, %r1, 8;
	add.s64 	%rd74, %rd6, %rd73;
	ld.global.nc.f64 	%fd87, [%rd74];
	mul.lo.s32 	%r60, %r5, 7;
	mul.wide.s32 	%rd75, %r60, 8;
	add.s64 	%rd76, %rd4, %rd75;
	ld.global.nc.f64 	%fd88, [%rd76];
	mul.f64 	%fd89, %fd87, %fd88;
	mul.lo.s32 	%r61, %r4, 7;
	mul.wide.u32 	%rd77, %r61, 8;
	add.s64 	%rd78, %rd5, %rd77;
	ld.global.nc.f64 	%fd90, [%rd78];
	fma.rn.f64 	%fd91, %fd89, %fd90, %fd104;
	add.s64 	%rd79, %rd1, %rd73;
	ld.global.nc.f64 	%fd92, [%rd79];
	mul.f64 	%fd93, %fd92, %fd88;
	mul.wide.s32 	%rd80, %r3, 8;
	add.s64 	%rd81, %rd2, %rd80;
	mul.wide.s32 	%rd82, %r6, 8;
	add.s64 	%rd83, %rd81, %rd82;
	ld.global.nc.f64 	%fd94, [%rd83];
	fma.rn.f64 	%fd104, %fd93, %fd94, %fd91;
$L__BB5_7:
	setp.eq.s32 	%p6, %r3, 5;
	@%p6 bra 	$L__BB5_9;
	setp.ne.s32 	%p7, %r3, 0;
	@%p7 bra 	$L__BB5_10;
$L__BB5_9:
	mul.wide.s32 	%rd84, %r1, 8;
	add.s64 	%rd85, %rd3, %rd84;
	ld.global.nc.f64 	%fd95, [%rd85];
	mul.lo.s32 	%r62, %r5, 7;
	mul.wide.s32 	%rd86, %r62, 8;
	add.s64 	%rd87, %rd2, %rd86;
	ld.global.nc.f64 	%fd96, [%rd87];
	mul.f64 	%fd97, %fd95, %fd96;
	mul.lo.s32 	%r63, %r4, 7;
	mul.wide.s32 	%rd88, %r63, 8;
	add.s64 	%rd89, %rd5, %rd88;
	ld.global.nc.f64 	%fd98, [%rd89];
	fma.rn.f64 	%fd99, %fd97, %fd98, %fd104;
	add.s64 	%rd90, %rd1, %rd84;
	ld.global.nc.f64 	%fd100, [%rd90];
	mul.f64 	%fd101, %fd100, %fd96;
	add.s32 	%r64, %r6, %r3;
	mul.wide.u32 	%rd91, %r64, 8;
	add.s64 	%rd92, %rd4, %rd91;
	ld.global.nc.f64 	%fd102, [%rd92];
	fma.rn.f64 	%fd104, %fd101, %fd102, %fd99;
$L__BB5_10:
	ld.param.u64 	%rd96, [_Z13jacobi_kernelILi6EEvPdPKdS2_S2_S2_S2_S2_S2_S2_S2_i_param_0];
	cvta.to.global.u64 	%rd93, %rd96;
	mul.wide.s32 	%rd94, %r1, 8;
	add.s64 	%rd95, %rd93, %rd94;
	st.global.f64 	[%rd95], %fd104;
$L__BB5_11:
	ret;

}
	// .globl	_Z13jacobi_kernelILi7EEvPdPKdS2_S2_S2_S2_S2_S2_S2_S2_i
.visible .entry _Z13jacobi_kernelILi7EEvPdPKdS2_S2_S2_S2_S2_S2_S2_S2_i(
	.param .u64 .ptr .align 1 _Z13jacobi_kernelILi7EEvPdPKdS2_S2_S2_S2_S2_S2_S2_S2_i_param_0,
	.param .u64 .ptr .align 1 _Z13jacobi_kernelILi7EEvPdPKdS2_S2_S2_S2_S2_S2_S2_S2_i_param_1,
	.param .u64 .ptr .align 1 _Z13jacobi_kernelILi7EEvPdPKdS2_S2_S2_S2_S2_S2_S2_S2_i_param_2,
	.param .u64 .ptr .align 1 _Z13jacobi_kernelILi7EEvPdPKdS2_S2_S2_S2_S2_S2_S2_S2_i_param_3,
	.param .u64 .ptr .align 1 _Z13jacobi_kernelILi7EEvPdPKdS2_S2_S2_S2_S2_S2_S2_S2_i_param_4,
	.param .u64 .ptr .align 1 _Z13jacobi_kernelILi7EEvPdPKdS2_S2_S2_S2_S2_S2_S2_S2_i_param_5,
	.param .u64 .ptr .align 1 _Z13jacobi_kernelILi7EEvPdPKdS2_S2_S2_S2_S2_S2_S2_S2_i_param_6,
	.param .u64 .ptr .align 1 _Z13jacobi_kernelILi7EEvPdPKdS2_S2_S2_S2_S2_S2_S2_S2_i_param_7,
	.param .u64 .ptr .align 1 _Z13jacobi_kernelILi7EEvPdPKdS2_S2_S2_S2_S2_S2_S2_S2_i_param_8,
	.param .u64 .ptr .align 1 _Z13jacobi_kernelILi7EEvPdPKdS2_S2_S2_S2_S2_S2_S2_S2_i_param_9,
	.param .u32 _Z13jacobi_kernelILi7EEvPdPKdS2_S2_S2_S2_S2_S2_S2_S2_i_param_10
)
{
	.reg .pred 	%p<8>;
	.reg .b32 	%r<74>;
	.reg .b64 	%rd<106>;
	.reg .b64 	%fd<118>;

	ld.param.u64 	%rd12, [_Z13jacobi_kernelILi7EEvPdPKdS2_S2_S2_S2_S2_S2_S2_S2_i_param_1];
	ld.param.u64 	%rd13, [_Z13jacobi_kernelILi7EEvPdPKdS2_S2_S2_S2_S2_S2_S2_S2_i_param_2];
	ld.param.u64 	%rd14, [_Z13jacobi_kernelILi7EEvPdPKdS2_S2_S2_S2_S2_S2_S2_S2_i_param_3];
	ld.param.u64 	%rd15, [_Z13jacobi_kernelILi7EEvPdPKdS2_S2_S2_S2_S2_S2_S2_S2_i_param_7];
	ld.param.u64 	%rd16, [_Z13jacobi_kernelILi7EEvPdPKdS2_S2_S2_S2_S2_S2_S2_S2_i_param_8];
	ld.param.u64 	%rd17, [_Z13jacobi_kernelILi7EEvPdPKdS2_S2_S2_S2_S2_S2_S2_S2_i_param_9];
	ld.param.u32 	%r7, [_Z13jacobi_kernelILi7EEvPdPKdS2_S2_S2_S2_S2_S2_S2_S2_i_param_10];
	cvta.to.global.u64 	%rd1, %rd17;
	cvta.to.global.u64 	%rd2, %rd14;
	cvta.to.global.u64 	%rd3, %rd16;
	cvta.to.global.u64 	%rd4, %rd13;
	cvta.to.global.u64 	%rd5, %rd12;
	cvta.to.global.u64 	%rd6, %rd15;
	mov.u32 	%r8, %tid.x;
	mov.u32 	%r9, %ctaid.x;
	mov.u32 	%r10, %ntid.x;
	mad.lo.s32 	%r1, %r9, %r10, %r8;
	mul.hi.s32 	%r11, %r1, 801393315;
	shr.u32 	%r12, %r11, 31;
	shr.s32 	%r13, %r11, 6;
	add.s32 	%r2, %r13, %r12;
	mul.hi.s32 	%r14, %r1, 1402438301;
	shr.u32 	%r15, %r14, 31;
	shr.s32 	%r16, %r14, 4;
	add.s32 	%r17, %r16, %r15;
	mul.hi.s32 	%r18, %r17, -1840700269;
	add.s32 	%r19, %r18, %r17;
	shr.u32 	%r20, %r19, 31;
	shr.s32 	%r21, %r19, 2;
	add.s32 	%r22, %r21, %r20;
	mul.lo.s32 	%r23, %r22, 7;
	sub.s32 	%r3, %r17, %r23;
	mul.hi.s32 	%r24, %r1, -1840700269;
	add.s32 	%r25, %r24, %r1;
	shr.u32 	%r26, %r25, 31;
	shr.s32 	%r27, %r25, 2;
	add.s32 	%r28, %r27, %r26;
	mul.hi.s32 	%r29, %r28, -1840700269;
	add.s32 	%r30, %r29, %r28;
	shr.u32 	%r31, %r30, 31;
	shr.s32 	%r32, %r30, 2;
	add.s32 	%r33, %r32, %r31;
	mul.lo.s32 	%r34, %r33, 7;
	sub.s32 	%r4, %r28, %r34;
	mul.lo.s32 	%r35, %r28, 7;
	sub.s32 	%r5, %r1, %r35;
	setp.ge.s32 	%p1, %r2, %r7;
	@%p1 bra 	$L__BB6_11;
	ld.param.u64 	%rd105, [_Z13jacobi_kernelILi7EEvPdPKdS2_S2_S2_S2_S2_S2_S2_S2_i_param_6];
	ld.param.u64 	%rd104, [_Z13jacobi_kernelILi7EEvPdPKdS2_S2_S2_S2_S2_S2_S2_S2_i_param_5];
	ld.param.u64 	%rd103, [_Z13jacobi_kernelILi7EEvPdPKdS2_S2_S2_S2_S2_S2_S2_S2_i_param_4];
	cvta.to.global.u64 	%rd18, %rd105;
	cvta.to.global.u64 	%rd19, %rd104;
	cvta.to.global.u64 	%rd20, %rd103;
	mul.lo.s32 	%r36, %r3, 49;
	mul.lo.s32 	%r37, %r2, 343;
	mad.lo.s32 	%r38, %r4, 7, %r37;
	add.s32 	%r39, %r38, %r36;
	mul.wide.s32 	%rd21, %r39, 8;
	add.s64 	%rd22, %rd20, %rd21;
	ld.global.nc.f64 	%fd8, [%rd22];
	mul.wide.s32 	%rd23, %r5, 8;
	add.s64 	%rd24, %rd5, %rd23;
	ld.global.nc.f64 	%fd9, [%rd24];
	mul.f64 	%fd10, %fd8, %fd9;
	fma.rn.f64 	%fd11, %fd9, %fd10, 0d0000000000000000;
	ld.global.nc.f64 	%fd12, [%rd22+8];
	add.s32 	%r40, %r5, 7;
	mul.wide.u32 	%rd25, %r40, 8;
	add.s64 	%rd26, %rd5, %rd25;
	ld.global.nc.f64 	%fd13, [%rd26];
	mul.f64 	%fd14, %fd12, %fd13;
	fma.rn.f64 	%fd15, %fd13, %fd14, %fd11;
	ld.global.nc.f64 	%fd16, [%rd22+16];
	add.s32 	%r41, %r5, 14;
	mul.wide.u32 	%rd27, %r41, 8;
	add.s64 	%rd28, %rd5, %rd27;
	ld.global.nc.f64 	%fd17, [%rd28];
	mul.f64 	%fd18, %fd16, %fd17;
	fma.rn.f64 	%fd19, %fd17, %fd18, %fd15;
	ld.global.nc.f64 	%fd20, [%rd22+24];
	add.s32 	%r42, %r5, 21;
	mul.wide.u32 	%rd29, %r42, 8;
	add.s64 	%rd30, %rd5, %rd29;
	ld.global.nc.f64 	%fd21, [%rd30];
	mul.f64 	%fd22, %fd20, %fd21;
	fma.rn.f64 	%fd23, %fd21, %fd22, %fd19;
	ld.global.nc.f64 	%fd24, [%rd22+32];
	add.s32 	%r43, %r5, 28;
	mul.wide.u32 	%rd31, %r43, 8;
	add.s64 	%rd32, %rd5, %rd31;
	ld.global.nc.f64 	%fd25, [%rd32];
	mul.f64 	%fd26, %fd24, %fd25;
	fma.rn.f64 	%fd27, %fd25, %fd26, %fd23;
	ld.global.nc.f64 	%fd28, [%rd22+40];
	add.s32 	%r44, %r5, 35;
	mul.wide.u32 	%rd33, %r44, 8;
	add.s64 	%rd34, %rd5, %rd33;
	ld.global.nc.f64 	%fd29, [%rd34];
	mul.f64 	%fd30, %fd28, %fd29;
	fma.rn.f64 	%fd31, %fd29, %fd30, %fd27;
	ld.global.nc.f64 	%fd32, [%rd22+48];
	add.s32 	%r45, %r5, 42;
	mul.wide.u32 	%rd35, %r45, 8;
	add.s64 	%rd36, %rd5, %rd35;
	ld.global.nc.f64 	%fd33, [%rd36];
	mul.f64 	%fd34, %fd32, %fd33;
	fma.rn.f64 	%fd35, %fd33, %fd34, %fd31;
	add.s32 	%r46, %r37, %r5;
	add.s32 	%r47, %r46, %r36;
	mul.wide.s32 	%rd37, %r47, 8;
	add.s64 	%rd38, %rd19, %rd37;
	ld.global.nc.f64 	%fd36, [%rd38];
	mul.wide.s32 	%rd39, %r4, 8;
	add.s64 	%rd7, %rd4, %rd39;
	ld.global.nc.f64 	%fd37, [%rd7];
	mul.f64 	%fd38, %fd36, %fd37;
	fma.rn.f64 	%fd39, %fd37, %fd38, %fd35;
	ld.global.nc.f64 	%fd40, [%rd38+56];
	add.s32 	%r48, %r4, 7;
	mul.wide.u32 	%rd40, %r48, 8;
	add.s64 	%rd41, %rd4, %rd40;
	ld.global.nc.f64 	%fd41, [%rd41];
	mul.f64 	%fd42, %fd40, %fd41;
	fma.rn.f64 	%fd43, %fd41, %fd42, %fd39;
	ld.global.nc.f64 	%fd44, [%rd38+112];
	add.s32 	%r49, %r4, 14;
	mul.wide.u32 	%rd42, %r49, 8;
	add.s64 	%rd43, %rd4, %rd42;
	ld.global.nc.f64 	%fd45, [%rd43];
	mul.f64 	%fd46, %fd44, %fd45;
	fma.rn.f64 	%fd47, %fd45, %fd46, %fd43;
	ld.global.nc.f64 	%fd48, [%rd38+168];
	add.s32 	%r50, %r4, 21;
	mul.wide.u32 	%rd44, %r50, 8;
	add.s64 	%rd45, %rd4, %rd44;
	ld.global.nc.f64 	%fd49, [%rd45];
	mul.f64 	%fd50, %fd48, %fd49;
	fma.rn.f64 	%fd51, %fd49, %fd50, %fd47;
	ld.global.nc.f64 	%fd52, [%rd38+224];
	add.s32 	%r51, %r4, 28;
	mul.wide.u32 	%rd46, %r51, 8;
	add.s64 	%rd47, %rd4, %rd46;
	ld.global.nc.f64 	%fd53, [%rd47];
	mul.f64 	%fd54, %fd52, %fd53;
	fma.rn.f64 	%fd55, %fd53, %fd54, %fd51;
	ld.global.nc.f64 	%fd56, [%rd38+280];
	add.s32 	%r52, %r4, 35;
	mul.wide.u32 	%rd48, %r52, 8;
	add.s64 	%rd49, %rd4, %rd48;
	ld.global.nc.f64 	%fd57, [%rd49];
	mul.f64 	%fd58, %fd56, %fd57;
	fma.rn.f64 	%fd59, %fd57, %fd58, %fd55;
	ld.global.nc.f64 	%fd60, [%rd38+336];
	add.s32 	%r53, %r4, 42;
	mul.wide.u32 	%rd50, %r53, 8;
	add.s64 	%rd51, %rd4, %rd50;
	ld.global.nc.f64 	%fd61, [%rd51];
	mul.f64 	%fd62, %fd60, %fd61;
	fma.rn.f64 	%fd63, %fd61, %fd62, %fd59;
	mul.hi.s32 	%r54, %r1, 1402438301;
	shr.u32 	%r55, %r54, 31;
	shr.s32 	%r56, %r54, 4;
	add.s32 	%r57, %r56, %r55;
	mul.lo.s32 	%r58, %r57, 49;
	sub.s32 	%r59, %r1, %r58;
	add.s32 	%r60, %r37, %r59;
	mul.wide.s32 	%rd52, %r60, 8;
	add.s64 	%rd53, %rd18, %rd52;
	ld.global.nc.f64 	%fd64, [%rd53];
	mul.wide.s32 	%rd54, %r3, 8;
	add.s64 	%rd55, %rd2, %rd54;
	ld.global.nc.f64 	%fd65, [%rd55];
	mul.f64 	%fd66, %fd64, %fd65;
	fma.rn.f64 	%fd67, %fd65, %fd66, %fd63;
	ld.global.nc.f64 	%fd68, [%rd53+392];
	add.s32 	%r61, %r3, 7;
	mul.wide.u32 	%rd56, %r61, 8;
	add.s64 	%rd57, %rd2, %rd56;
	ld.global.nc.f64 	%fd69, [%rd57];
	mul.f64 	%fd70, %fd68, %fd69;
	fma.rn.f64 	%fd71, %fd69, %fd70, %fd67;
	ld.global.nc.f64 	%fd72, [%rd53+784];
	add.s32 	%r62, %r3, 14;
	mul.wide.u32 	%rd58, %r62, 8;
	add.s64 	%rd59, %rd2, %rd58;
	ld.global.nc.f64 	%fd73, [%rd59];
	mul.f64 	%fd74, %fd72, %fd73;
	fma.rn.f64 	%fd75, %fd73, %fd74, %fd71;
	ld.global.nc.f64 	%fd76, [%rd53+1176];
	add.s32 	%r63, %r3, 21;
	mul.wide.u32 	%rd60, %r63, 8;
	add.s64 	%rd61, %rd2, %rd60;
	ld.global.nc.f64 	%fd77, [%rd61];
	mul.f64 	%fd78, %fd76, %fd77;
	fma.rn.f64 	%fd79, %fd77, %fd78, %fd75;
	ld.global.nc.f64 	%fd80, [%rd53+1568];
	add.s32 	%r64, %r3, 28;
	mul.wide.u32 	%rd62, %r64, 8;
	add.s64 	%rd63, %rd2, %rd62;
	ld.global.nc.f64 	%fd81, [%rd63];
	mul.f64 	%fd82, %fd80, %fd81;
	fma.rn.f64 	%fd83, %fd81, %fd82, %fd79;
	ld.global.nc.f64 	%fd84, [%rd53+1960];
	add.s32 	%r65, %r3, 35;
	mul.wide.u32 	%rd64, %r65, 8;
	add.s64 	%rd65, %rd2, %rd64;
	ld.global.nc.f64 	%fd85, [%rd65];
	mul.f64 	%fd86, %fd84, %fd85;
	fma.rn.f64 	%fd87, %fd85, %fd86, %fd83;
	ld.global.nc.f64 	%fd88, [%rd53+2352];
	add.s32 	%r66, %r3, 42;
	mul.wide.u32 	%rd66, %r66, 8;
	add.s64 	%rd67, %rd2, %rd66;
	ld.global.nc.f64 	%fd89, [%rd67];
	mul.f64 	%fd90, %fd88, %fd89;
	fma.rn.f64 	%fd116, %fd89, %fd90, %fd87;
	mul.lo.s32 	%r6, %r3, 7;
	setp.eq.s32 	%p2, %r5, 6;
	@%p2 bra 	$L__BB6_3;
	setp.ne.s32 	%p3, %r5, 0;
	@%p3 bra 	$L__BB6_4;
$L__BB6_3:
	mul.wide.s32 	%rd68, %r1, 8;
	add.s64 	%rd69, %rd6, %rd68;
	ld.global.nc.f64 	%fd91, [%rd69];
	shl.b32 	%r67, %r5, 3;
	mul.wide.u32 	%rd70, %r67, 8;
	add.s64 	%rd71, %rd5, %rd70;
	ld.global.nc.f64 	%fd92, [%rd71];
	mul.f64 	%fd93, %fd91, %fd92;
	mul.lo.s32 	%r68, %r4, 56;
	cvt.s64.s32 	%rd72, %r68;
	add.s64 	%rd73, %rd7, %rd72;
	ld.global.nc.f64 	%fd94, [%rd73];
	fma.rn.f64 	%fd95, %fd93, %fd94, %fd116;
	add.s64 	%rd74, %rd3, %rd68;
	ld.global.nc.f64 	%fd96, [%rd74];
	mul.f64 	%fd97, %fd96, %fd92;
	mul.wide.s32 	%rd75, %r3, 8;
	add.s64 	%rd76, %rd2, %rd75;
	mul.wide.s32 	%rd77, %r6, 8;
	add.s64 	%rd78, %rd76, %rd77;
	ld.global.nc.f64 	%fd98, [%rd78];
	fma.rn.f64 	%fd116, %fd97, %fd98, %fd95;
$L__BB6_4:
	setp.eq.s32 	%p4, %r4, 6;
	@%p4 bra 	$L__BB6_6;
	setp.ne.s32 	%p5, %r4, 0;
	@%p5 bra 	$L__BB6_7;
$L__BB6_6:
	mul.wide.s32 	%rd79, %r1, 8;
	add.s64 	%rd80, %rd6, %rd79;
	ld.global.nc.f64 	%fd99, [%rd80];
	shl.b32 	%r69, %r5, 3;
	mul.wide.s32 	%rd81, %r69, 8;
	add.s64 	%rd82, %rd4, %rd81;
	ld.global.nc.f64 	%fd100, [%rd82];
	mul.f64 	%fd101, %fd99, %fd100;
	shl.b32 	%r70, %r4, 3;
	mul.wide.u32 	%rd83, %r70, 8;
	add.s64 	%rd84, %rd5, %rd83;
	ld.global.nc.f64 	%fd102, [%rd84];
	fma.rn.f64 	%fd103, %fd101, %fd102, %fd116;
	add.s64 	%rd85, %rd1, %rd79;
	ld.global.nc.f64 	%fd104, [%rd85];
	mul.f64 	%fd105, %fd104, %fd100;
	mul.wide.s32 	%rd86, %r3, 8;
	add.s64 	%rd87, %rd2, %rd86;
	mul.wide.s32 	%rd88, %r6, 8;
	add.s64 	%rd89, %rd87, %rd88;
	ld.global.nc.f64 	%fd106, [%rd89];
	fma.rn.f64 	%fd116, %fd105, %fd106, %fd103;
$L__BB6_7:
	setp.eq.s32 	%p6, %r3, 6;
	@%p6 bra 	$L__BB6_9;
	setp.ne.s32 	%p7, %r3, 0;
	@%p7 bra 	$L__BB6_10;
$L__BB6_9:
	mul.wide.s32 	%rd90, %r1, 8;
	add.s64 	%rd91, %rd3, %rd90;
	ld.global.nc.f64 	%fd107, [%rd91];
	shl.b32 	%r71, %r5, 3;
	mul.wide.s32 	%rd92, %r71, 8;
	add.s64 	%rd93, %rd2, %rd92;
	ld.global.nc.f64 	%fd108, [%rd93];
	mul.f64 	%fd109, %fd107, %fd108;
	shl.b32 	%r72, %r4, 3;
	mul.wide.s32 	%rd94, %r72, 8;
	add.s64 	%rd95, %rd5, %rd94;
	ld.global.nc.f64 	%fd110, [%rd95];
	fma.rn.f64 	%fd111, %fd109, %fd110, %fd116;
	add.s64 	%rd96, %rd1, %rd90;
	ld.global.nc.f64 	%fd112, [%rd96];
	mul.f64 	%fd113, %fd112, %fd108;
	add.s32 	%r73, %r6, %r3;
	mul.wide.u32 	%rd97, %r73, 8;
	add.s64 	%rd98, %rd4, %rd97;
	ld.global.nc.f64 	%fd114, [%rd98];
	fma.rn.f64 	%fd116, %fd113, %fd114, %fd111;
$L__BB6_10:
	ld.param.u64 	%rd102, [_Z13jacobi_kernelILi7EEvPdPKdS2_S2_S2_S2_S2_S2_S2_S2_i_param_0];
	cvta.to.global.u64 	%rd99, %rd102;
	mul.wide.s32 	%rd100, %r1, 8;
	add.s64 	%rd101, %rd99, %rd100;
	st.global.f64 	[%rd101], %fd116;
$L__BB6_11:
	ret;

}
	// .globl	_Z13jacobi_kernelILi8EEvPdPKdS2_S2_S2_S2_S2_S2_S2_S2_i
.visible .entry _Z13jacobi_kernelILi8EEvPdPKdS2_S2_S2_S2_S2_S2_S2_S2_i(
	.param .u64 .ptr .align 1 _Z13jacobi_kernelILi8EEvPdPKdS2_S2_S2_S2_S2_S2_S2_S2_i_param_0,
	.param .u64 .ptr .align 1 _Z13jacobi_kernelILi8EEvPdPKdS2_S2_S2_S2_S2_S2_S2_S2_i_param_1,
	.param .u64 .ptr .align 1 _Z13jacobi_kernelILi8EEvPdPKdS2_S2_S2_S2_S2_S2_S2_S2_i_param_2,
	.param .u64 .ptr .align 1 _Z13jacobi_kernelILi8EEvPdPKdS2_S2_S2_S2_S2_S2_S2_S2_i_param_3,
	.param .u64 .ptr .align 1 _Z13jacobi_kernelILi8EEvPdPKdS2_S2_S2_S2_S2_S2_S2_S2_i_param_4,
	.param .u64 .ptr .align 1 _Z13jacobi_kernelILi8EEvPdPKdS2_S2_S2_S2_S2_S2_S2_S2_i_param_5,
	.param .u64 .ptr .align 1 _Z13jacobi_kernelILi8EEvPdPKdS2_S2_S2_S2_S2_S2_S2_S2_i_param_6,
	.param .u64 .ptr .align 1 _Z13jacobi_kernelILi8EEvPdPKdS2_S2_S2_S2_S2_S2_S2_S2_i_param_7,
	.param .u64 .ptr .align 1 _Z13jacobi_kernelILi8EEvPdPKdS2_S2_S2_S2_S2_S2_S2_S2_i_param_8,
	.param .u64 .ptr .align 1 _Z13jacobi_kernelILi8EEvPdPKdS2_S2_S2_S2_S2_S2_S2_S2_i_param_9,
	.param .u32 _Z13jacobi_kernelILi8EEvPdPKdS2_S2_S2_S2_S2_S2_S2_S2_i_param_10
)
{
	.reg .pred 	%p<8>;
	.reg .b32 	%r<70>;
	.reg .b64 	%rd<112>;
	.reg .b64 	%fd<130>;

	ld.param.u64 	%rd12, [_Z13jacobi_kernelILi8EEvPdPKdS2_S2_S2_S2_S2_S2_S2_S2_i_param_1];
	ld.param.u64 	%rd13, [_Z13jacobi_kernelILi8EEvPdPKdS2_S2_S2_S2_S2_S2_S2_S2_i_param_2];
	ld.param.u64 	%rd14, [_Z13jacobi_kernelILi8EEvPdPKdS2_S2_S2_S2_S2_S2_S2_S2_i_param_3];
	ld.param.u64 	%rd15, [_Z13jacobi_kernelILi8EEvPdPKdS2_S2_S2_S2_S2_S2_S2_S2_i_param_7];
	ld.param.u64 	%rd16, [_Z13jacobi_kernelILi8EEvPdPKdS2_S2_S2_S2_S2_S2_S2_S2_i_param_8];
	ld.param.u64 	%rd17, [_Z13jacobi_kernelILi8EEvPdPKdS2_S2_S2_S2_S2_S2_S2_S2_i_param_9];
	ld.param.u32 	%r7, [_Z13jacobi_kernelILi8EEvPdPKdS2_S2_S2_S2_S2_S2_S2_S2_i_param_10];
	cvta.to.global.u64 	%rd1, %rd17;
	cvta.to.global.u64 	%rd2, %rd14;
	cvta.to.global.u64 	%rd3, %rd16;
	cvta.to.global.u64 	%rd4, %rd13;
	cvta.to.global.u64 	%rd5, %rd12;
	cvta.to.global.u64 	%rd6, %rd15;
	mov.u32 	%r8, %tid.x;
	mov.u32 	%r9, %ctaid.x;
	mov.u32 	%r10, %ntid.x;
	mad.lo.s32 	%r1, %r9, %r10, %r8;
	shr.s32 	%r11, %r1, 31;
	shr.u32 	%r12, %r11, 23;
	add.s32 	%r13, %r1, %r12;
	shr.s32 	%r2, %r13, 9;
	shr.u32 	%r14, %r11, 26;
	add.s32 	%r15, %r1, %r14;
	shr.s32 	%r16, %r15, 6;
	shr.u32 	%r17, %r16, 29;
	add.s32 	%r18, %r16, %r17;
	and.b32  	%r19, %r18, -8;
	sub.s32 	%r3, %r16, %r19;
	shr.u32 	%r20, %r11, 29;
	add.s32 	%r21, %r1, %r20;
	shr.s32 	%r22, %r21, 3;
	shr.u32 	%r23, %r22, 29;
	add.s32 	%r24, %r22, %r23;
	and.b32  	%r25, %r24, -8;
	sub.s32 	%r4, %r22, %r25;
	and.b32  	%r26, %r21, -8;
	sub.s32 	%r5, %r1, %r26;
	setp.ge.s32 	%p1, %r2, %r7;
	@%p1 bra 	$L__BB7_11;
	ld.param.u64 	%rd111, [_Z13jacobi_kernelILi8EEvPdPKdS2_S2_S2_S2_S2_S2_S2_S2_i_param_6];
	ld.param.u64 	%rd110, [_Z13jacobi_kernelILi8EEvPdPKdS2_S2_S2_S2_S2_S2_S2_S2_i_param_5];
	ld.param.u64 	%rd109, [_Z13jacobi_kernelILi8EEvPdPKdS2_S2_S2_S2_S2_S2_S2_S2_i_param_4];
	cvta.to.global.u64 	%rd18, %rd111;
	cvta.to.global.u64 	%rd19, %rd110;
	cvta.to.global.u64 	%rd20, %rd109;
	shl.b32 	%r27, %r4, 3;
	shl.b32 	%r28, %r3, 6;
	shl.b32 	%r29, %r2, 9;
	add.s32 	%r30, %r27, %r29;
	add.s32 	%r31, %r30, %r28;
	mul.wide.s32 	%rd21, %r31, 8;
	add.s64 	%rd22, %rd20, %rd21;
	ld.global.nc.f64 	%fd8, [%rd22];
	mul.wide.s32 	%rd23, %r5, 8;
	add.s64 	%rd24, %rd5, %rd23;
	ld.global.nc.f64 	%fd9, [%rd24];
	mul.f64 	%fd10, %fd8, %fd9;
	fma.rn.f64 	%fd11, %fd9, %fd10, 0d0000000000000000;
	ld.global.nc.f64 	%fd12, [%rd22+8];
	add.s32 	%r32, %r5, 8;
	mul.wide.u32 	%rd25, %r32, 8;
	add.s64 	%rd26, %rd5, %rd25;
	ld.global.nc.f64 	%fd13, [%rd26];
	mul.f64 	%fd14, %fd12, %fd13;
	fma.rn.f64 	%fd15, %fd13, %fd14, %fd11;
	ld.global.nc.f64 	%fd16, [%rd22+16];
	add.s32 	%r33, %r5, 16;
	mul.wide.u32 	%rd27, %r33, 8;
	add.s64 	%rd28, %rd5, %rd27;
	ld.global.nc.f64 	%fd17, [%rd28];
	mul.f64 	%fd18, %fd16, %fd17;
	fma.rn.f64 	%fd19, %fd17, %fd18, %fd15;
	ld.global.nc.f64 	%fd20, [%rd22+24];
	add.s32 	%r34, %r5, 24;
	mul.wide.u32 	%rd29, %r34, 8;
	add.s64 	%rd30, %rd5, %rd29;
	ld.global.nc.f64 	%fd21, [%rd30];
	mul.f64 	%fd22, %fd20, %fd21;
	fma.rn.f64 	%fd23, %fd21, %fd22, %fd19;
	ld.global.nc.f64 	%fd24, [%rd22+32];
	add.s32 	%r35, %r5, 32;
	mul.wide.u32 	%rd31, %r35, 8;
	add.s64 	%rd32, %rd5, %rd31;
	ld.global.nc.f64 	%fd25, [%rd32];
	mul.f64 	%fd26, %fd24, %fd25;
	fma.rn.f64 	%fd27, %fd25, %fd26, %fd23;
	ld.global.nc.f64 	%fd28, [%rd22+40];
	add.s32 	%r36, %r5, 40;
	mul.wide.u32 	%rd33, %r36, 8;
	add.s64 	%rd34, %rd5, %rd33;
	ld.global.nc.f64 	%fd29, [%rd34];
	mul.f64 	%fd30, %fd28, %fd29;
	fma.rn.f64 	%fd31, %fd29, %fd30, %fd27;
	ld.global.nc.f64 	%fd32, [%rd22+48];
	add.s32 	%r37, %r5, 48;
	mul.wide.u32 	%rd35, %r37, 8;
	add.s64 	%rd36, %rd5, %rd35;
	ld.global.nc.f64 	%fd33, [%rd36];
	mul.f64 	%fd34, %fd32, %fd33;
	fma.rn.f64 	%fd35, %fd33, %fd34, %fd31;
	ld.global.nc.f64 	%fd36, [%rd22+56];
	add.s32 	%r38, %r5, 56;
	mul.wide.u32 	%rd37, %r38, 8;
	add.s64 	%rd38, %rd5, %rd37;
	ld.global.nc.f64 	%fd37, [%rd38];
	mul.f64 	%fd38, %fd36, %fd37;
	fma.rn.f64 	%fd39, %fd37, %fd38, %fd35;
	add.s32 	%r39, %r29, %r5;
	add.s32 	%r40, %r39, %r28;
	mul.wide.s32 	%rd39, %r40, 8;
	add.s64 	%rd40, %rd19, %rd39;
	ld.global.nc.f64 	%fd40, [%rd40];
	mul.wide.s32 	%rd41, %r4, 8;
	add.s64 	%rd7, %rd4, %rd41;
	ld.global.nc.f64 	%fd41, [%rd7];
	mul.f64 	%fd42, %fd40, %fd41;
	fma.rn.f64 	%fd43, %fd41, %fd42, %fd39;
	ld.global.nc.f64 	%fd44, [%rd40+64];
	add.s32 	%r41, %r4, 8;
	mul.wide.u32 	%rd42, %r41, 8;
	add.s64 	%rd43, %rd4, %rd42;
	ld.global.nc.f64 	%fd45, [%rd43];
	mul.f64 	%fd46, %fd44, %fd45;
	fma.rn.f64 	%fd47, %fd45, %fd46, %fd43;
	ld.global.nc.f64 	%fd48, [%rd40+128];
	add.s32 	%r42, %r4, 16;
	mul.wide.u32 	%rd44, %r42, 8;
	add.s64 	%rd45, %rd4, %rd44;
	ld.global.nc.f64 	%fd49, [%rd45];
	mul.f64 	%fd50, %fd48, %fd49;
	fma.rn.f64 	%fd51, %fd49, %fd50, %fd47;
	ld.global.nc.f64 	%fd52, [%rd40+192];
	add.s32 	%r43, %r4, 24;
	mul.wide.u32 	%rd46, %r43, 8;
	add.s64 	%rd47, %rd4, %rd46;
	ld.global.nc.f64 	%fd53, [%rd47];
	mul.f64 	%fd54, %fd52, %fd53;
	fma.rn.f64 	%fd55, %fd53, %fd54, %fd51;
	ld.global.nc.f64 	%fd56, [%rd40+256];
	add.s32 	%r44, %r4, 32;
	mul.wide.u32 	%rd48, %r44, 8;
	add.s64 	%rd49, %rd4, %rd48;
	ld.global.nc.f64 	%fd57, [%rd49];
	mul.f64 	%fd58, %fd56, %fd57;
	fma.rn.f64 	%fd59, %fd57, %fd58, %fd55;
	ld.global.nc.f64 	%fd60, [%rd40+320];
	add.s32 	%r45, %r4, 40;
	mul.wide.u32 	%rd50, %r45, 8;
	add.s64 	%rd51, %rd4, %rd50;
	ld.global.nc.f64 	%fd61, [%rd51];
	mul.f64 	%fd62, %fd60, %fd61;
	fma.rn.f64 	%fd63, %fd61, %fd62, %fd59;
	ld.global.nc.f64 	%fd64, [%rd40+384];
	add.s32 	%r46, %r4, 48;
	mul.wide.u32 	%rd52, %r46, 8;
	add.s64 	%rd53, %rd4, %rd52;
	ld.global.nc.f64 	%fd65, [%rd53];
	mul.f64 	%fd66, %fd64, %fd65;
	fma.rn.f64 	%fd67, %fd65, %fd66, %fd63;
	ld.global.nc.f64 	%fd68, [%rd40+448];
	add.s32 	%r47, %r4, 56;
	mul.wide.u32 	%rd54, %r47, 8;
	add.s64 	%rd55, %rd4, %rd54;
	ld.global.nc.f64 	%fd69, [%rd55];
	mul.f64 	%fd70, %fd68, %fd69;
	fma.rn.f64 	%fd71, %fd69, %fd70, %fd67;
	shr.s32 	%r48, %r1, 31;
	shr.u32 	%r49, %r48, 26;
	add.s32 	%r50, %r1, %r49;
	and.b32  	%r51, %r50, -64;
	sub.s32 	%r52, %r1, %r51;
	add.s32 	%r53, %r29, %r52;
	mul.wide.s32 	%rd56, %r53, 8;
	add.s64 	%rd57, %rd18, %rd56;
	ld.global.nc.f64 	%fd72, [%rd57];
	mul.wide.s32 	%rd58, %r3, 8;
	add.s64 	%rd59, %rd2, %rd58;
	ld.global.nc.f64 	%fd73, [%rd59];
	mul.f64 	%fd74, %fd72, %fd73;
	fma.rn.f64 	%fd75, %fd73, %fd74, %fd71;
	ld.global.nc.f64 	%fd76, [%rd57+512];
	add.s32 	%r54, %r3, 8;
	mul.wide.u32 	%rd60, %r54, 8;
	add.s64 	%rd61, %rd2, %rd60;
	ld.global.nc.f64 	%fd77, [%rd61];
	mul.f64 	%fd78, %fd76, %fd77;
	fma.rn.f64 	%fd79, %fd77, %fd78, %fd75;
	ld.global.nc.f64 	%fd80, [%rd57+1024];
	add.s32 	%r55, %r3, 16;
	mul.wide.u32 	%rd62, %r55, 8;
	add.s64 	%rd63, %rd2, %rd62;
	ld.global.nc.f64 	%fd81, [%rd63];
	mul.f64 	%fd82, %fd80, %fd81;
	fma.rn.f64 	%fd83, %fd81, %fd82, %fd79;
	ld.global.nc.f64 	%fd84, [%rd57+1536];
	add.s32 	%r56, %r3, 24;
	mul.wide.u32 	%rd64, %r56, 8;
	add.s64 	%rd65, %rd2, %rd64;
	ld.global.nc.f64 	%fd85, [%rd65];
	mul.f64 	%fd86, %fd84, %fd85;
	fma.rn.f64 	%fd87, %fd85, %fd86, %fd83;
	ld.global.nc.f64 	%fd88, [%rd57+2048];
	add.s32 	%r57, %r3, 32;
	mul.wide.u32 	%rd66, %r57, 8;
	add.s64 	%rd67, %rd2, %rd66;
	ld.global.nc.f64 	%fd89, [%rd67];
	mul.f64 	%fd90, %fd88, %fd89;
	fma.rn.f64 	%fd91, %fd89, %fd90, %fd87;
	ld.global.nc.f64 	%fd92, [%rd57+2560];
	add.s32 	%r58, %r3, 40;
	mul.wide.u32 	%rd68, %r58, 8;
	add.s64 	%rd69, %rd2, %rd68;
	ld.global.nc.f64 	%fd93, [%rd69];
	mul.f64 	%fd94, %fd92, %fd93;
	fma.rn.f64 	%fd95, %fd93, %fd94, %fd91;
	ld.global.nc.f64 	%fd96, [%rd57+3072];
	add.s32 	%r59, %r3, 48;
	mul.wide.u32 	%rd70, %r59, 8;
	add.s64 	%rd71, %rd2, %rd70;
	ld.global.nc.f64 	%fd97, [%rd71];
	mul.f64 	%fd98, %fd96, %fd97;
	fma.rn.f64 	%fd99, %fd97, %fd98, %fd95;
	ld.global.nc.f64 	%fd100, [%rd57+3584];
	add.s32 	%r60, %r3, 56;
	mul.wide.u32 	%rd72, %r60, 8;
	add.s64 	%rd73, %rd2, %rd72;
	ld.global.nc.f64 	%fd101, [%rd73];
	mul.f64 	%fd102, %fd100, %fd101;
	fma.rn.f64 	%fd128, %fd101, %fd102, %fd99;
	shl.b32 	%r6, %r3, 3;
	setp.eq.s32 	%p2, %r5, 7;
	@%p2 bra 	$L__BB7_3;
	setp.ne.s32 	%p3, %r5, 0;
	@%p3 bra 	$L__BB7_4;
$L__BB7_3:
	mul.wide.s32 	%rd74, %r1, 8;
	add.s64 	%rd75, %rd6, %rd74;
	ld.global.nc.f64 	%fd103, [%rd75];
	shl.b32 	%r61, %r5, 3;
	add.s32 	%r62, %r61, %r5;
	mul.wide.u32 	%rd76, %r62, 8;
	add.s64 	%rd77, %rd5, %rd76;
	ld.global.nc.f64 	%fd104, [%rd77];
	mul.f64 	%fd105, %fd103, %fd104;
	mul.wide.s32 	%rd78, %r4, 64;
	add.s64 	%rd79, %rd7, %rd78;
	ld.global.nc.f64 	%fd106, [%rd79];
	fma.rn.f64 	%fd107, %fd105, %fd106, %fd128;
	add.s64 	%rd80, %rd3, %rd74;
	ld.global.nc.f64 	%fd108, [%rd80];
	mul.f64 	%fd109, %fd108, %fd104;
	mul.wide.s32 	%rd81, %r3, 8;
	add.s64 	%rd82, %rd2, %rd81;
	mul.wide.s32 	%rd83, %r6, 8;
	add.s64 	%rd84, %rd82, %rd83;
	ld.global.nc.f64 	%fd110, [%rd84];
	fma.rn.f64 	%fd128, %fd109, %fd110, %fd107;
$L__BB7_4:
	setp.eq.s32 	%p4, %r4, 7;
	@%p4 bra 	$L__BB7_6;
	setp.ne.s32 	%p5, %r4, 0;
	@%p5 bra 	$L__BB7_7;
$L__BB7_6:
	mul.wide.s32 	%rd85, %r1, 8;
	add.s64 	%rd86, %rd6, %rd85;
	ld.global.nc.f64 	%fd111, [%rd86];
	shl.b32 	%r63, %r5, 3;
	add.s32 	%r64, %r63, %r5;
	mul.wide.s32 	%rd87, %r64, 8;
	add.s64 	%rd88, %rd4, %rd87;
	ld.global.nc.f64 	%fd112, [%rd88];
	mul.f64 	%fd113, %fd111, %fd112;
	mul.lo.s32 	%r65, %r4, 9;
	mul.wide.u32 	%rd89, %r65, 8;
	add.s64 	%rd90, %rd5, %rd89;
	ld.global.nc.f64 	%fd114, [%rd90];
	fma.rn.f64 	%fd115, %fd113, %fd114, %fd128;
	add.s64 	%rd91, %rd1, %rd85;
	ld.global.nc.f64 	%fd116, [%rd91];
	mul.f64 	%fd117, %fd116, %fd112;
	mul.wide.s32 	%rd92, %r3, 8;
	add.s64 	%rd93, %rd2, %rd92;
	mul.wide.s32 	%rd94, %r6, 8;
	add.s64 	%rd95, %rd93, %rd94;
	ld.global.nc.f64 	%fd118, [%rd95];
	fma.rn.f64 	%fd128, %fd117, %fd118, %fd115;
$L__BB7_7:
	setp.eq.s32 	%p6, %r3, 7;
	@%p6 bra 	$L__BB7_9;
	setp.ne.s32 	%p7, %r3, 0;
	@%p7 bra 	$L__BB7_10;
$L__BB7_9:
	mul.wide.s32 	%rd96, %r1, 8;
	add.s64 	%rd97, %rd3, %rd96;
	ld.global.nc.f64 	%fd119, [%rd97];
	shl.b32 	%r66, %r5, 3;
	add.s32 	%r67, %r66, %r5;
	mul.wide.s32 	%rd98, %r67, 8;
	add.s64 	%rd99, %rd2, %rd98;
	ld.global.nc.f64 	%fd120, [%rd99];
	mul.f64 	%fd121, %fd119, %fd120;
	mul.lo.s32 	%r68, %r4, 9;
	mul.wide.s32 	%rd100, %r68, 8;
	add.s64 	%rd101, %rd5, %rd100;
	ld.global.nc.f64 	%fd122, [%rd101];
	fma.rn.f64 	%fd123, %fd121, %fd122, %fd128;
	add.s64 	%rd102, %rd1, %rd96;
	ld.global.nc.f64 	%fd124, [%rd102];
	mul.f64 	%fd125, %fd124, %fd120;
	add.s32 	%r69, %r6, %r3;
	mul.wide.u32 	%rd103, %r69, 8;
	add.s64 	%rd104, %rd4, %rd103;
	ld.global.nc.f64 	%fd126, [%rd104];
	fma.rn.f64 	%fd128, %fd125, %fd126, %fd123;
$L__BB7_10:
	ld.param.u64 	%rd108, [_Z13jacobi_kernelILi8EEvPdPKdS2_S2_S2_S2_S2_S2_S2_S2_i_param_0];
	cvta.to.global.u64 	%rd105, %rd108;
	mul.wide.s32 	%rd106, %r1, 8;
	add.s64 	%rd107, %rd105, %rd106;
	st.global.f64 	[%rd107], %fd128;
$L__BB7_11:
	ret;

}
	// .globl	_Z13jacobi_kernelILi9EEvPdPKdS2_S2_S2_S2_S2_S2_S2_S2_i
.visible .entry _Z13jacobi_kernelILi9EEvPdPKdS2_S2_S2_S2_S2_S2_S2_S2_i(
	.param .u64 .ptr .align 1 _Z13jacobi_kernelILi9EEvPdPKdS2_S2_S2_S2_S2_S2_S2_S2_i_param_0,
	.param .u64 .ptr .align 1 _Z13jacobi_kernelILi9EEvPdPKdS2_S2_S2_S2_S2_S2_S2_S2_i_param_1,
	.param .u64 .ptr .align 1 _Z13jacobi_kernelILi9EEvPdPKdS2_S2_S2_S2_S2_S2_S2_S2_i_param_2,
	.param .u64 .ptr .align 1 _Z13jacobi_kernelILi9EEvPdPKdS2_S2_S2_S2_S2_S2_S2_S2_i_param_3,
	.param .u64 .ptr .align 1 _Z13jacobi_kernelILi9EEvPdPKdS2_S2_S2_S2_S2_S2_S2_S2_i_param_4,
	.param .u64 .ptr .align 1 _Z13jacobi_kernelILi9EEvPdPKdS2_S2_S2_S2_S2_S2_S2_S2_i_param_5,
	.param .u64 .ptr .align 1 _Z13jacobi_kernelILi9EEvPdPKdS2_S2_S2_S2_S2_S2_S2_S2_i_param_6,
	.param .u64 .ptr .align 1 _Z13jacobi_kernelILi9EEvPdPKdS2_S2_S2_S2_S2_S2_S2_S2_i_param_7,
	.param .u64 .ptr .align 1 _Z13jacobi_kernelILi9EEvPdPKdS2_S2_S2_S2_S2_S2_S2_S2_i_param_8,
	.param .u64 .ptr .align 1 _Z13jacobi_kernelILi9EEvPdPKdS2_S2_S2_S2_S2_S2_S2_S2_i_param_9,
	.param .u32 _Z13jacobi_kernelILi9EEvPdPKdS2_S2_S2_S2_S2_S2_S2_S2_i_param_10
)
{
	.reg .pred 	%p<5>;
	.reg .b32 	%r<80>;
	.reg .b64 	%rd<118>;
	.reg .b64 	%fd<142>;

	ld.param.u64 	%rd12, [_Z13jacobi_kernelILi9EEvPdPKdS2_S2_S2_S2_S2_S2_S2_S2_i_param_1];
	ld.param.u64 	%rd13, [_Z13jacobi_kernelILi9EEvPdPKdS2_S2_S2_S2_S2_S2_S2_S2_i_param_2];
	ld.param.u64 	%rd14, [_Z13jacobi_kernelILi9EEvPdPKdS2_S2_S2_S2_S2_S2_S2_S2_i_param_3];
	ld.param.u64 	%rd15, [_Z13jacobi_kernelILi9EEvPdPKdS2_S2_S2_S2_S2_S2_S2_S2_i_param_7];
	ld.param.u64 	%rd16, [_Z13jacobi_kernelILi9EEvPdPKdS2_S2_S2_S2_S2_S2_S2_S2_i_param_8];
	ld.param.u64 	%rd17, [_Z13jacobi_kernelILi9EEvPdPKdS2_S2_S2_S2_S2_S2_S2_S2_i_param_9];
	ld.param.u32 	%r7, [_Z13jacobi_kernelILi9EEvPdPKdS2_S2_S2_S2_S2_S2_S2_S2_i_param_10];
	cvta.to.global.u64 	%rd1, %rd17;
	cvta.to.global.u64 	%rd2, %rd14;
	cvta.to.global.u64 	%rd3, %rd16;
	cvta.to.global.u64 	%rd4, %rd13;
	cvta.to.global.u64 	%rd5, %rd12;
	cvta.to.global.u64 	%rd6, %rd15;
	mov.u32 	%r8, %tid.x;
	mov.u32 	%r9, %ctaid.x;
	mov.u32 	%r10, %ntid.x;
	mad.lo.s32 	%r1, %r9, %r10, %r8;
	mul.hi.s32 	%r11, %r1, 1508246403;
	shr.u32 	%r12, %r11, 31;
	shr.s32 	%r13, %r11, 8;
	add.s32 	%r2, %r13, %r12;
	mul.hi.s32 	%r14, %r1, 424194301;
	shr.u32 	%r15, %r14, 31;
	shr.s32 	%r16, %r14, 3;
	add.s32 	%r17, %r16, %r15;
	mul.hi.s32 	%r18, %r17, 954437177;
	shr.u32 	%r19, %r18, 31;
	shr.s32 	%r20, %r18, 1;
	add.s32 	%r21, %r20, %r19;
	mul.lo.s32 	%r22, %r21, 9;
	sub.s32 	%r3, %r17, %r22;
	mul.hi.s32 	%r23, %r1, 954437177;
	shr.u32 	%r24, %r23, 31;
	shr.s32 	%r25, %r23, 1;
	add.s32 	%r26, %r25, %r24;
	mul.hi.s32 	%r27, %r26, 954437177;
	shr.u32 	%r28, %r27, 31;
	shr.s32 	%r29, %r27, 1;
	add.s32 	%r30, %r29, %r28;
	mul.lo.s32 	%r31, %r30, 9;
	sub.s32 	%r4, %r26, %r31;
	mul.lo.s32 	%r32, %r26, 9;
	sub.s32 	%r5, %r1, %r32;
	setp.ge.s32 	%p1, %r2, %r7;
	@%p1 bra 	$L__BB8_8;
	ld.param.u64 	%rd117, [_Z13jacobi_kernelILi9EEvPdPKdS2_S2_S2_S2_S2_S2_S2_S2_i_param_6];
	ld.param.u64 	%rd116, [_Z13jacobi_kernelILi9EEvPdPKdS2_S2_S2_S2_S2_S2_S2_S2_i_param_5];
	ld.param.u64 	%rd115, [_Z13jacobi_kernelILi9EEvPdPKdS2_S2_S2_S2_S2_S2_S2_S2_i_param_4];
	cvta.to.global.u64 	%rd18, %rd117;
	cvta.to.global.u64 	%rd19, %rd116;
	cvta.to.global.u64 	%rd20, %rd115;
	mul.lo.s32 	%r33, %r3, 81;
	mul.lo.s32 	%r34, %r2, 729;
	mad.lo.s32 	%r35, %r4, 9, %r34;
	add.s32 	%r36, %r35, %r33;
	mul.wide.s32 	%rd21, %r36, 8;
	add.s64 	%rd22, %rd20, %rd21;
	ld.global.nc.f64 	%fd8, [%rd22];
	mul.wide.s32 	%rd23, %r5, 8;
	add.s64 	%rd24, %rd5, %rd23;
	ld.global.nc.f64 	%fd9, [%rd24];
	mul.f64 	%fd10, %fd8, %fd9;
	fma.rn.f64 	%fd11, %fd9, %fd10, 0d0000000000000000;
	ld.global.nc.f64 	%fd12, [%rd22+8];
	add.s32 	%r37, %r5, 9;
	mul.wide.u32 	%rd25, %r37, 8;
	add.s64 	%rd26, %rd5, %rd25;
	ld.global.nc.f64 	%fd13, [%rd26];
	mul.f64 	%fd14, %fd12, %fd13;
	fma.rn.f64 	%fd15, %fd13, %fd14, %fd11;
	ld.global.nc.f64 	%fd16, [%rd22+16];
	add.s32 	%r38, %r5, 18;
	mul.wide.u32 	%rd27, %r38, 8;
	add.s64 	%rd28, %rd5, %rd27;
	ld.global.nc.f64 	%fd17, [%rd28];
	mul.f64 	%fd18, %fd16, %fd17;
	fma.rn.f64 	%fd19, %fd17, %fd18, %fd15;
	ld.global.nc.f64 	%fd20, [%rd22+24];
	add.s32 	%r39, %r5, 27;
	mul.wide.u32 	%rd29, %r39, 8;
	add.s64 	%rd30, %rd5, %rd29;
	ld.global.nc.f64 	%fd21, [%rd30];
	mul.f64 	%fd22, %fd20, %fd21;
	fma.rn.f64 	%fd23, %fd21, %fd22, %fd19;
	ld.global.nc.f64 	%fd24, [%rd22+32];
	add.s32 	%r40, %r5, 36;
	mul.wide.u32 	%rd31, %r40, 8;
	add.s64 	%rd32, %rd5, %rd31;
	ld.global.nc.f64 	%fd25, [%rd32];
	mul.f64 	%fd26, %fd24, %fd25;
	fma.rn.f64 	%fd27, %fd25, %fd26, %fd23;
	ld.global.nc.f64 	%fd28, [%rd22+40];
	add.s32 	%r41, %r5, 45;
	mul.wide.u32 	%rd33, %r41, 8;
	add.s64 	%rd34, %rd5, %rd33;
	ld.global.nc.f64 	%fd29, [%rd34];
	mul.f64 	%fd30, %fd28, %fd29;
	fma.rn.f64 	%fd31, %fd29, %fd30, %fd27;
	ld.global.nc.f64 	%fd32, [%rd22+48];
	add.s32 	%r42, %r5, 54;
	mul.wide.u32 	%rd35, %r42, 8;
	add.s64 	%rd36, %rd5, %rd35;
	ld.global.nc.f64 	%fd33, [%rd36];
	mul.f64 	%fd34, %fd32, %fd33;
	fma.rn.f64 	%fd35, %fd33, %fd34, %fd31;
	ld.global.nc.f64 	%fd36, [%rd22+56];
	add.s32 	%r43, %r5, 63;
	mul.wide.u32 	%rd37, %r43, 8;
	add.s64 	%rd38, %rd5, %rd37;
	ld.global.nc.f64 	%fd37, [%rd38];
	mul.f64 	%fd38, %fd36, %fd37;
	fma.rn.f64 	%fd39, %fd37, %fd38, %fd35;
	ld.global.nc.f64 	%fd40, [%rd22+64];
	add.s32 	%r44, %r5, 72;
	mul.wide.u32 	%rd39, %r44, 8;
	add.s64 	%rd40, %rd5, %rd39;
	ld.global.nc.f64 	%fd41, [%rd40];
	mul.f64 	%fd42, %fd40, %fd41;
	fma.rn.f64 	%fd43, %fd41, %fd42, %fd39;
	add.s32 	%r45, %r34, %r5;
	add.s32 	%r46, %r45, %r33;
	mul.wide.s32 	%rd41, %r46, 8;
	add.s64 	%rd42, %rd19, %rd41;
	ld.global.nc.f64 	%fd44, [%rd42];
	mul.wide.s32 	%rd43, %r4, 8;
	add.s64 	%rd7, %rd4, %rd43;
	ld.global.nc.f64 	%fd45, [%rd7];
	mul.f64 	%fd46, %fd44, %fd45;
	fma.rn.f64 	%fd47, %fd45, %fd46, %fd43;
	ld.global.nc.f64 	%fd48, [%rd42+72];
	add.s32 	%r47, %r4, 9;
	mul.wide.u32 	%rd44, %r47, 8;
	add.s64 	%rd45, %rd4, %rd44;
	ld.global.nc.f64 	%fd49, [%rd45];
	mul.f64 	%fd50, %fd48, %fd49;
	fma.rn.f64 	%fd51, %fd49, %fd50, %fd47;
	ld.global.nc.f64 	%fd52, [%rd42+144];
	add.s32 	%r48, %r4, 18;
	mul.wide.u32 	%rd46, %r48, 8;
	add.s64 	%rd47, %rd4, %rd46;
	ld.global.nc.f64 	%fd53, [%rd47];
	mul.f64 	%fd54, %fd52, %fd53;
	fma.rn.f64 	%fd55, %fd53, %fd54, %fd51;
	ld.global.nc.f64 	%fd56, [%rd42+216];
	add.s32 	%r49, %r4, 27;
	mul.wide.u32 	%rd48, %r49, 8;
	add.s64 	%rd49, %rd4, %rd48;
	ld.global.nc.f64 	%fd57, [%rd49];
	mul.f64 	%fd58, %fd56, %fd57;
	fma.rn.f64 	%fd59, %fd57, %fd58, %fd55;
	ld.global.nc.f64 	%fd60, [%rd42+288];
	add.s32 	%r50, %r4, 36;
	mul.wide.u32 	%rd50, %r50, 8;
	add.s64 	%rd51, %rd4, %rd50;
	ld.global.nc.f64 	%fd61, [%rd51];
	mul.f64 	%fd62, %fd60, %fd61;
	fma.rn.f64 	%fd63, %fd61, %fd62, %fd59;
	ld.global.nc.f64 	%fd64, [%rd42+360];
	add.s32 	%r51, %r4, 45;
	mul.wide.u32 	%rd52, %r51, 8;
	add.s64 	%rd53, %rd4, %rd52;
	ld.global.nc.f64 	%fd65, [%rd53];
	mul.f64 	%fd66, %fd64, %fd65;
	fma.rn.f64 	%fd67, %fd65, %fd66, %fd63;
	ld.global.nc.f64 	%fd68, [%rd42+432];
	add.s32 	%r52, %r4, 54;
	mul.wide.u32 	%rd54, %r52, 8;
	add.s64 	%rd55, %rd4, %rd54;
	ld.global.nc.f64 	%fd69, [%rd55];
	mul.f64 	%fd70, %fd68, %fd69;
	fma.rn.f64 	%fd71, %fd69, %fd70, %fd67;
	ld.global.nc.f64 	%fd72, [%rd42+504];
	add.s32 	%r53, %r4, 63;
	mul.wide.u32 	%rd56, %r53, 8;
	add.s64 	%rd57, %rd4, %rd56;
	ld.global.nc.f64 	%fd73, [%rd57];
	mul.f64 	%fd74, %fd72, %fd73;
	fma.rn.f64 	%fd75, %fd73, %fd74, %fd71;
	ld.global.nc.f64 	%fd76, [%rd42+576];
	add.s32 	%r54, %r4, 72;
	mul.wide.u32 	%rd58, %r54, 8;
	add.s64 	%rd59, %rd4, %rd58;
	ld.global.nc.f64 	%fd77, [%rd59];
	mul.f64 	%fd78, %fd76, %fd77;
	fma.rn.f64 	%fd79, %fd77, %fd78, %fd75;
	mul.hi.s32 	%r55, %r1, 424194301;
	shr.u32 	%r56, %r55, 31;
	shr.s32 	%r57, %r55, 3;
	add.s32 	%r58, %r57, %r56;
	mul.lo.s32 	%r59, %r58, 81;
	sub.s32 	%r60, %r1, %r59;
	add.s32 	%r61, %r34, %r60;
	mul.wide.s32 	%rd60, %r61, 8;
	add.s64 	%rd61, %rd18, %rd60;
	ld.global.nc.f64 	%fd80, [%rd61];
	mul.wide.s32 	%rd62, %r3, 8;
	add.s64 	%rd63, %rd2, %rd62;
	ld.global.nc.f64 	%fd81, [%rd63];
	mul.f64 	%fd82, %fd80, %fd81;
	fma.rn.f64 	%fd83, %fd81, %fd82, %fd79;
	ld.global.nc.f64 	%fd84, [%rd61+648];
	add.s32 	%r62, %r3, 9;
	mul.wide.u32 	%rd64, %r62, 8;
	add.s64 	%rd65, %rd2, %rd64;
	ld.global.nc.f64 	%fd85, [%rd65];
	mul.f64 	%fd86, %fd84, %fd85;
	fma.rn.f64 	%fd87, %fd85, %fd86, %fd83;
	ld.global.nc.f64 	%fd88, [%rd61+1296];
	add.s32 	%r63, %r3, 18;
	mul.wide.u32 	%rd66, %r63, 8;
	add.s64 	%rd67, %rd2, %rd66;
	ld.global.nc.f64 	%fd89, [%rd67];
	mul.f64 	%fd90, %fd88, %fd89;
	fma.rn.f64 	%fd91, %fd89, %fd90, %fd87;
	ld.global.nc.f64 	%fd92, [%rd61+1944];
	add.s32 	%r64, %r3, 27;
	mul.wide.u32 	%rd68, %r64, 8;
	add.s64 	%rd69, %rd2, %rd68;
	ld.global.nc.f64 	%fd93, [%rd69];
	mul.f64 	%fd94, %fd92, %fd93;
	fma.rn.f64 	%fd95, %fd93, %fd94, %fd91;
	ld.global.nc.f64 	%fd96, [%rd61+2592];
	add.s32 	%r65, %r3, 36;
	mul.wide.u32 	%rd70, %r65, 8;
	add.s64 	%rd71, %rd2, %rd70;
	ld.global.nc.f64 	%fd97, [%rd71];
	mul.f64 	%fd98, %fd96, %fd97;
	fma.rn.f64 	%fd99, %fd97, %fd98, %fd95;
	ld.global.nc.f64 	%fd100, [%rd61+3240];
	add.s32 	%r66, %r3, 45;
	mul.wide.u32 	%rd72, %r66, 8;
	add.s64 	%rd73, %rd2, %rd72;
	ld.global.nc.f64 	%fd101, [%rd73];
	mul.f64 	%fd102, %fd100, %fd101;
	fma.rn.f64 	%fd103, %fd101, %fd102, %fd99;
	ld.global.nc.f64 	%fd104, [%rd61+3888];
	add.s32 	%r67, %r3, 54;
	mul.wide.u32 	%rd74, %r67, 8;
	add.s64 	%rd75, %rd2, %rd74;
	ld.global.nc.f64 	%fd105, [%rd75];
	mul.f64 	%fd106, %fd104, %fd105;
	fma.rn.f64 	%fd107, %fd105, %fd106, %fd103;
	ld.global.nc.f64 	%fd108, [%rd61+4536];
	add.s32 	%r68, %r3, 63;
	mul.wide.u32 	%rd76, %r68, 8;
	add.s64 	%rd77, %rd2, %rd76;
	ld.global.nc.f64 	%fd109, [%rd77];
	mul.f64 	%fd110, %fd108, %fd109;
	fma.rn.f64 	%fd111, %fd109, %fd110, %fd107;
	ld.global.nc.f64 	%fd112, [%rd61+5184];
	add.s32 	%r69, %r3, 72;
	mul.wide.u32 	%rd78, %r69, 8;
	add.s64 	%rd79, %rd2, %rd78;
	ld.global.nc.f64 	%fd113, [%rd79];
	mul.f64 	%fd114, %fd112, %fd113;
	fma.rn.f64 	%fd140, %fd113, %fd114, %fd111;
	mul.lo.s32 	%r6, %r3, 9;
	or.b32  	%r70, %r5, 8;
	setp.eq.s32 	%p2, %r70, 8;
	@%p2 bra 	$L__BB8_2;
	bra.uni 	$L__BB8_3;
$L__BB8_2:
	mul.wide.s32 	%rd80, %r1, 8;
	add.s64 	%rd81, %rd6, %rd80;
	ld.global.nc.f64 	%fd115, [%rd81];
	mul.lo.s32 	%r71, %r5, 10;
	mul.wide.u32 	%rd82, %r71, 8;
	add.s64 	%rd83, %rd5, %rd82;
	ld.global.nc.f64 	%fd116, [%rd83];
	mul.f64 	%fd117, %fd115, %fd116;
	mul.lo.s32 	%r72, %r4, 72;
	cvt.s64.s32 	%rd84, %r72;
	add.s64 	%rd85, %rd7, %rd84;
	ld.global.nc.f64 	%fd118, [%rd85];
	fma.rn.f64 	%fd119, %fd117, %fd118, %fd140;
	add.s64 	%rd86, %rd3, %rd80;
	ld.global.nc.f64 	%fd120, [%rd86];
	mul.f64 	%fd121, %fd120, %fd116;
	mul.wide.s32 	%rd87, %r3, 8;
	add.s64 	%rd88, %rd2, %rd87;
	mul.wide.s32 	%rd89, %r6, 8;
	add.s64 	%rd90, %rd88, %rd89;
	ld.global.nc.f64 	%fd122, [%rd90];
	fma.rn.f64 	%fd140, %fd121, %fd122, %fd119;
$L__BB8_3:
	or.b32  	%r73, %r4, 8;
	setp.eq.s32 	%p3, %r73, 8;
	@%p3 bra 	$L__BB8_4;
	bra.uni 	$L__BB8_5;
$L__BB8_4:
	mul.wide.s32 	%rd91, %r1, 8;
	add.s64 	%rd92, %rd6, %rd91;
	ld.global.nc.f64 	%fd123, [%rd92];
	mul.lo.s32 	%r74, %r5, 10;
	mul.wide.s32 	%rd93, %r74, 8;
	add.s64 	%rd94, %rd4, %rd93;
	ld.global.nc.f64 	%fd124, [%rd94];
	mul.f64 	%fd125, %fd123, %fd124;
	mul.lo.s32 	%r75, %r4, 10;
	mul.wide.u32 	%rd95, %r75, 8;
	add.s64 	%rd96, %rd5, %rd95;
	ld.global.nc.f64 	%fd126, [%rd96];
	fma.rn.f64 	%fd127, %fd125, %fd126, %fd140;
	add.s64 	%rd97, %rd1, %rd91;
	ld.global.nc.f64 	%fd128, [%rd97];
	mul.f64 	%fd129, %fd128, %fd124;
	mul.wide.s32 	%rd98, %r3, 8;
	add.s64 	%rd99, %rd2, %rd98;
	mul.wide.s32 	%rd100, %r6, 8;
	add.s64 	%rd101, %rd99, %rd100;
	ld.global.nc.f64 	%fd130, [%rd101];
	fma.rn.f64 	%fd140, %fd129, %fd130, %fd127;
$L__BB8_5:
	or.b32  	%r76, %r3, 8;
	setp.eq.s32 	%p4, %r76, 8;
	@%p4 bra 	$L__BB8_6;
	bra.uni 	$L__BB8_7;
$L__BB8_6:
	mul.wide.s32 	%rd102, %r1, 8;
	add.s64 	%rd103, %rd3, %rd102;
	ld.global.nc.f64 	%fd131, [%rd103];
	mul.lo.s32 	%r77, %r5, 10;
	mul.wide.s32 	%rd104, %r77, 8;
	add.s64 	%rd105, %rd2, %rd104;
	ld.global.nc.f64 	%fd132, [%rd105];
	mul.f64 	%fd133, %fd131, %fd132;
	mul.lo.s32 	%r78, %r4, 10;
	mul.wide.s32 	%rd106, %r78, 8;
	add.s64 	%rd107, %rd5, %rd106;
	ld.global.nc.f64 	%fd134, [%rd107];
	fma.rn.f64 	%fd135, %fd133, %fd134, %fd140;
	add.s64 	%rd108, %rd1, %rd102;
	ld.global.nc.f64 	%fd136, [%rd108];
	mul.f64 	%fd137, %fd136, %fd132;
	add.s32 	%r79, %r6, %r3;
	mul.wide.u32 	%rd109, %r79, 8;
	add.s64 	%rd110, %rd4, %rd109;
	ld.global.nc.f64 	%fd138, [%rd110];
	fma.rn.f64 	%fd140, %fd137, %fd138, %fd135;
$L__BB8_7:
	ld.param.u64 	%rd114, [_Z13jacobi_kernelILi9EEvPdPKdS2_S2_S2_S2_S2_S2_S2_S2_i_param_0];
	cvta.to.global.u64 	%rd111, %rd114;
	mul.wide.s32 	%rd112, %r1, 8;
	add.s64 	%rd113, %rd111, %rd112;
	st.global.f64 	[%rd113], %fd140;
$L__BB8_8:
	ret;

}
	// .globl	_Z13jacobi_kernelILi10EEvPdPKdS2_S2_S2_S2_S2_S2_S2_S2_i
.visible .entry _Z13jacobi_kernelILi10EEvPdPKdS2_S2_S2_S2_S2_S2_S2_S2_i(
	.param .u64 .ptr .align 1 _Z13jacobi_kernelILi10EEvPdPKdS2_S2_S2_S2_S2_S2_S2_S2_i_param_0,
	.param .u64 .ptr .align 1 _Z13jacobi_kernelILi10EEvPdPKdS2_S2_S2_S2_S2_S2_S2_S2_i_param_1,
	.param .u64 .ptr .align 1 _Z13jacobi_kernelILi10EEvPdPKdS2_S2_S2_S2_S2_S2_S2_S2_i_param_2,
	.param .u64 .ptr .align 1 _Z13jacobi_kernelILi10EEvPdPKdS2_S2_S2_S2_S2_S2_S2_S2_i_param_3,
	.param .u64 .ptr .align 1 _Z13jacobi_kernelILi10EEvPdPKdS2_S2_S2_S2_S2_S2_S2_S2_i_param_4,
	.param .u64 .ptr .align 1 _Z13jacobi_kernelILi10EEvPdPKdS2_S2_S2_S2_S2_S2_S2_S2_i_param_5,
	.param .u64 .ptr .align 1 _Z13jacobi_kernelILi10EEvPdPKdS2_S2_S2_S2_S2_S2_S2_S2_i_param_6,
	.param .u64 .ptr .align 1 _Z13jacobi_kernelILi10EEvPdPKdS2_S2_S2_S2_S2_S2_S2_S2_i_param_7,
	.param .u64 .ptr .align 1 _Z13jacobi_kernelILi10EEvPdPKdS2_S2_S2_S2_S2_S2_S2_S2_i_param_8,
	.param .u64 .ptr .align 1 _Z13jacobi_kernelILi10EEvPdPKdS2_S2_S2_S2_S2_S2_S2_S2_i_param_9,
	.param .u32 _Z13jacobi_kernelILi10EEvPdPKdS2_S2_S2_S2_S2_S2_S2_S2_i_param_10
)
{
	.reg .pred 	%p<8>;
	.reg .b32 	%r<80>;
	.reg .b64 	%rd<124>;
	.reg .b64 	%fd<154>;

	ld.param.u64 	%rd12, [_Z13jacobi_kernelILi10EEvPdPKdS2_S2_S2_S2_S2_S2_S2_S2_i_param_1];
	ld.param.u64 	%rd13, [_Z13jacobi_kernelILi10EEvPdPKdS2_S2_S2_S2_S2_S2_S2_S2_i_param_2];
	ld.param.u64 	%rd14, [_Z13jacobi_kernelILi10EEvPdPKdS2_S2_S2_S2_S2_S2_S2_S2_i_param_3];
	ld.param.u64 	%rd15, [_Z13jacobi_kernelILi10EEvPdPKdS2_S2_S2_S2_S2_S2_S2_S2_i_param_7];
	ld.param.u64 	%rd16, [_Z13jacobi_kernelILi10EEvPdPKdS2_S2_S2_S2_S2_S2_S2_S2_i_param_8];
	ld.param.u64 	%rd17, [_Z13jacobi_kernelILi10EEvPdPKdS2_S2_S2_S2_S2_S2_S2_S2_i_param_9];
	ld.param.u32 	%r7, [_Z13jacobi_kernelILi10EEvPdPKdS2_S2_S2_S2_S2_S2_S2_S2_i_param_10];
	cvta.to.global.u64 	%rd1, %rd17;
	cvta.to.global.u64 	%rd2, %rd14;
	cvta.to.global.u64 	%rd3, %rd16;
	cvta.to.global.u64 	%rd4, %rd13;
	cvta.to.global.u64 	%rd5, %rd12;
	cvta.to.global.u64 	%rd6, %rd15;
	mov.u32 	%r8, %tid.x;
	mov.u32 	%r9, %ctaid.x;
	mov.u32 	%r10, %ntid.x;
	mad.lo.s32 	%r1, %r9, %r10, %r8;
	mul.hi.s32 	%r11, %r1, 274877907;
	shr.u32 	%r12, %r11, 31;
	shr.s32 	%r13, %r11, 6;
	add.s32 	%r2, %r13, %r12;
	mul.hi.s32 	%r14, %r1, 1374389535;
	shr.u32 	%r15, %r14, 31;
	shr.s32 	%r16, %r14, 5;
	add.s32 	%r17, %r16, %r15;
	mul.hi.s32 	%r18, %r17, 1717986919;
	shr.u32 	%r19, %r18, 31;
	shr.s32 	%r20, %r18, 2;
	add.s32 	%r21, %r20, %r19;
	mul.lo.s32 	%r22, %r21, 10;
	sub.s32 	%r3, %r17, %r22;
	mul.hi.s32 	%r23, %r1, 1717986919;
	shr.u32 	%r24, %r23, 31;
	shr.s32 	%r25, %r23, 2;
	add.s32 	%r26, %r25, %r24;
	mul.hi.s32 	%r27, %r26, 1717986919;
	shr.u32 	%r28, %r27, 31;
	shr.s32 	%r29, %r27, 2;
	add.s32 	%r30, %r29, %r28;
	mul.lo.s32 	%r31, %r30, 10;
	sub.s32 	%r4, %r26, %r31;
	mul.lo.s32 	%r32, %r26, 10;
	sub.s32 	%r5, %r1, %r32;
	setp.ge.s32 	%p1, %r2, %r7;
	@%p1 bra 	$L__BB9_11;
	ld.param.u64 	%rd123, [_Z13jacobi_kernelILi10EEvPdPKdS2_S2_S2_S2_S2_S2_S2_S2_i_param_6];
	ld.param.u64 	%rd122, [_Z13jacobi_kernelILi10EEvPdPKdS2_S2_S2_S2_S2_S2_S2_S2_i_param_5];
	ld.param.u64 	%rd121, [_Z13jacobi_kernelILi10EEvPdPKdS2_S2_S2_S2_S2_S2_S2_S2_i_param_4];
	cvta.to.global.u64 	%rd18, %rd123;
	cvta.to.global.u64 	%rd19, %rd122;
	cvta.to.global.u64 	%rd20, %rd121;
	mul.lo.s32 	%r33, %r3, 100;
	mul.lo.s32 	%r34, %r2, 1000;
	mad.lo.s32 	%r35, %r4, 10, %r34;
	add.s32 	%r36, %r35, %r33;
	mul.wide.s32 	%rd21, %r36, 8;
	add.s64 	%rd22, %rd20, %rd21;
	ld.global.nc.f64 	%fd8, [%rd22];
	mul.wide.s32 	%rd23, %r5, 8;
	add.s64 	%rd24, %rd5, %rd23;
	ld.global.nc.f64 	%fd9, [%rd24];
	mul.f64 	%fd10, %fd8, %fd9;
	fma.rn.f64 	%fd11, %fd9, %fd10, 0d0000000000000000;
	ld.global.nc.f64 	%fd12, [%rd22+8];
	add.s32 	%r37, %r5, 10;
	mul.wide.u32 	%rd25, %r37, 8;
	add.s64 	%rd26, %rd5, %rd25;
	ld.global.nc.f64 	%fd13, [%rd26];
	mul.f64 	%fd14, %fd12, %fd13;
	fma.rn.f64 	%fd15, %fd13, %fd14, %fd11;
	ld.global.nc.f64 	%fd16, [%rd22+16];
	add.s32 	%r38, %r5, 20;
	mul.wide.u32 	%rd27, %r38, 8;
	add.s64 	%rd28, %rd5, %rd27;
	ld.global.nc.f64 	%fd17, [%rd28];
	mul.f64 	%fd18, %fd16, %fd17;
	fma.rn.f64 	%fd19, %fd17, %fd18, %fd15;
	ld.global.nc.f64 	%fd20, [%rd22+24];
	add.s32 	%r39, %r5, 30;
	mul.wide.u32 	%rd29, %r39, 8;
	add.s64 	%rd30, %rd5, %rd29;
	ld.global.nc.f64 	%fd21, [%rd30];
	mul.f64 	%fd22, %fd20, %fd21;
	fma.rn.f64 	%fd23, %fd21, %fd22, %fd19;
	ld.global.nc.f64 	%fd24, [%rd22+32];
	add.s32 	%r40, %r5, 40;
	mul.wide.u32 	%rd31, %r40, 8;
	add.s64 	%rd32, %rd5, %rd31;
	ld.global.nc.f64 	%fd25, [%rd32];
	mul.f64 	%fd26, %fd24, %fd25;
	fma.rn.f64 	%fd27, %fd25, %fd26, %fd23;
	ld.global.nc.f64 	%fd28, [%rd22+40];
	add.s32 	%r41, %r5, 50;
	mul.wide.u32 	%rd33, %r41, 8;
	add.s64 	%rd34, %rd5, %rd33;
	ld.global.nc.f64 	%fd29, [%rd34];
	mul.f64 	%fd30, %fd28, %fd29;
	fma.rn.f64 	%fd31, %fd29, %fd30, %fd27;
	ld.global.nc.f64 	%fd32, [%rd22+48];
	add.s32 	%r42, %r5, 60;
	mul.wide.u32 	%rd35, %r42, 8;
	add.s64 	%rd36, %rd5, %rd35;
	ld.global.nc.f64 	%fd33, [%rd36];
	mul.f64 	%fd34, %fd32, %fd33;
	fma.rn.f64 	%fd35, %fd33, %fd34, %fd31;
	ld.global.nc.f64 	%fd36, [%rd22+56];
	add.s32 	%r43, %r5, 70;
	mul.wide.u32 	%rd37, %r43, 8;
	add.s64 	%rd38, %rd5, %rd37;
	ld.global.nc.f64 	%fd37, [%rd38];
	mul.f64 	%fd38, %fd36, %fd37;
	fma.rn.f64 	%fd39, %fd37, %fd38, %fd35;
	ld.global.nc.f64 	%fd40, [%rd22+64];
	add.s32 	%r44, %r5, 80;
	mul.wide.u32 	%rd39, %r44, 8;
	add.s64 	%rd40, %rd5, %rd39;
	ld.global.nc.f64 	%fd41, [%rd40];
	mul.f64 	%fd42, %fd40, %fd41;
	fma.rn.f64 	%fd43, %fd41, %fd42, %fd39;
	ld.global.nc.f64 	%fd44, [%rd22+72];
	add.s32 	%r45, %r5, 90;
	mul.wide.u32 	%rd41, %r45, 8;
	add.s64 	%rd42, %rd5, %rd41;
	ld.global.nc.f64 	%fd45, [%rd42];
	mul.f64 	%fd46, %fd44, %fd45;
	fma.rn.f64 	%fd47, %fd45, %fd46, %fd43;
	add.s32 	%r46, %r34, %r5;
	add.s32 	%r47, %r46, %r33;
	mul.wide.s32 	%rd43, %r47, 8;
	add.s64 	%rd44, %rd19, %rd43;
	ld.global.nc.f64 	%fd48, [%rd44];
	mul.wide.s32 	%rd45, %r4, 8;
	add.s64 	%rd7, %rd4, %rd45;
	ld.global.nc.f64 	%fd49, [%rd7];
	mul.f64 	%fd50, %fd48, %fd49;
	fma.rn.f64 	%fd51, %fd49, %fd50, %fd47;
	ld.global.nc.f64 	%fd52, [%rd44+80];
	add.s32 	%r48, %r4, 10;
	mul.wide.u32 	%rd46, %r48, 8;
	add.s64 	%rd47, %rd4, %rd46;
	ld.global.nc.f64 	%fd53, [%rd47];
	mul.f64 	%fd54, %fd52, %fd53;
	fma.rn.f64 	%fd55, %fd53, %fd54, %fd51;
	ld.global.nc.f64 	%fd56, [%rd44+160];
	add.s32 	%r49, %r4, 20;
	mul.wide.u32 	%rd48, %r49, 8;
	add.s64 	%rd49, %rd4, %rd48;
	ld.global.nc.f64 	%fd57, [%rd49];
	mul.f64 	%fd58, %fd56, %fd57;
	fma.rn.f64 	%fd59, %fd57, %fd58, %fd55;
	ld.global.nc.f64 	%fd60, [%rd44+240];
	add.s32 	%r50, %r4, 30;
	mul.wide.u32 	%rd50, %r50, 8;
	add.s64 	%rd51, %rd4, %rd50;
	ld.global.nc.f64 	%fd61, [%rd51];
	mul.f64 	%fd62, %fd60, %fd61;
	fma.rn.f64 	%fd63, %fd61, %fd62, %fd59;
	ld.global.nc.f64 	%fd64, [%rd44+320];
	add.s32 	%r51, %r4, 40;
	mul.wide.u32 	%rd52, %r51, 8;
	add.s64 	%rd53, %rd4, %rd52;
	ld.global.nc.f64 	%fd65, [%rd53];
	mul.f64 	%fd66, %fd64, %fd65;
	fma.rn.f64 	%fd67, %fd65, %fd66, %fd63;
	ld.global.nc.f64 	%fd68, [%rd44+400];
	add.s32 	%r52, %r4, 50;
	mul.wide.u32 	%rd54, %r52, 8;
	add.s64 	%rd55, %rd4, %rd54;
	ld.global.nc.f64 	%fd69, [%rd55];
	mul.f64 	%fd70, %fd68, %fd69;
	fma.rn.f64 	%fd71, %fd69, %fd70, %fd67;
	ld.global.nc.f64 	%fd72, [%rd44+480];
	add.s32 	%r53, %r4, 60;
	mul.wide.u32 	%rd56, %r53, 8;
	add.s64 	%rd57, %rd4, %rd56;
	ld.global.nc.f64 	%fd73, [%rd57];
	mul.f64 	%fd74, %fd72, %fd73;
	fma.rn.f64 	%fd75, %fd73, %fd74, %fd71;
	ld.global.nc.f64 	%fd76, [%rd44+560];
	add.s32 	%r54, %r4, 70;
	mul.wide.u32 	%rd58, %r54, 8;
	add.s64 	%rd59, %rd4, %rd58;
	ld.global.nc.f64 	%fd77, [%rd59];
	mul.f64 	%fd78, %fd76, %fd77;
	fma.rn.f64 	%fd79, %fd77, %fd78, %fd75;
	ld.global.nc.f64 	%fd80, [%rd44+640];
	add.s32 	%r55, %r4, 80;
	mul.wide.u32 	%rd60, %r55, 8;
	add.s64 	%rd61, %rd4, %rd60;
	ld.global.nc.f64 	%fd81, [%rd61];
	mul.f64 	%fd82, %fd80, %fd81;
	fma.rn.f64 	%fd83, %fd81, %fd82, %fd79;
	ld.global.nc.f64 	%fd84, [%rd44+720];
	add.s32 	%r56, %r4, 90;
	mul.wide.u32 	%rd62, %r56, 8;
	add.s64 	%rd63, %rd4, %rd62;
	ld.global.nc.f64 	%fd85, [%rd63];
	mul.f64 	%fd86, %fd84, %fd85;
	fma.rn.f64 	%fd87, %fd85, %fd86, %fd83;
	mul.hi.s32 	%r57, %r1, 1374389535;
	shr.u32 	%r58, %r57, 31;
	shr.s32 	%r59, %r57, 5;
	add.s32 	%r60, %r59, %r58;
	mul.lo.s32 	%r61, %r60, 100;
	sub.s32 	%r62, %r1, %r61;
	add.s32 	%r63, %r34, %r62;
	mul.wide.s32 	%rd64, %r63, 8;
	add.s64 	%rd65, %rd18, %rd64;
	ld.global.nc.f64 	%fd88, [%rd65];
	mul.wide.s32 	%rd66, %r3, 8;
	add.s64 	%rd67, %rd2, %rd66;
	ld.global.nc.f64 	%fd89, [%rd67];
	mul.f64 	%fd90, %fd88, %fd89;
	fma.rn.f64 	%fd91, %fd89, %fd90, %fd87;
	ld.global.nc.f64 	%fd92, [%rd65+800];
	add.s32 	%r64, %r3, 10;
	mul.wide.u32 	%rd68, %r64, 8;
	add.s64 	%rd69, %rd2, %rd68;
	ld.global.nc.f64 	%fd93, [%rd69];
	mul.f64 	%fd94, %fd92, %fd93;
	fma.rn.f64 	%fd95, %fd93, %fd94, %fd91;
	ld.global.nc.f64 	%fd96, [%rd65+1600];
	add.s32 	%r65, %r3, 20;
	mul.wide.u32 	%rd70, %r65, 8;
	add.s64 	%rd71, %rd2, %rd70;
	ld.global.nc.f64 	%fd97, [%rd71];
	mul.f64 	%fd98, %fd96, %fd97;
	fma.rn.f64 	%fd99, %fd97, %fd98, %fd95;
	ld.global.nc.f64 	%fd100, [%rd65+2400];
	add.s32 	%r66, %r3, 30;
	mul.wide.u32 	%rd72, %r66, 8;
	add.s64 	%rd73, %rd2, %rd72;
	ld.global.nc.f64 	%fd101, [%rd73];
	mul.f64 	%fd102, %fd100, %fd101;
	fma.rn.f64 	%fd103, %fd101, %fd102, %fd99;
	ld.global.nc.f64 	%fd104, [%rd65+3200];
	add.s32 	%r67, %r3, 40;
	mul.wide.u32 	%rd74, %r67, 8;
	add.s64 	%rd75, %rd2, %rd74;
	ld.global.nc.f64 	%fd105, [%rd75];
	mul.f64 	%fd106, %fd104, %fd105;
	fma.rn.f64 	%fd107, %fd105, %fd106, %fd103;
	ld.global.nc.f64 	%fd108, [%rd65+4000];
	add.s32 	%r68, %r3, 50;
	mul.wide.u32 	%rd76, %r68, 8;
	add.s64 	%rd77, %rd2, %rd76;
	ld.global.nc.f64 	%fd109, [%rd77];
	mul.f64 	%fd110, %fd108, %fd109;
	fma.rn.f64 	%fd111, %fd109, %fd110, %fd107;
	ld.global.nc.f64 	%fd112, [%rd65+4800];
	add.s32 	%r69, %r3, 60;
	mul.wide.u32 	%rd78, %r69, 8;
	add.s64 	%rd79, %rd2, %rd78;
	ld.global.nc.f64 	%fd113, [%rd79];
	mul.f64 	%fd114, %fd112, %fd113;
	fma.rn.f64 	%fd115, %fd113, %fd114, %fd111;
	ld.global.nc.f64 	%fd116, [%rd65+5600];
	add.s32 	%r70, %r3, 70;
	mul.wide.u32 	%rd80, %r70, 8;
	add.s64 	%rd81, %rd2, %rd80;
	ld.global.nc.f64 	%fd117, [%rd81];
	mul.f64 	%fd118, %fd116, %fd117;
	fma.rn.f64 	%fd119, %fd117, %fd118, %fd115;
	ld.global.nc.f64 	%fd120, [%rd65+6400];
	add.s32 	%r71, %r3, 80;
	mul.wide.u32 	%rd82, %r71, 8;
	add.s64 	%rd83, %rd2, %rd82;
	ld.global.nc.f64 	%fd121, [%rd83];
	mul.f64 	%fd122, %fd120, %fd121;
	fma.rn.f64 	%fd123, %fd121, %fd122, %fd119;
	ld.global.nc.f64 	%fd124, [%rd65+7200];
	add.s32 	%r72, %r3, 90;
	mul.wide.u32 	%rd84, %r72, 8;
	add.s64 	%rd85, %rd2, %rd84;
	ld.global.nc.f64 	%fd125, [%rd85];
	mul.f64 	%fd126, %fd124, %fd125;
	fma.rn.f64 	%fd152, %fd125, %fd126, %fd123;
	mul.lo.s32 	%r6, %r3, 10;
	setp.eq.s32 	%p2, %r5, 9;
	@%p2 bra 	$L__BB9_3;
	setp.ne.s32 	%p3, %r5, 0;
	@%p3 bra 	$L__BB9_4;
$L__BB9_3:
	mul.wide.s32 	%rd86, %r1, 8;
	add.s64 	%rd87, %rd6, %rd86;
	ld.global.nc.f64 	%fd127, [%rd87];
	mul.lo.s32 	%r73, %r5, 11;
	mul.wide.u32 	%rd88, %r73, 8;
	add.s64 	%rd89, %rd5, %rd88;
	ld.global.nc.f64 	%fd128, [%rd89];
	mul.f64 	%fd129, %fd127, %fd128;
	mul.lo.s32 	%r74, %r4, 80;
	cvt.s64.s32 	%rd90, %r74;
	add.s64 	%rd91, %rd7, %rd90;
	ld.global.nc.f64 	%fd130, [%rd91];
	fma.rn.f64 	%fd131, %fd129, %fd130, %fd152;
	add.s64 	%rd92, %rd3, %rd86;
	ld.global.nc.f64 	%fd132, [%rd92];
	mul.f64 	%fd133, %fd132, %fd128;
	mul.wide.s32 	%rd93, %r3, 8;
	add.s64 	%rd94, %rd2, %rd93;
	mul.wide.s32 	%rd95, %r6, 8;
	add.s64 	%rd96, %rd94, %rd95;
	ld.global.nc.f64 	%fd134, [%rd96];
	fma.rn.f64 	%fd152, %fd133, %fd134, %fd131;
$L__BB9_4:
	setp.eq.s32 	%p4, %r4, 9;
	@%p4 bra 	$L__BB9_6;
	setp.ne.s32 	%p5, %r4, 0;
	@%p5 bra 	$L__BB9_7;
$L__BB9_6:
	mul.wide.s32 	%rd97, %r1, 8;
	add.s64 	%rd98, %rd6, %rd97;
	ld.global.nc.f64 	%fd135, [%rd98];
	mul.lo.s32 	%r75, %r5, 11;
	mul.wide.s32 	%rd99, %r75, 8;
	add.s64 	%rd100, %rd4, %rd99;
	ld.global.nc.f64 	%fd136, [%rd100];
	mul.f64 	%fd137, %fd135, %fd136;
	mul.lo.s32 	%r76, %r4, 11;
	mul.wide.u32 	%rd101, %r76, 8;
	add.s64 	%rd102, %rd5, %rd101;
	ld.global.nc.f64 	%fd138, [%rd102];
	fma.rn.f64 	%fd139, %fd137, %fd138, %fd152;
	add.s64 	%rd103, %rd1, %rd97;
	ld.global.nc.f64 	%fd140, [%rd103];
	mul.f64 	%fd141, %fd140, %fd136;
	mul.wide.s32 	%rd104, %r3, 8;
	add.s64 	%rd105, %rd2, %rd104;
	mul.wide.s32 	%rd106, %r6, 8;
	add.s64 	%rd107, %rd105, %rd106;
	ld.global.nc.f64 	%fd142, [%rd107];
	fma.rn.f64 	%fd152, %fd141, %fd142, %fd139;
$L__BB9_7:
	setp.eq.s32 	%p6, %r3, 9;
	@%p6 bra 	$L__BB9_9;
	setp.ne.s32 	%p7, %r3, 0;
	@%p7 bra 	$L__BB9_10;
$L__BB9_9:
	mul.wide.s32 	%rd108, %r1, 8;
	add.s64 	%rd109, %rd3, %rd108;
	ld.global.nc.f64 	%fd143, [%rd109];
	mul.lo.s32 	%r77, %r5, 11;
	mul.wide.s32 	%rd110, %r77, 8;
	add.s64 	%rd111, %rd2, %rd110;
	ld.global.nc.f64 	%fd144, [%rd111];
	mul.f64 	%fd145, %fd143, %fd144;
	mul.lo.s32 	%r78, %r4, 11;
	mul.wide.s32 	%rd112, %r78, 8;
	add.s64 	%rd113, %rd5, %rd112;
	ld.global.nc.f64 	%fd146, [%rd113];
	fma.rn.f64 	%fd147, %fd145, %fd146, %fd152;
	add.s64 	%rd114, %rd1, %rd108;
	ld.global.nc.f64 	%fd148, [%rd114];
	mul.f64 	%fd149, %fd148, %fd144;
	add.s32 	%r79, %r6, %r3;
	mul.wide.u32 	%rd115, %r79, 8;
	add.s64 	%rd116, %rd4, %rd115;
	ld.global.nc.f64 	%fd150, [%rd116];
	fma.rn.f64 	%fd152, %fd149, %fd150, %fd147;
$L__BB9_10:
	ld.param.u64 	%rd120, [_Z13jacobi_kernelILi10EEvPdPKdS2_S2_S2_S2_S2_S2_S2_S2_i_param_0];
	cvta.to.global.u64 	%rd117, %rd120;
	mul.wide.s32 	%rd118, %r1, 8;
	add.s64 	%rd119, %rd117, %rd118;
	st.global.f64 	[%rd119], %fd152;
$L__BB9_11:
	ret;

}
	// .globl	_Z13jacobi_kernelILi11EEvPdPKdS2_S2_S2_S2_S2_S2_S2_S2_i
.visible .entry _Z13jacobi_kernelILi11EEvPdPKdS2_S2_S2_S2_S2_S2_S2_S2_i(
	.param .u64 .ptr .align 1 _Z13jacobi_kernelILi11EEvPdPKdS2_S2_S2_S2_S2_S2_S2_S2_i_param_0,
	.param .u64 .ptr .align 1 _Z13jacobi_kernelILi11EEvPdPKdS2_S2_S2_S2_S2_S2_S2_S2_i_param_1,
	.param .u64 .ptr .align 1 _Z13jacobi_kernelILi11EEvPdPKdS2_S2_S2_S2_S2_S2_S2_S2_i_param_2,
	.param .u64 .ptr .align 1 _Z13jacobi_kernelILi11EEvPdPKdS2_S2_S2_S2_S2_S2_S2_S2_i_param_3,
	.param .u64 .ptr .align 1 _Z13jacobi_kernelILi11EEvPdPKdS2_S2_S2_S2_S2_S2_S2_S2_i_param_4,
	.param .u64 .ptr .align 1 _Z13jacobi_kernelILi11EEvPdPKdS2_S2_S2_S2_S2_S2_S2_S2_i_param_5,
	.param .u64 .ptr .align 1 _Z13jacobi_kernelILi11EEvPdPKdS2_S2_S2_S2_S2_S2_S2_S2_i_param_6,
	.param .u64 .ptr .align 1 _Z13jacobi_kernelILi11EEvPdPKdS2_S2_S2_S2_S2_S2_S2_S2_i_param_7,
	.param .u64 .ptr .align 1 _Z13jacobi_kernelILi11EEvPdPKdS2_S2_S2_S2_S2_S2_S2_S2_i_param_8,
	.param .u64 .ptr .align 1 _Z13jacobi_kernelILi11EEvPdPKdS2_S2_S2_S2_S2_S2_S2_S2_i_param_9,
	.param .u32 _Z13jacobi_kernelILi11EEvPdPKdS2_S2_S2_S2_S2_S2_S2_S2_i_param_10
)
{
	.reg .pred 	%p<8>;
	.reg .b32 	%r<83>;
	.reg .b64 	%rd<130>;
	.reg .b64 	%fd<166>;

	ld.param.u64 	%rd12, [_Z13jacobi_kernelILi11EEvPdPKdS2_S2_S2_S2_S2_S2_S2_S2_i_param_1];
	ld.param.u64 	%rd13, [_Z13jacobi_kernelILi11EEvPdPKdS2_S2_S2_S2_S2_S2_S2_S2_i_param_2];
	ld.param.u64 	%rd14, [_Z13jacobi_kernelILi11EEvPdPKdS2_S2_S2_S2_S2_S2_S2_S2_i_param_3];
	ld.param.u64 	%rd15, [_Z13jacobi_kernelILi11EEvPdPKdS2_S2_S2_S2_S2_S2_S2_S2_i_param_7];
	ld.param.u64 	%rd16, [_Z13jacobi_kernelILi11EEvPdPKdS2_S2_S2_S2_S2_S2_S2_S2_i_param_8];
	ld.param.u64 	%rd17, [_Z13jacobi_kernelILi11EEvPdPKdS2_S2_S2_S2_S2_S2_S2_S2_i_param_9];
	ld.param.u32 	%r7, [_Z13jacobi_kernelILi11EEvPdPKdS2_S2_S2_S2_S2_S2_S2_S2_i_param_10];
	cvta.to.global.u64 	%rd1, %rd17;
	cvta.to.global.u64 	%rd2, %rd14;
	cvta.to.global.u64 	%rd3, %rd16;
	cvta.to.global.u64 	%rd4, %rd13;
	cvta.to.global.u64 	%rd5, %rd12;
	cvta.to.global.u64 	%rd6, %rd15;
	mov.u32 	%r8, %tid.x;
	mov.u32 	%r9, %ctaid.x;
	mov.u32 	%r10, %ntid.x;
	mad.lo.s32 	%r1, %r9, %r10, %r8;
	mul.hi.s32 	%r11, %r1, 6453745;
	shr.u32 	%r12, %r11, 31;
	shr.s32 	%r13, %r11, 1;
	add.s32 	%r2, %r13, %r12;
	mul.hi.s32 	%r14, %r1, 70991195;
	shr.u32 	%r15, %r14, 31;
	shr.s32 	%r16, %r14, 1;
	add.s32 	%r17, %r16, %r15;
	mul.hi.s32 	%r18, %r17, 780903145;
	shr.u32 	%r19, %r18, 31;
	shr.s32 	%r20, %r18, 1;
	add.s32 	%r21, %r20, %r19;
	mul.lo.s32 	%r22, %r21, 11;
	sub.s32 	%r3, %r17, %r22;
	mul.hi.s32 	%r23, %r1, 780903145;
	shr.u32 	%r24, %r23, 31;
	shr.s32 	%r25, %r23, 1;
	add.s32 	%r26, %r25, %r24;
	mul.hi.s32 	%r27, %r26, 780903145;
	shr.u32 	%r28, %r27, 31;
	shr.s32 	%r29, %r27, 1;
	add.s32 	%r30, %r29, %r28;
	mul.lo.s32 	%r31, %r30, 11;
	sub.s32 	%r4, %r26, %r31;
	mul.lo.s32 	%r32, %r26, 11;
	sub.s32 	%r5, %r1, %r32;
	setp.ge.s32 	%p1, %r2, %r7;
	@%p1 bra 	$L__BB10_11;
	ld.param.u64 	%rd129, [_Z13jacobi_kernelILi11EEvPdPKdS2_S2_S2_S2_S2_S2_S2_S2_i_param_6];
	ld.param.u64 	%rd128, [_Z13jacobi_kernelILi11EEvPdPKdS2_S2_S2_S2_S2_S2_S2_S2_i_param_5];
	ld.param.u64 	%rd127, [_Z13jacobi_kernelILi11EEvPdPKdS2_S2_S2_S2_S2_S2_S2_S2_i_param_4];
	cvta.to.global.u64 	%rd18, %rd129;
	cvta.to.global.u64 	%rd19, %rd128;
	cvta.to.global.u64 	%rd20, %rd127;
	mul.lo.s32 	%r33, %r3, 121;
	mul.lo.s32 	%r34, %r2, 1331;
	mad.lo.s32 	%r35, %r4, 11, %r34;
	add.s32 	%r36, %r35, %r33;
	mul.wide.s32 	%rd21, %r36, 8;
	add.s64 	%rd22, %rd20, %rd21;
	ld.global.nc.f64 	%fd8, [%rd22];
	mul.wide.s32 	%rd23, %r5, 8;
	add.s64 	%rd24, %rd5, %rd23;
	ld.global.nc.f64 	%fd9, [%rd24];
	mul.f64 	%fd10, %fd8, %fd9;
	fma.rn.f64 	%fd11, %fd9, %fd10, 0d0000000000000000;
	ld.global.nc.f64 	%fd12, [%rd22+8];
	add.s32 	%r37, %r5, 11;
	mul.wide.u32 	%rd25, %r37, 8;
	add.s64 	%rd26, %rd5, %rd25;
	ld.global.nc.f64 	%fd13, [%rd26];
	mul.f64 	%fd14, %fd12, %fd13;
	fma.rn.f64 	%fd15, %fd13, %fd14, %fd11;
	ld.global.nc.f64 	%fd16, [%rd22+16];
	add.s32 	%r38, %r5, 22;
	mul.wide.u32 	%rd27, %r38, 8;
	add.s64 	%rd28, %rd5, %rd27;
	ld.global.nc.f64 	%fd17, [%rd28];
	mul.f64 	%fd18, %fd16, %fd17;
	fma.rn.f64 	%fd19, %fd17, %fd18, %fd15;
	ld.global.nc.f64 	%fd20, [%rd22+24];
	add.s32 	%r39, %r5, 33;
	mul.wide.u32 	%rd29, %r39, 8;
	add.s64 	%rd30, %rd5, %rd29;
	ld.global.nc.f64 	%fd21, [%rd30];
	mul.f64 	%fd22, %fd20, %fd21;
	fma.rn.f64 	%fd23, %fd21, %fd22, %fd19;
	ld.global.nc.f64 	%fd24, [%rd22+32];
	add.s32 	%r40, %r5, 44;
	mul.wide.u32 	%rd31, %r40, 8;
	add.s64 	%rd32, %rd5, %rd31;
	ld.global.nc.f64 	%fd25, [%rd32];
	mul.f64 	%fd26, %fd24, %fd25;
	fma.rn.f64 	%fd27, %fd25, %fd26, %fd23;
	ld.global.nc.f64 	%fd28, [%rd22+40];
	add.s32 	%r41, %r5, 55;
	mul.wide.u32 	%rd33, %r41, 8;
	add.s64 	%rd34, %rd5, %rd33;
	ld.global.nc.f64 	%fd29, [%rd34];
	mul.f64 	%fd30, %fd28, %fd29;
	fma.rn.f64 	%fd31, %fd29, %fd30, %fd27;
	ld.global.nc.f64 	%fd32, [%rd22+48];
	add.s32 	%r42, %r5, 66;
	mul.wide.u32 	%rd35, %r42, 8;
	add.s64 	%rd36, %rd5, %rd35;
	ld.global.nc.f64 	%fd33, [%rd36];
	mul.f64 	%fd34, %fd32, %fd33;
	fma.rn.f64 	%fd35, %fd33, %fd34, %fd31;
	ld.global.nc.f64 	%fd36, [%rd22+56];
	add.s32 	%r43, %r5, 77;
	mul.wide.u32 	%rd37, %r43, 8;
	add.s64 	%rd38, %rd5, %rd37;
	ld.global.nc.f64 	%fd37, [%rd38];
	mul.f64 	%fd38, %fd36, %fd37;
	fma.rn.f64 	%fd39, %fd37, %fd38, %fd35;
	ld.global.nc.f64 	%fd40, [%rd22+64];
	add.s32 	%r44, %r5, 88;
	mul.wide.u32 	%rd39, %r44, 8;
	add.s64 	%rd40, %rd5, %rd39;
	ld.global.nc.f64 	%fd41, [%rd40];
	mul.f64 	%fd42, %fd40, %fd41;
	fma.rn.f64 	%fd43, %fd41, %fd42, %fd39;
	ld.global.nc.f64 	%fd44, [%rd22+72];
	add.s32 	%r45, %r5, 99;
	mul.wide.u32 	%rd41, %r45, 8;
	add.s64 	%rd42, %rd5, %rd41;
	ld.global.nc.f64 	%fd45, [%rd42];
	mul.f64 	%fd46, %fd44, %fd45;
	fma.rn.f64 	%fd47, %fd45, %fd46, %fd43;
	ld.global.nc.f64 	%fd48, [%rd22+80];
	add.s32 	%r46, %r5, 110;
	mul.wide.u32 	%rd43, %r46, 8;
	add.s64 	%rd44, %rd5, %rd43;
	ld.global.nc.f64 	%fd49, [%rd44];
	mul.f64 	%fd50, %fd48, %fd49;
	fma.rn.f64 	%fd51, %fd49, %fd50, %fd47;
	add.s32 	%r47, %r34, %r5;
	add.s32 	%r48, %r47, %r33;
	mul.wide.s32 	%rd45, %r48, 8;
	add.s64 	%rd46, %rd19, %rd45;
	ld.global.nc.f64 	%fd52, [%rd46];
	mul.wide.s32 	%rd47, %r4, 8;
	add.s64 	%rd7, %rd4, %rd47;
	ld.global.nc.f64 	%fd53, [%rd7];
	mul.f64 	%fd54, %fd52, %fd53;
	fma.rn.f64 	%fd55, %fd53, %fd54, %fd51;
	ld.global.nc.f64 	%fd56, [%rd46+88];
	add.s32 	%r49, %r4, 11;
	mul.wide.u32 	%rd48, %r49, 8;
	add.s64 	%rd49, %rd4, %rd48;
	ld.global.nc.f64 	%fd57, [%rd49];
	mul.f64 	%fd58, %fd56, %fd57;
	fma.rn.f64 	%fd59, %fd57, %fd58, %fd55;
	ld.global.nc.f64 	%fd60, [%rd46+176];
	add.s32 	%r50, %r4, 22;
	mul.wide.u32 	%rd50, %r50, 8;
	add.s64 	%rd51, %rd4, %rd50;
	ld.global.nc.f64 	%fd61, [%rd51];
	mul.f64 	%fd62, %fd60, %fd61;
	fma.rn.f64 	%fd63, %fd61, %fd62, %fd59;
	ld.global.nc.f64 	%fd64, [%rd46+264];
	add.s32 	%r51, %r4, 33;
	mul.wide.u32 	%rd52, %r51, 8;
	add.s64 	%rd53, %rd4, %rd52;
	ld.global.nc.f64 	%fd65, [%rd53];
	mul.f64 	%fd66, %fd64, %fd65;
	fma.rn.f64 	%fd67, %fd65, %fd66, %fd63;
	ld.global.nc.f64 	%fd68, [%rd46+352];
	add.s32 	%r52, %r4, 44;
	mul.wide.u32 	%rd54, %r52, 8;
	add.s64 	%rd55, %rd4, %rd54;
	ld.global.nc.f64 	%fd69, [%rd55];
	mul.f64 	%fd70, %fd68, %fd69;
	fma.rn.f64 	%fd71, %fd69, %fd70, %fd67;
	ld.global.nc.f64 	%fd72, [%rd46+440];
	add.s32 	%r53, %r4, 55;
	mul.wide.u32 	%rd56, %r53, 8;
	add.s64 	%rd57, %rd4, %rd56;
	ld.global.nc.f64 	%fd73, [%rd57];
	mul.f64 	%fd74, %fd72, %fd73;
	fma.rn.f64 	%fd75, %fd73, %fd74, %fd71;
	ld.global.nc.f64 	%fd76, [%rd46+528];
	add.s32 	%r54, %r4, 66;
	mul.wide.u32 	%rd58, %r54, 8;
	add.s64 	%rd59, %rd4, %rd58;
	ld.global.nc.f64 	%fd77, [%rd59];
	mul.f64 	%fd78, %fd76, %fd77;
	fma.rn.f64 	%fd79, %fd77, %fd78, %fd75;
	ld.global.nc.f64 	%fd80, [%rd46+616];
	add.s32 	%r55, %r4, 77;
	mul.wide.u32 	%rd60, %r55, 8;
	add.s64 	%rd61, %rd4, %rd60;
	ld.global.nc.f64 	%fd81, [%rd61];
	mul.f64 	%fd82, %fd80, %fd81;
	fma.rn.f64 	%fd83, %fd81, %fd82, %fd79;
	ld.global.nc.f64 	%fd84, [%rd46+704];
	add.s32 	%r56, %r4, 88;
	mul.wide.u32 	%rd62, %r56, 8;
	add.s64 	%rd63, %rd4, %rd62;
	ld.global.nc.f64 	%fd85, [%rd63];
	mul.f64 	%fd86, %fd84, %fd85;
	fma.rn.f64 	%fd87, %fd85, %fd86, %fd83;
	ld.global.nc.f64 	%fd88, [%rd46+792];
	add.s32 	%r57, %r4, 99;
	mul.wide.u32 	%rd64, %r57, 8;
	add.s64 	%rd65, %rd4, %rd64;
	ld.global.nc.f64 	%fd89, [%rd65];
	mul.f64 	%fd90, %fd88, %fd89;
	fma.rn.f64 	%fd91, %fd89, %fd90, %fd87;
	ld.global.nc.f64 	%fd92, [%rd46+880];
	add.s32 	%r58, %r4, 110;
	mul.wide.u32 	%rd66, %r58, 8;
	add.s64 	%rd67, %rd4, %rd66;
	ld.global.nc.f64 	%fd93, [%rd67];
	mul.f64 	%fd94, %fd92, %fd93;
	fma.rn.f64 	%fd95, %fd93, %fd94, %fd91;
	mul.hi.s32 	%r59, %r1, 70991195;
	shr.u32 	%r60, %r59, 31;
	shr.s32 	%r61, %r59, 1;
	add.s32 	%r62, %r61, %r60;
	mul.lo.s32 	%r63, %r62, 121;
	sub.s32 	%r64, %r1, %r63;
	add.s32 	%r65, %r34, %r64;
	mul.wide.s32 	%rd68, %r65, 8;
	add.s64 	%rd69, %rd18, %rd68;
	ld.global.nc.f64 	%fd96, [%rd69];
	mul.wide.s32 	%rd70, %r3, 8;
	add.s64 	%rd71, %rd2, %rd70;
	ld.global.nc.f64 	%fd97, [%rd71];
	mul.f64 	%fd98, %fd96, %fd97;
	fma.rn.f64 	%fd99, %fd97, %fd98, %fd95;
	ld.global.nc.f64 	%fd100, [%rd69+968];
	add.s32 	%r66, %r3, 11;
	mul.wide.u32 	%rd72, %r66, 8;
	add.s64 	%rd73, %rd2, %rd72;
	ld.global.nc.f64 	%fd101, [%rd73];
	mul.f64 	%fd102, %fd100, %fd101;
	fma.rn.f64 	%fd103, %fd101, %fd102, %fd99;
	ld.global.nc.f64 	%fd104, [%rd69+1936];
	add.s32 	%r67, %r3, 22;
	mul.wide.u32 	%rd74, %r67, 8;
	add.s64 	%rd75, %rd2, %rd74;
	ld.global.nc.f64 	%fd105, [%rd75];
	mul.f64 	%fd106, %fd104, %fd105;
	fma.rn.f64 	%fd107, %fd105, %fd106, %fd103;
	ld.global.nc.f64 	%fd108, [%rd69+2904];
	add.s32 	%r68, %r3, 33;
	mul.wide.u32 	%rd76, %r68, 8;
	add.s64 	%rd77, %rd2, %rd76;
	ld.global.nc.f64 	%fd109, [%rd77];
	mul.f64 	%fd110, %fd108, %fd109;
	fma.rn.f64 	%fd111, %fd109, %fd110, %fd107;
	ld.global.nc.f64 	%fd112, [%rd69+3872];
	add.s32 	%r69, %r3, 44;
	mul.wide.u32 	%rd78, %r69, 8;
	add.s64 	%rd79, %rd2, %rd78;
	ld.global.nc.f64 	%fd113, [%rd79];
	mul.f64 	%fd114, %fd112, %fd113;
	fma.rn.f64 	%fd115, %fd113, %fd114, %fd111;
	ld.global.nc.f64 	%fd116, [%rd69+4840];
	add.s32 	%r70, %r3, 55;
	mul.wide.u32 	%rd80, %r70, 8;
	add.s64 	%rd81, %rd2, %rd80;
	ld.global.nc.f64 	%fd117, [%rd81];
	mul.f64 	%fd118, %fd116, %fd117;
	fma.rn.f64 	%fd119, %fd117, %fd118, %fd115;
	ld.global.nc.f64 	%fd120, [%rd69+5808];
	add.s32 	%r71, %r3, 66;
	mul.wide.u32 	%rd82, %r71, 8;
	add.s64 	%rd83, %rd2, %rd82;
	ld.global.nc.f64 	%fd121, [%rd83];
	mul.f64 	%fd122, %fd120, %fd121;
	fma.rn.f64 	%fd123, %fd121, %fd122, %fd119;
	ld.global.nc.f64 	%fd124, [%rd69+6776];
	add.s32 	%r72, %r3, 77;
	mul.wide.u32 	%rd84, %r72, 8;
	add.s64 	%rd85, %rd2, %rd84;
	ld.global.nc.f64 	%fd125, [%rd85];
	mul.f64 	%fd126, %fd124, %fd125;
	fma.rn.f64 	%fd127, %fd125, %fd126, %fd123;
	ld.global.nc.f64 	%fd128, [%rd69+7744];
	add.s32 	%r73, %r3, 88;
	mul.wide.u32 	%rd86, %r73, 8;
	add.s64 	%rd87, %rd2, %rd86;
	ld.global.nc.f64 	%fd129, [%rd87];
	mul.f64 	%fd130, %fd128, %fd129;
	fma.rn.f64 	%fd131, %fd129, %fd130, %fd127;
	ld.global.nc.f64 	%fd132, [%rd69+8712];
	add.s32 	%r74, %r3, 99;
	mul.wide.u32 	%rd88, %r74, 8;
	add.s64 	%rd89, %rd2, %rd88;
	ld.global.nc.f64 	%fd133, [%rd89];
	mul.f64 	%fd134, %fd132, %fd133;
	fma.rn.f64 	%fd135, %fd133, %fd134, %fd131;
	ld.global.nc.f64 	%fd136, [%rd69+9680];
	add.s32 	%r75, %r3, 110;
	mul.wide.u32 	%rd90, %r75, 8;
	add.s64 	%rd91, %rd2, %rd90;
	ld.global.nc.f64 	%fd137, [%rd91];
	mul.f64 	%fd138, %fd136, %fd137;
	fma.rn.f64 	%fd164, %fd137, %fd138, %fd135;
	mul.lo.s32 	%r6, %r3, 11;
	setp.eq.s32 	%p2, %r5, 10;
	@%p2 bra 	$L__BB10_3;
	setp.ne.s32 	%p3, %r5, 0;
	@%p3 bra 	$L__BB10_4;
$L__BB10_3:
	mul.wide.s32 	%rd92, %r1, 8;
	add.s64 	%rd93, %rd6, %rd92;
	ld.global.nc.f64 	%fd139, [%rd93];
	mul.lo.s32 	%r76, %r5, 12;
	mul.wide.u32 	%rd94, %r76, 8;
	add.s64 	%rd95, %rd5, %rd94;
	ld.global.nc.f64 	%fd140, [%rd95];
	mul.f64 	%fd141, %fd139, %fd140;
	mul.lo.s32 	%r77, %r4, 88;
	cvt.s64.s32 	%rd96, %r77;
	add.s64 	%rd97, %rd7, %rd96;
	ld.global.nc.f64 	%fd142, [%rd97];
	fma.rn.f64 	%fd143, %fd141, %fd142, %fd164;
	add.s64 	%rd98, %rd3, %rd92;
	ld.global.nc.f64 	%fd144, [%rd98];
	mul.f64 	%fd145, %fd144, %fd140;
	mul.wide.s32 	%rd99, %r3, 8;
	add.s64 	%rd100, %rd2, %rd99;
	mul.wide.s32 	%rd101, %r6, 8;
	add.s64 	%rd102, %rd100, %rd101;
	ld.global.nc.f64 	%fd146, [%rd102];
	fma.rn.f64 	%fd164, %fd145, %fd146, %fd143;
$L__BB10_4:
	setp.eq.s32 	%p4, %r4, 10;
	@%p4 bra 	$L__BB10_6;
	setp.ne.s32 	%p5, %r4, 0;
	@%p5 bra 	$L__BB10_7;
$L__BB10_6:
	mul.wide.s32 	%rd103, %r1, 8;
	add.s64 	%rd104, %rd6, %rd103;
	ld.global.nc.f64 	%fd147, [%rd104];
	mul.lo.s32 	%r78, %r5, 12;
	mul.wide.s32 	%rd105, %r78, 8;
	add.s64 	%rd106, %rd4, %rd105;
	ld.global.nc.f64 	%fd148, [%rd106];
	mul.f64 	%fd149, %fd147, %fd148;
	mul.lo.s32 	%r79, %r4, 12;
	mul.wide.u32 	%rd107, %r79, 8;
	add.s64 	%rd108, %rd5, %rd107;
	ld.global.nc.f64 	%fd150, [%rd108];
	fma.rn.f64 	%fd151, %fd149, %fd150, %fd164;
	add.s64 	%rd109, %rd1, %rd103;
	ld.global.nc.f64 	%fd152, [%rd109];
	mul.f64 	%fd153, %fd152, %fd148;
	mul.wide.s32 	%rd110, %r3, 8;
	add.s64 	%rd111, %rd2, %rd110;
	mul.wide.s32 	%rd112, %r6, 8;
	add.s64 	%rd113, %rd111, %rd112;
	ld.global.nc.f64 	%fd154, [%rd113];
	fma.rn.f64 	%fd164, %fd153, %fd154, %fd151;
$L__BB10_7:
	setp.eq.s32 	%p6, %r3, 10;
	@%p6 bra 	$L__BB10_9;
	setp.ne.s32 	%p7, %r3, 0;
	@%p7 bra 	$L__BB10_10;
$L__BB10_9:
	mul.wide.s32 	%rd114, %r1, 8;
	add.s64 	%rd115, %rd3, %rd114;
	ld.global.nc.f64 	%fd155, [%rd115];
	mul.lo.s32 	%r80, %r5, 12;
	mul.wide.s32 	%rd116, %r80, 8;
	add.s64 	%rd117, %rd2, %rd116;
	ld.global.nc.f64 	%fd156, [%rd117];
	mul.f64 	%fd157, %fd155, %fd156;
	mul.lo.s32 	%r81, %r4, 12;
	mul.wide.s32 	%rd118, %r81, 8;
	add.s64 	%rd119, %rd5, %rd118;
	ld.global.nc.f64 	%fd158, [%rd119];
	fma.rn.f64 	%fd159, %fd157, %fd158, %fd164;
	add.s64 	%rd120, %rd1, %rd114;
	ld.global.nc.f64 	%fd160, [%rd120];
	mul.f64 	%fd161, %fd160, %fd156;
	add.s32 	%r82, %r6, %r3;
	mul.wide.u32 	%rd121, %r82, 8;
	add.s64 	%rd122, %rd4, %rd121;
	ld.global.nc.f64 	%fd162, [%rd122];
	fma.rn.f64 	%fd164, %fd161, %fd162, %fd159;
$L__BB10_10:
	ld.param.u64 	%rd126, [_Z13jacobi_kernelILi11EEvPdPKdS2_S2_S2_S2_S2_S2_S2_S2_i_param_0];
	cvta.to.global.u64 	%rd123, %rd126;
	mul.wide.s32 	%rd124, %r1, 8;
	add.s64 	%rd125, %rd123, %rd124;
	st.global.f64 	[%rd125], %fd164;
$L__BB10_11:
	ret;

}
	// .globl	_Z13jacobi_kernelILi12EEvPdPKdS2_S2_S2_S2_S2_S2_S2_S2_i
.visible .entry _Z13jacobi_kernelILi12EEvPdPKdS2_S2_S2_S2_S2_S2_S2_S2_i(
	.param .u64 .ptr .align 1 _Z13jacobi_kernelILi12EEvPdPKdS2_S2_S2_S2_S2_S2_S2_S2_i_param_0,
	.param .u64 .ptr .align 1 _Z13jacobi_kernelILi12EEvPdPKdS2_S2_S2_S2_S2_S2_S2_S2_i_param_1,
	.param .u64 .ptr .align 1 _Z13jacobi_kernelILi12EEvPdPKdS2_S2_S2_S2_S2_S2_S2_S2_i_param_2,
	.param .u64 .ptr .align 1 _Z13jacobi_kernelILi12EEvPdPKdS2_S2_S2_S2_S2_S2_S2_S2_i_param_3,
	.param .u64 .ptr .align 1 _Z13jacobi_kernelILi12EEvPdPKdS2_S2_S2_S2_S2_S2_S2_S2_i_param_4,
	.param .u64 .ptr .align 1 _Z13jacobi_kernelILi12EEvPdPKdS2_S2_S2_S2_S2_S2_S2_S2_i_param_5,
	.param .u64 .ptr .align 1 _Z13jacobi_kernelILi12EEvPdPKdS2_S2_S2_S2_S2_S2_S2_S2_i_param_6,
	.param .u64 .ptr .align 1 _Z13jacobi_kernelILi12EEvPdPKdS2_S2_S2_S2_S2_S2_S2_S2_i_param_7,
	.param .u64 .ptr .align 1 _Z13jacobi_kernelILi12EEvPdPKdS2_S2_S2_S2_S2_S2_S2_S2_i_param_8,
	.param .u64 .ptr .align 1 _Z13jacobi_kernelILi12EEvPdPKdS2_S2_S2_S2_S2_S2_S2_S2_i_param_9,
	.param .u32 _Z13jacobi_kernelILi12EEvPdPKdS2_S2_S2_S2_S2_S2_S2_S2_i_param_10
)
{
	.reg .pred 	%p<8>;
	.reg .b32 	%r<86>;
	.reg .b64 	%rd<136>;
	.reg .b64 	%fd<178>;

	ld.param.u64 	%rd12, [_Z13jacobi_kernelILi12EEvPdPKdS2_S2_S2_S2_S2_S2_S2_S2_i_param_1];
	ld.param.u64 	%rd13, [_Z13jacobi_kernelILi12EEvPdPKdS2_S2_S2_S2_S2_S2_S2_S2_i_param_2];
	ld.param.u64 	%rd14, [_Z13jacobi_kernelILi12EEvPdPKdS2_S2_S2_S2_S2_S2_S2_S2_i_param_3];
	ld.param.u64 	%rd15, [_Z13jacobi_kernelILi12EEvPdPKdS2_S2_S2_S2_S2_S2_S2_S2_i_param_7];
	ld.param.u64 	%rd16, [_Z13jacobi_kernelILi12EEvPdPKdS2_S2_S2_S2_S2_S2_S2_S2_i_param_8];
	ld.param.u64 	%rd17, [_Z13jacobi_kernelILi12EEvPdPKdS2_S2_S2_S2_S2_S2_S2_S2_i_param_9];
	ld.param.u32 	%r7, [_Z13jacobi_kernelILi12EEvPdPKdS2_S2_S2_S2_S2_S2_S2_S2_i_param_10];
	cvta.to.global.u64 	%rd1, %rd17;
	cvta.to.global.u64 	%rd2, %rd14;
	cvta.to.global.u64 	%rd3, %rd16;
	cvta.to.global.u64 	%rd4, %rd13;
	cvta.to.global.u64 	%rd5, %rd12;
	cvta.to.global.u64 	%rd6, %rd15;
	mov.u32 	%r8, %tid.x;
	mov.u32 	%r9, %ctaid.x;
	mov.u32 	%r10, %ntid.x;
	mad.lo.s32 	%r1, %r9, %r10, %r8;
	mul.hi.s32 	%r11, %r1, 1272582903;
	shr.u32 	%r12, %r11, 31;
	shr.s32 	%r13, %r11, 9;
	add.s32 	%r2, %r13, %r12;
	mul.hi.s32 	%r14, %r1, 954437177;
	shr.u32 	%r15, %r14, 31;
	shr.s32 	%r16, %r14, 5;
	add.s32 	%r17, %r16, %r15;
	mul.hi.s32 	%r18, %r17, 715827883;
	shr.u32 	%r19, %r18, 31;
	shr.u32 	%r20, %r18, 1;
	add.s32 	%r21, %r20, %r19;
	mul.lo.s32 	%r22, %r21, 12;
	sub.s32 	%r3, %r17, %r22;
	mul.hi.s32 	%r23, %r1, 715827883;
	shr.u32 	%r24, %r23, 31;
	shr.s32 	%r25, %r23, 1;
	add.s32 	%r26, %r25, %r24;
	mul.hi.s32 	%r27, %r26, 715827883;
	shr.u32 	%r28, %r27, 31;
	shr.u32 	%r29, %r27, 1;
	add.s32 	%r30, %r29, %r28;
	mul.lo.s32 	%r31, %r30, 12;
	sub.s32 	%r4, %r26, %r31;
	mul.lo.s32 	%r32, %r26, 12;
	sub.s32 	%r5, %r1, %r32;
	setp.ge.s32 	%p1, %r2, %r7;
	@%p1 bra 	$L__BB11_11;
	ld.param.u64 	%rd135, [_Z13jacobi_kernelILi12EEvPdPKdS2_S2_S2_S2_S2_S2_S2_S2_i_param_6];
	ld.param.u64 	%rd134, [_Z13jacobi_kernelILi12EEvPdPKdS2_S2_S2_S2_S2_S2_S2_S2_i_param_5];
	ld.param.u64 	%rd133, [_Z13jacobi_kernelILi12EEvPdPKdS2_S2_S2_S2_S2_S2_S2_S2_i_param_4];
	cvta.to.global.u64 	%rd18, %rd135;
	cvta.to.global.u64 	%rd19, %rd134;
	cvta.to.global.u64 	%rd20, %rd133;
	mul.lo.s32 	%r33, %r3, 144;
	mul.lo.s32 	%r34, %r2, 1728;
	mad.lo.s32 	%r35, %r4, 12, %r34;
	add.s32 	%r36, %r35, %r33;
	mul.wide.s32 	%rd21, %r36, 8;
	add.s64 	%rd22, %rd20, %rd21;
	ld.global.nc.f64 	%fd8, [%rd22];
	mul.wide.s32 	%rd23, %r5, 8;
	add.s64 	%rd24, %rd5, %rd23;
	ld.global.nc.f64 	%fd9, [%rd24];
	mul.f64 	%fd10, %fd8, %fd9;
	fma.rn.f64 	%fd11, %fd9, %fd10, 0d0000000000000000;
	ld.global.nc.f64 	%fd12, [%rd22+8];
	add.s32 	%r37, %r5, 12;
	mul.wide.u32 	%rd25, %r37, 8;
	add.s64 	%rd26, %rd5, %rd25;
	ld.global.nc.f64 	%fd13, [%rd26];
	mul.f64 	%fd14, %fd12, %fd13;
	fma.rn.f64 	%fd15, %fd13, %fd14, %fd11;
	ld.global.nc.f64 	%fd16, [%rd22+16];
	add.s32 	%r38, %r5, 24;
	mul.wide.u32 	%rd27, %r38, 8;
	add.s64 	%rd28, %rd5, %rd27;
	ld.global.nc.f64 	%fd17, [%rd28];
	mul.f64 	%fd18, %fd16, %fd17;
	fma.rn.f64 	%fd19, %fd17, %fd18, %fd15;
	ld.global.nc.f64 	%fd20, [%rd22+24];
	add.s32 	%r39, %r5, 36;
	mul.wide.u32 	%rd29, %r39, 8;
	add.s64 	%rd30, %rd5, %rd29;
	ld.global.nc.f64 	%fd21, [%rd30];
	mul.f64 	%fd22, %fd20, %fd21;
	fma.rn.f64 	%fd23, %fd21, %fd22, %fd19;
	ld.global.nc.f64 	%fd24, [%rd22+32];
	add.s32 	%r40, %r5, 48;
	mul.wide.u32 	%rd31, %r40, 8;
	add.s64 	%rd32, %rd5, %rd31;
	ld.global.nc.f64 	%fd25, [%rd32];
	mul.f64 	%fd26, %fd24, %fd25;
	fma.rn.f64 	%fd27, %fd25, %fd26, %fd23;
	ld.global.nc.f64 	%fd28, [%rd22+40];
	add.s32 	%r41, %r5, 60;
	mul.wide.u32 	%rd33, %r41, 8;
	add.s64 	%rd34, %rd5, %rd33;
	ld.global.nc.f64 	%fd29, [%rd34];
	mul.f64 	%fd30, %fd28, %fd29;
	fma.rn.f64 	%fd31, %fd29, %fd30, %fd27;
	ld.global.nc.f64 	%fd32, [%rd22+48];
	add.s32 	%r42, %r5, 72;
	mul.wide.u32 	%rd35, %r42, 8;
	add.s64 	%rd36, %rd5, %rd35;
	ld.global.nc.f64 	%fd33, [%rd36];
	mul.f64 	%fd34, %fd32, %fd33;
	fma.rn.f64 	%fd35, %fd33, %fd34, %fd31;
	ld.global.nc.f64 	%fd36, [%rd22+56];
	add.s32 	%r43, %r5, 84;
	mul.wide.u32 	%rd37, %r43, 8;
	add.s64 	%rd38, %rd5, %rd37;
	ld.global.nc.f64 	%fd37, [%rd38];
	mul.f64 	%fd38, %fd36, %fd37;
	fma.rn.f64 	%fd39, %fd37, %fd38, %fd35;
	ld.global.nc.f64 	%fd40, [%rd22+64];
	add.s32 	%r44, %r5, 96;
	mul.wide.u32 	%rd39, %r44, 8;
	add.s64 	%rd40, %rd5, %rd39;
	ld.global.nc.f64 	%fd41, [%rd40];
	mul.f64 	%fd42, %fd40, %fd41;
	fma.rn.f64 	%fd43, %fd41, %fd42, %fd39;
	ld.global.nc.f64 	%fd44, [%rd22+72];
	add.s32 	%r45, %r5, 108;
	mul.wide.u32 	%rd41, %r45, 8;
	add.s64 	%rd42, %rd5, %rd41;
	ld.global.nc.f64 	%fd45, [%rd42];
	mul.f64 	%fd46, %fd44, %fd45;
	fma.rn.f64 	%fd47, %fd45, %fd46, %fd43;
	ld.global.nc.f64 	%fd48, [%rd22+80];
	add.s32 	%r46, %r5, 120;
	mul.wide.u32 	%rd43, %r46, 8;
	add.s64 	%rd44, %rd5, %rd43;
	ld.global.nc.f64 	%fd49, [%rd44];
	mul.f64 	%fd50, %fd48, %fd49;
	fma.rn.f64 	%fd51, %fd49, %fd50, %fd47;
	ld.global.nc.f64 	%fd52, [%rd22+88];
	add.s32 	%r47, %r5, 132;
	mul.wide.u32 	%rd45, %r47, 8;
	add.s64 	%rd46, %rd5, %rd45;
	ld.global.nc.f64 	%fd53, [%rd46];
	mul.f64 	%fd54, %fd52, %fd53;
	fma.rn.f64 	%fd55, %fd53, %fd54, %fd51;
	add.s32 	%r48, %r34, %r5;
	add.s32 	%r49, %r48, %r33;
	mul.wide.s32 	%rd47, %r49, 8;
	add.s64 	%rd48, %rd19, %rd47;
	ld.global.nc.f64 	%fd56, [%rd48];
	mul.wide.s32 	%rd49, %r4, 8;
	add.s64 	%rd7, %rd4, %rd49;
	ld.global.nc.f64 	%fd57, [%rd7];
	mul.f64 	%fd58, %fd56, %fd57;
	fma.rn.f64 	%fd59, %fd57, %fd58, %fd55;
	ld.global.nc.f64 	%fd60, [%rd48+96];
	add.s32 	%r50, %r4, 12;
	mul.wide.u32 	%rd50, %r50, 8;
	add.s64 	%rd51, %rd4, %rd50;
	ld.global.nc.f64 	%fd61, [%rd51];
	mul.f64 	%fd62, %fd60, %fd61;
	fma.rn.f64 	%fd63, %fd61, %fd62, %fd59;
	ld.global.nc.f64 	%fd64, [%rd48+192];
	add.s32 	%r51, %r4, 24;
	mul.wide.u32 	%rd52, %r51, 8;
	add.s64 	%rd53, %rd4, %rd52;
	ld.global.nc.f64 	%fd65, [%rd53];
	mul.f64 	%fd66, %fd64, %fd65;
	fma.rn.f64 	%fd67, %fd65, %fd66, %fd63;
	ld.global.nc.f64 	%fd68, [%rd48+288];
	add.s32 	%r52, %r4, 36;
	mul.wide.u32 	%rd54, %r52, 8;
	add.s64 	%rd55, %rd4, %rd54;
	ld.global.nc.f64 	%fd69, [%rd55];
	mul.f64 	%fd70, %fd68, %fd69;
	fma.rn.f64 	%fd71, %fd69, %fd70, %fd67;
	ld.global.nc.f64 	%fd72, [%rd48+384];
	add.s32 	%r53, %r4, 48;
	mul.wide.u32 	%rd56, %r53, 8;
	add.s64 	%rd57, %rd4, %rd56;
	ld.global.nc.f64 	%fd73, [%rd57];
	mul.f64 	%fd74, %fd72, %fd73;
	fma.rn.f64 	%fd75, %fd73, %fd74, %fd71;
	ld.global.nc.f64 	%fd76, [%rd48+480];
	add.s32 	%r54, %r4, 60;
	mul.wide.u32 	%rd58, %r54, 8;
	add.s64 	%rd59, %rd4, %rd58;
	ld.global.nc.f64 	%fd77, [%rd59];
	mul.f64 	%fd78, %fd76, %fd77;
	fma.rn.f64 	%fd79, %fd77, %fd78, %fd75;
	ld.global.nc.f64 	%fd80, [%rd48+576];
	add.s32 	%r55, %r4, 72;
	mul.wide.u32 	%rd60, %r55, 8;
	add.s64 	%rd61, %rd4, %rd60;
	ld.global.nc.f64 	%fd81, [%rd61];
	mul.f64 	%fd82, %fd80, %fd81;
	fma.rn.f64 	%fd83, %fd81, %fd82, %fd79;
	ld.global.nc.f64 	%fd84, [%rd48+672];
	add.s32 	%r56, %r4, 84;
	mul.wide.u32 	%rd62, %r56, 8;
	add.s64 	%rd63, %rd4, %rd62;
	ld.global.nc.f64 	%fd85, [%rd63];
	mul.f64 	%fd86, %fd84, %fd85;
	fma.rn.f64 	%fd87, %fd85, %fd86, %fd83;
	ld.global.nc.f64 	%fd88, [%rd48+768];
	add.s32 	%r57, %r4, 96;
	mul.wide.u32 	%rd64, %r57, 8;
	add.s64 	%rd65, %rd4, %rd64;
	ld.global.nc.f64 	%fd89, [%rd65];
	mul.f64 	%fd90, %fd88, %fd89;
	fma.rn.f64 	%fd91, %fd89, %fd90, %fd87;
	ld.global.nc.f64 	%fd92, [%rd48+864];
	add.s32 	%r58, %r4, 108;
	mul.wide.u32 	%rd66, %r58, 8;
	add.s64 	%rd67, %rd4, %rd66;
	ld.global.nc.f64 	%fd93, [%rd67];
	mul.f64 	%fd94, %fd92, %fd93;
	fma.rn.f64 	%fd95, %fd93, %fd94, %fd91;
	ld.global.nc.f64 	%fd96, [%rd48+960];
	add.s32 	%r59, %r4, 120;
	mul.wide.u32 	%rd68, %r59, 8;
	add.s64 	%rd69, %rd4, %rd68;
	ld.global.nc.f64 	%fd97, [%rd69];
	mul.f64 	%fd98, %fd96, %fd97;
	fma.rn.f64 	%fd99, %fd97, %fd98, %fd95;
	ld.global.nc.f64 	%fd100, [%rd48+1056];
	add.s32 	%r60, %r4, 132;
	mul.wide.u32 	%rd70, %r60, 8;
	add.s64 	%rd71, %rd4, %rd70;
	ld.global.nc.f64 	%fd101, [%rd71];
	mul.f64 	%fd102, %fd100, %fd101;
	fma.rn.f64 	%fd103, %fd101, %fd102, %fd99;
	mul.hi.s32 	%r61, %r1, 954437177;
	shr.u32 	%r62, %r61, 31;
	shr.s32 	%r63, %r61, 5;
	add.s32 	%r64, %r63, %r62;
	mul.lo.s32 	%r65, %r64, 144;
	sub.s32 	%r66, %r1, %r65;
	add.s32 	%r67, %r34, %r66;
	mul.wide.s32 	%rd72, %r67, 8;
	add.s64 	%rd73, %rd18, %rd72;
	ld.global.nc.f64 	%fd104, [%rd73];
	mul.wide.s32 	%rd74, %r3, 8;
	add.s64 	%rd75, %rd2, %rd74;
	ld.global.nc.f64 	%fd105, [%rd75];
	mul.f64 	%fd106, %fd104, %fd105;
	fma.rn.f64 	%fd107, %fd105, %fd106, %fd103;
	ld.global.nc.f64 	%fd108, [%rd73+1152];
	add.s32 	%r68, %r3, 12;
	mul.wide.u32 	%rd76, %r68, 8;
	add.s64 	%rd77, %rd2, %rd76;
	ld.global.nc.f64 	%fd109, [%rd77];
	mul.f64 	%fd110, %fd108, %fd109;
	fma.rn.f64 	%fd111, %fd109, %fd110, %fd107;
	ld.global.nc.f64 	%fd112, [%rd73+2304];
	add.s32 	%r69, %r3, 24;
	mul.wide.u32 	%rd78, %r69, 8;
	add.s64 	%rd79, %rd2, %rd78;
	ld.global.nc.f64 	%fd113, [%rd79];
	mul.f64 	%fd114, %fd112, %fd113;
	fma.rn.f64 	%fd115, %fd113, %fd114, %fd111;
	ld.global.nc.f64 	%fd116, [%rd73+3456];
	add.s32 	%r70, %r3, 36;
	mul.wide.u32 	%rd80, %r70, 8;
	add.s64 	%rd81, %rd2, %rd80;
	ld.global.nc.f64 	%fd117, [%rd81];
	mul.f64 	%fd118, %fd116, %fd117;
	fma.rn.f64 	%fd119, %fd117, %fd118, %fd115;
	ld.global.nc.f64 	%fd120, [%rd73+4608];
	add.s32 	%r71, %r3, 48;
	mul.wide.u32 	%rd82, %r71, 8;
	add.s64 	%rd83, %rd2, %rd82;
	ld.global.nc.f64 	%fd121, [%rd83];
	mul.f64 	%fd122, %fd120, %fd121;
	fma.rn.f64 	%fd123, %fd121, %fd122, %fd119;
	ld.global.nc.f64 	%fd124, [%rd73+5760];
	add.s32 	%r72, %r3, 60;
	mul.wide.u32 	%rd84, %r72, 8;
	add.s64 	%rd85, %rd2, %rd84;
	ld.global.nc.f64 	%fd125, [%rd85];
	mul.f64 	%fd126, %fd124, %fd125;
	fma.rn.f64 	%fd127, %fd125, %fd126, %fd123;
	ld.global.nc.f64 	%fd128, [%rd73+6912];
	add.s32 	%r73, %r3, 72;
	mul.wide.u32 	%rd86, %r73, 8;
	add.s64 	%rd87, %rd2, %rd86;
	ld.global.nc.f64 	%fd129, [%rd87];
	mul.f64 	%fd130, %fd128, %fd129;
	fma.rn.f64 	%fd131, %fd129, %fd130, %fd127;
	ld.global.nc.f64 	%fd132, [%rd73+8064];
	add.s32 	%r74, %r3, 84;
	mul.wide.u32 	%rd88, %r74, 8;
	add.s64 	%rd89, %rd2, %rd88;
	ld.global.nc.f64 	%fd133, [%rd89];
	mul.f64 	%fd134, %fd132, %fd133;
	fma.rn.f64 	%fd135, %fd133, %fd134, %fd131;
	ld.global.nc.f64 	%fd136, [%rd73+9216];
	add.s32 	%r75, %r3, 96;
	mul.wide.u32 	%rd90, %r75, 8;
	add.s64 	%rd91, %rd2, %rd90;
	ld.global.nc.f64 	%fd137, [%rd91];
	mul.f64 	%fd138, %fd136, %fd137;
	fma.rn.f64 	%fd139, %fd137, %fd138, %fd135;
	ld.global.nc.f64 	%fd140, [%rd73+10368];
	add.s32 	%r76, %r3, 108;
	mul.wide.u32 	%rd92, %r76, 8;
	add.s64 	%rd93, %rd2, %rd92;
	ld.global.nc.f64 	%fd141, [%rd93];
	mul.f64 	%fd142, %fd140, %fd141;
	fma.rn.f64 	%fd143, %fd141, %fd142, %fd139;
	ld.global.nc.f64 	%fd144, [%rd73+11520];
	add.s32 	%r77, %r3, 120;
	mul.wide.u32 	%rd94, %r77, 8;
	add.s64 	%rd95, %rd2, %rd94;
	ld.global.nc.f64 	%fd145, [%rd95];
	mul.f64 	%fd146, %fd144, %fd145;
	fma.rn.f64 	%fd147, %fd145, %fd146, %fd143;
	ld.global.nc.f64 	%fd148, [%rd73+12672];
	add.s32 	%r78, %r3, 132;
	mul.wide.u32 	%rd96, %r78, 8;
	add.s64 	%rd97, %rd2, %rd96;
	ld.global.nc.f64 	%fd149, [%rd97];
	mul.f64 	%fd150, %fd148, %fd149;
	fma.rn.f64 	%fd176, %fd149, %fd150, %fd147;
	mul.lo.s32 	%r6, %r3, 12;
	setp.eq.s32 	%p2, %r5, 11;
	@%p2 bra 	$L__BB11_3;
	setp.ne.s32 	%p3, %r5, 0;
	@%p3 bra 	$L__BB11_4;
$L__BB11_3:
	mul.wide.s32 	%rd98, %r1, 8;
	add.s64 	%rd99, %rd6, %rd98;
	ld.global.nc.f64 	%fd151, [%rd99];
	mul.lo.s32 	%r79, %r5, 13;
	mul.wide.u32 	%rd100, %r79, 8;
	add.s64 	%rd101, %rd5, %rd100;
	ld.global.nc.f64 	%fd152, [%rd101];
	mul.f64 	%fd153, %fd151, %fd152;
	mul.lo.s32 	%r80, %r4, 96;
	cvt.s64.s32 	%rd102, %r80;
	add.s64 	%rd103, %rd7, %rd102;
	ld.global.nc.f64 	%fd154, [%rd103];
	fma.rn.f64 	%fd155, %fd153, %fd154, %fd176;
	add.s64 	%rd104, %rd3, %rd98;
	ld.global.nc.f64 	%fd156, [%rd104];
	mul.f64 	%fd157, %fd156, %fd152;
	mul.wide.s32 	%rd105, %r3, 8;
	add.s64 	%rd106, %rd2, %rd105;
	mul.wide.s32 	%rd107, %r6, 8;
	add.s64 	%rd108, %rd106, %rd107;
	ld.global.nc.f64 	%fd158, [%rd108];
	fma.rn.f64 	%fd176, %fd157, %fd158, %fd155;
$L__BB11_4:
	setp.eq.s32 	%p4, %r4, 11;
	@%p4 bra 	$L__BB11_6;
	setp.ne.s32 	%p5, %r4, 0;
	@%p5 bra 	$L__BB11_7;
$L__BB11_6:
	mul.wide.s32 	%rd109, %r1, 8;
	add.s64 	%rd110, %rd6, %rd109;
	ld.global.nc.f64 	%fd159, [%rd110];
	mul.lo.s32 	%r81, %r5, 13;
	mul.wide.s32 	%rd111, %r81, 8;
	add.s64 	%rd112, %rd4, %rd111;
	ld.global.nc.f64 	%fd160, [%rd112];
	mul.f64 	%fd161, %fd159, %fd160;
	mul.lo.s32 	%r82, %r4, 13;
	mul.wide.u32 	%rd113, %r82, 8;
	add.s64 	%rd114, %rd5, %rd113;
	ld.global.nc.f64 	%fd162, [%rd114];
	fma.rn.f64 	%fd163, %fd161, %fd162, %fd176;
	add.s64 	%rd115, %rd1, %rd109;
	ld.global.nc.f64 	%fd164, [%rd115];
	mul.f64 	%fd165, %fd164, %fd160;
	mul.wide.s32 	%rd116, %r3, 8;
	add.s64 	%rd117, %rd2, %rd116;
	mul.wide.s32 	%rd118, %r6, 8;
	add.s64 	%rd119, %rd117, %rd118;
	ld.global.nc.f64 	%fd166, [%rd119];
	fma.rn.f64 	%fd176, %fd165, %fd166, %fd163;
$L__BB11_7:
	setp.eq.s32 	%p6, %r3, 11;
	@%p6 bra 	$L__BB11_9;
	setp.ne.s32 	%p7, %r3, 0;
	@%p7 bra 	$L__BB11_10;
$L__BB11_9:
	mul.wide.s32 	%rd120, %r1, 8;
	add.s64 	%rd121, %rd3, %rd120;
	ld.global.nc.f64 	%fd167, [%rd121];
	mul.lo.s32 	%r83, %r5, 13;
	mul.wide.s32 	%rd122, %r83, 8;
	add.s64 	%rd123, %rd2, %rd122;
	ld.global.nc.f64 	%fd168, [%rd123];
	mul.f64 	%fd169, %fd167, %fd168;
	mul.lo.s32 	%r84, %r4, 13;
	mul.wide.s32 	%rd124, %r84, 8;
	add.s64 	%rd125, %rd5, %rd124;
	ld.global.nc.f64 	%fd170, [%rd125];
	fma.rn.f64 	%fd171, %fd169, %fd170, %fd176;
	add.s64 	%rd126, %rd1, %rd120;
	ld.global.nc.f64 	%fd172, [%rd126];
	mul.f64 	%fd173, %fd172, %fd168;
	add.s32 	%r85, %r6, %r3;
	mul.wide.u32 	%rd127, %r85, 8;
	add.s64 	%rd128, %rd4, %rd127;
	ld.global.nc.f64 	%fd174, [%rd128];
	fma.rn.f64 	%fd176, %fd173, %fd174, %fd171;
$L__BB11_10:
	ld.param.u64 	%rd132, [_Z13jacobi_kernelILi12EEvPdPKdS2_S2_S2_S2_S2_S2_S2_S2_i_param_0];
	cvta.to.global.u64 	%rd129, %rd132;
	mul.wide.s32 	%rd130, %r1, 8;
	add.s64 	%rd131, %rd129, %rd130;
	st.global.f64 	[%rd131], %fd176;
$L__BB11_11:
	ret;

}
	// .globl	_Z13jacobi_kernelILi13EEvPdPKdS2_S2_S2_S2_S2_S2_S2_S2_i
.visible .entry _Z13jacobi_kernelILi13EEvPdPKdS2_S2_S2_S2_S2_S2_S2_S2_i(
	.param .u64 .ptr .align 1 _Z13jacobi_kernelILi13EEvPdPKdS2_S2_S2_S2_S2_S2_S2_S2_i_param_0,
	.param .u64 .ptr .align 1 _Z13jacobi_kernelILi13EEvPdPKdS2_S2_S2_S2_S2_S2_S2_S2_i_param_1,
	.param .u64 .ptr .align 1 _Z13jacobi_kernelILi13EEvPdPKdS2_S2_S2_S2_S2_S2_S2_S2_i_param_2,
	.param .u64 .ptr .align 1 _Z13jacobi_kernelILi13EEvPdPKdS2_S2_S2_S2_S2_S2_S2_S2_i_param_3,
	.param .u64 .ptr .align 1 _Z13jacobi_kernelILi13EEvPdPKdS2_S2_S2_S2_S2_S2_S2_S2_i_param_4,
	.param .u64 .ptr .align 1 _Z13jacobi_kernelILi13EEvPdPKdS2_S2_S2_S2_S2_S2_S2_S2_i_param_5,
	.param .u64 .ptr .align 1 _Z13jacobi_kernelILi13EEvPdPKdS2_S2_S2_S2_S2_S2_S2_S2_i_param_6,
	.param .u64 .ptr .align 1 _Z13jacobi_kernelILi13EEvPdPKdS2_S2_S2_S2_S2_S2_S2_S2_i_param_7,
	.param .u64 .ptr .align 1 _Z13jacobi_kernelILi13EEvPdPKdS2_S2_S2_S2_S2_S2_S2_S2_i_param_8,
	.param .u64 .ptr .align 1 _Z13jacobi_kernelILi13EEvPdPKdS2_S2_S2_S2_S2_S2_S2_S2_i_param_9,
	.param .u32 _Z13jacobi_kernelILi13EEvPdPKdS2_S2_S2_S2_S2_S2_S2_S2_i_param_10
)
{
	.reg .pred 	%p<8>;
	.reg .b32 	%r<89>;
	.reg .b64 	%rd<142>;
	.reg .b64 	%fd<190>;

	ld.param.u64 	%rd12, [_Z13jacobi_kernelILi13EEvPdPKdS2_S2_S2_S2_S2_S2_S2_S2_i_param_1];
	ld.param.u64 	%rd13, [_Z13jacobi_kernelILi13EEvPdPKdS2_S2_S2_S2_S2_S2_S2_S2_i_param_2];
	ld.param.u64 	%rd14, [_Z13jacobi_kernelILi13EEvPdPKdS2_S2_S2_S2_S2_S2_S2_S2_i_param_3];
	ld.param.u64 	%rd15, [_Z13jacobi_kernelILi13EEvPdPKdS2_S2_S2_S2_S2_S2_S2_S2_i_param_7];
	ld.param.u64 	%rd16, [_Z13jacobi_kernelILi13EEvPdPKdS2_S2_S2_S2_S2_S2_S2_S2_i_param_8];
	ld.param.u64 	%rd17, [_Z13jacobi_kernelILi13EEvPdPKdS2_S2_S2_S2_S2_S2_S2_S2_i_param_9];
	ld.param.u32 	%r7, [_Z13jacobi_kernelILi13EEvPdPKdS2_S2_S2_S2_S2_S2_S2_S2_i_param_10];
	cvta.to.global.u64 	%rd1, %rd17;
	cvta.to.global.u64 	%rd2, %rd14;
	cvta.to.global.u64 	%rd3, %rd16;
	cvta.to.global.u64 	%rd4, %rd13;
	cvta.to.global.u64 	%rd5, %rd12;
	cvta.to.global.u64 	%rd6, %rd15;
	mov.u32 	%r8, %tid.x;
	mov.u32 	%r9, %ctaid.x;
	mov.u32 	%r10, %ntid.x;
	mad.lo.s32 	%r1, %r9, %r10, %r8;
	mul.hi.s32 	%r11, %r1, 2001841835;
	shr.u32 	%r12, %r11, 31;
	shr.s32 	%r13, %r11, 10;
	add.s32 	%r2, %r13, %r12;
	mul.hi.s32 	%r14, %r1, 1626496491;
	shr.u32 	%r15, %r14, 31;
	shr.s32 	%r16, %r14, 6;
	add.s32 	%r17, %r16, %r15;
	mul.hi.s32 	%r18, %r17, 1321528399;
	shr.u32 	%r19, %r18, 31;
	shr.s32 	%r20, %r18, 2;
	add.s32 	%r21, %r20, %r19;
	mul.lo.s32 	%r22, %r21, 13;
	sub.s32 	%r3, %r17, %r22;
	mul.hi.s32 	%r23, %r1, 1321528399;
	shr.u32 	%r24, %r23, 31;
	shr.s32 	%r25, %r23, 2;
	add.s32 	%r26, %r25, %r24;
	mul.hi.s32 	%r27, %r26, 1321528399;
	shr.u32 	%r28, %r27, 31;
	shr.s32 	%r29, %r27, 2;
	add.s32 	%r30, %r29, %r28;
	mul.lo.s32 	%r31, %r30, 13;
	sub.s32 	%r4, %r26, %r31;
	mul.lo.s32 	%r32, %r26, 13;
	sub.s32 	%r5, %r1, %r32;
	setp.ge.s32 	%p1, %r2, %r7;
	@%p1 bra 	$L__BB12_11;
	ld.param.u64 	%rd141, [_Z13jacobi_kernelILi13EEvPdPKdS2_S2_S2_S2_S2_S2_S2_S2_i_param_6];
	ld.param.u64 	%rd140, [_Z13jacobi_kernelILi13EEvPdPKdS2_S2_S2_S2_S2_S2_S2_S2_i_param_5];
	ld.param.u64 	%rd139, [_Z13jacobi_kernelILi13EEvPdPKdS2_S2_S2_S2_S2_S2_S2_S2_i_param_4];
	cvta.to.global.u64 	%rd18, %rd141;
	cvta.to.global.u64 	%rd19, %rd140;
	cvta.to.global.u64 	%rd20, %rd139;
	mul.lo.s32 	%r33, %r3, 169;
	mul.lo.s32 	%r34, %r2, 2197;
	mad.lo.s32 	%r35, %r4, 13, %r34;
	add.s32 	%r36, %r35, %r33;
	mul.wide.s32 	%rd21, %r36, 8;
	add.s64 	%rd22, %rd20, %rd21;
	ld.global.nc.f64 	%fd8, [%rd22];
	mul.wide.s32 	%rd23, %r5, 8;
	add.s64 	%rd24, %rd5, %rd23;
	ld.global.nc.f64 	%fd9, [%rd24];
	mul.f64 	%fd10, %fd8, %fd9;
	fma.rn.f64 	%fd11, %fd9, %fd10, 0d0000000000000000;
	ld.global.nc.f64 	%fd12, [%rd22+8];
	add.s32 	%r37, %r5, 13;
	mul.wide.u32 	%rd25, %r37, 8;
	add.s64 	%rd26, %rd5, %rd25;
	ld.global.nc.f64 	%fd13, [%rd26];
	mul.f64 	%fd14, %fd12, %fd13;
	fma.rn.f64 	%fd15, %fd13, %fd14, %fd11;
	ld.global.nc.f64 	%fd16, [%rd22+16];
	add.s32 	%r38, %r5, 26;
	mul.wide.u32 	%rd27, %r38, 8;
	add.s64 	%rd28, %rd5, %rd27;
	ld.global.nc.f64 	%fd17, [%rd28];
	mul.f64 	%fd18, %fd16, %fd17;
	fma.rn.f64 	%fd19, %fd17, %fd18, %fd15;
	ld.global.nc.f64 	%fd20, [%rd22+24];
	add.s32 	%r39, %r5, 39;
	mul.wide.u32 	%rd29, %r39, 8;
	add.s64 	%rd30, %rd5, %rd29;
	ld.global.nc.f64 	%fd21, [%rd30];
	mul.f64 	%fd22, %fd20, %fd21;
	fma.rn.f64 	%fd23, %fd21, %fd22, %fd19;
	ld.global.nc.f64 	%fd24, [%rd22+32];
	add.s32 	%r40, %r5, 52;
	mul.wide.u32 	%rd31, %r40, 8;
	add.s64 	%rd32, %rd5, %rd31;
	ld.global.nc.f64 	%fd25, [%rd32];
	mul.f64 	%fd26, %fd24, %fd25;
	fma.rn.f64 	%fd27, %fd25, %fd26, %fd23;
	ld.global.nc.f64 	%fd28, [%rd22+40];
	add.s32 	%r41, %r5, 65;
	mul.wide.u32 	%rd33, %r41, 8;
	add.s64 	%rd34, %rd5, %rd33;
	ld.global.nc.f64 	%fd29, [%rd34];
	mul.f64 	%fd30, %fd28, %fd29;
	fma.rn.f64 	%fd31, %fd29, %fd30, %fd27;
	ld.global.nc.f64 	%fd32, [%rd22+48];
	add.s32 	%r42, %r5, 78;
	mul.wide.u32 	%rd35, %r42, 8;
	add.s64 	%rd36, %rd5, %rd35;
	ld.global.nc.f64 	%fd33, [%rd36];
	mul.f64 	%fd34, %fd32, %fd33;
	fma.rn.f64 	%fd35, %fd33, %fd34, %fd31;
	ld.global.nc.f64 	%fd36, [%rd22+56];
	add.s32 	%r43, %r5, 91;
	mul.wide.u32 	%rd37, %r43, 8;
	add.s64 	%rd38, %rd5, %rd37;
	ld.global.nc.f64 	%fd37, [%rd38];
	mul.f64 	%fd38, %fd36, %fd37;
	fma.rn.f64 	%fd39, %fd37, %fd38, %fd35;
	ld.global.nc.f64 	%fd40, [%rd22+64];
	add.s32 	%r44, %r5, 104;
	mul.wide.u32 	%rd39, %r44, 8;
	add.s64 	%rd40, %rd5, %rd39;
	ld.global.nc.f64 	%fd41, [%rd40];
	mul.f64 	%fd42, %fd40, %fd41;
	fma.rn.f64 	%fd43, %fd41, %fd42, %fd39;
	ld.global.nc.f64 	%fd44, [%rd22+72];
	add.s32 	%r45, %r5, 117;
	mul.wide.u32 	%rd41, %r45, 8;
	add.s64 	%rd42, %rd5, %rd41;
	ld.global.nc.f64 	%fd45, [%rd42];
	mul.f64 	%fd46, %fd44, %fd45;
	fma.rn.f64 	%fd47, %fd45, %fd46, %fd43;
	ld.global.nc.f64 	%fd48, [%rd22+80];
	add.s32 	%r46, %r5, 130;
	mul.wide.u32 	%rd43, %r46, 8;
	add.s64 	%rd44, %rd5, %rd43;
	ld.global.nc.f64 	%fd49, [%rd44];
	mul.f64 	%fd50, %fd48, %fd49;
	fma.rn.f64 	%fd51, %fd49, %fd50, %fd47;
	ld.global.nc.f64 	%fd52, [%rd22+88];
	add.s32 	%r47, %r5, 143;
	mul.wide.u32 	%rd45, %r47, 8;
	add.s64 	%rd46, %rd5, %rd45;
	ld.global.nc.f64 	%fd53, [%rd46];
	mul.f64 	%fd54, %fd52, %fd53;
	fma.rn.f64 	%fd55, %fd53, %fd54, %fd51;
	ld.global.nc.f64 	%fd56, [%rd22+96];
	add.s32 	%r48, %r5, 156;
	mul.wide.u32 	%rd47, %r48, 8;
	add.s64 	%rd48, %rd5, %rd47;
	ld.global.nc.f64 	%fd57, [%rd48];
	mul.f64 	%fd58, %fd56, %fd57;
	fma.rn.f64 	%fd59, %fd57, %fd58, %fd55;
	add.s32 	%r49, %r34, %r5;
	add.s32 	%r50, %r49, %r33;
	mul.wide.s32 	%rd49, %r50, 8;
	add.s64 	%rd50, %rd19, %rd49;
	ld.global.nc.f64 	%fd60, [%rd50];
	mul.wide.s32 	%rd51, %r4, 8;
	add.s64 	%rd7, %rd4, %rd51;
	ld.global.nc.f64 	%fd61, [%rd7];
	mul.f64 	%fd62, %fd60, %fd61;
	fma.rn.f64 	%fd63, %fd61, %fd62, %fd59;
	ld.global.nc.f64 	%fd64, [%rd50+104];
	add.s32 	%r51, %r4, 13;
	mul.wide.u32 	%rd52, %r51, 8;
	add.s64 	%rd53, %rd4, %rd52;
	ld.global.nc.f64 	%fd65, [%rd53];
	mul.f64 	%fd66, %fd64, %fd65;
	fma.rn.f64 	%fd67, %fd65, %fd66, %fd63;
	ld.global.nc.f64 	%fd68, [%rd50+208];
	add.s32 	%r52, %r4, 26;
	mul.wide.u32 	%rd54, %r52, 8;
	add.s64 	%rd55, %rd4, %rd54;
	ld.global.nc.f64 	%fd69, [%rd55];
	mul.f64 	%fd70, %fd68, %fd69;
	fma.rn.f64 	%fd71, %fd69, %fd70, %fd67;
	ld.global.nc.f64 	%fd72, [%rd50+312];
	add.s32 	%r53, %r4, 39;
	mul.wide.u32 	%rd56, %r53, 8;
	add.s64 	%rd57, %rd4, %rd56;
	ld.global.nc.f64 	%fd73, [%rd57];
	mul.f64 	%fd74, %fd72, %fd73;
	fma.rn.f64 	%fd75, %fd73, %fd74, %fd71;
	ld.global.nc.f64 	%fd76, [%rd50+416];
	add.s32 	%r54, %r4, 52;
	mul.wide.u32 	%rd58, %r54, 8;
	add.s64 	%rd59, %rd4, %rd58;
	ld.global.nc.f64 	%fd77, [%rd59];
	mul.f64 	%fd78, %fd76, %fd77;
	fma.rn.f64 	%fd79, %fd77, %fd78, %fd75;
	ld.global.nc.f64 	%fd80, [%rd50+520];
	add.s32 	%r55, %r4, 65;
	mul.wide.u32 	%rd60, %r55, 8;
	add.s64 	%rd61, %rd4, %rd60;
	ld.global.nc.f64 	%fd81, [%rd61];
	mul.f64 	%fd82, %fd80, %fd81;
	fma.rn.f64 	%fd83, %fd81, %fd82, %fd79;
	ld.global.nc.f64 	%fd84, [%rd50+624];
	add.s32 	%r56, %r4, 78;
	mul.wide.u32 	%rd62, %r56, 8;
	add.s64 	%rd63, %rd4, %rd62;
	ld.global.nc.f64 	%fd85, [%rd63];
	mul.f64 	%fd86, %fd84, %fd85;
	fma.rn.f64 	%fd87, %fd85, %fd86, %fd83;
	ld.global.nc.f64 	%fd88, [%rd50+728];
	add.s32 	%r57, %r4, 91;
	mul.wide.u32 	%rd64, %r57, 8;
	add.s64 	%rd65, %rd4, %rd64;
	ld.global.nc.f64 	%fd89, [%rd65];
	mul.f64 	%fd90, %fd88, %fd89;
	fma.rn.f64 	%fd91, %fd89, %fd90, %fd87;
	ld.global.nc.f64 	%fd92, [%rd50+832];
	add.s32 	%r58, %r4, 104;
	mul.wide.u32 	%rd66, %r58, 8;
	add.s64 	%rd67, %rd4, %rd66;
	ld.global.nc.f64 	%fd93, [%rd67];
	mul.f64 	%fd94, %fd92, %fd93;
	fma.rn.f64 	%fd95, %fd93, %fd94, %fd91;
	ld.global.nc.f64 	%fd96, [%rd50+936];
	add.s32 	%r59, %r4, 117;
	mul.wide.u32 	%rd68, %r59, 8;
	add.s64 	%rd69, %rd4, %rd68;
	ld.global.nc.f64 	%fd97, [%rd69];
	mul.f64 	%fd98, %fd96, %fd97;
	fma.rn.f64 	%fd99, %fd97, %fd98, %fd95;
	ld.global.nc.f64 	%fd100, [%rd50+1040];
	add.s32 	%r60, %r4, 130;
	mul.wide.u32 	%rd70, %r60, 8;
	add.s64 	%rd71, %rd4, %rd70;
	ld.global.nc.f64 	%fd101, [%rd71];
	mul.f64 	%fd102, %fd100, %fd101;
	fma.rn.f64 	%fd103, %fd101, %fd102, %fd99;
	ld.global.nc.f64 	%fd104, [%rd50+1144];
	add.s32 	%r61, %r4, 143;
	mul.wide.u32 	%rd72, %r61, 8;
	add.s64 	%rd73, %rd4, %rd72;
	ld.global.nc.f64 	%fd105, [%rd73];
	mul.f64 	%fd106, %fd104, %fd105;
	fma.rn.f64 	%fd107, %fd105, %fd106, %fd103;
	ld.global.nc.f64 	%fd108, [%rd50+1248];
	add.s32 	%r62, %r4, 156;
	mul.wide.u32 	%rd74, %r62, 8;
	add.s64 	%rd75, %rd4, %rd74;
	ld.global.nc.f64 	%fd109, [%rd75];
	mul.f64 	%fd110, %fd108, %fd109;
	fma.rn.f64 	%fd111, %fd109, %fd110, %fd107;
	mul.hi.s32 	%r63, %r1, 1626496491;
	shr.u32 	%r64, %r63, 31;
	shr.s32 	%r65, %r63, 6;
	add.s32 	%r66, %r65, %r64;
	mul.lo.s32 	%r67, %r66, 169;
	sub.s32 	%r68, %r1, %r67;
	add.s32 	%r69, %r34, %r68;
	mul.wide.s32 	%rd76, %r69, 8;
	add.s64 	%rd77, %rd18, %rd76;
	ld.global.nc.f64 	%fd112, [%rd77];
	mul.wide.s32 	%rd78, %r3, 8;
	add.s64 	%rd79, %rd2, %rd78;
	ld.global.nc.f64 	%fd113, [%rd79];
	mul.f64 	%fd114, %fd112, %fd113;
	fma.rn.f64 	%fd115, %fd113, %fd114, %fd111;
	ld.global.nc.f64 	%fd116, [%rd77+1352];
	add.s32 	%r70, %r3, 13;
	mul.wide.u32 	%rd80, %r70, 8;
	add.s64 	%rd81, %rd2, %rd80;
	ld.global.nc.f64 	%fd117, [%rd81];
	mul.f64 	%fd118, %fd116, %fd117;
	fma.rn.f64 	%fd119, %fd117, %fd118, %fd115;
	ld.global.nc.f64 	%fd120, [%rd77+2704];
	add.s32 	%r71, %r3, 26;
	mul.wide.u32 	%rd82, %r71, 8;
	add.s64 	%rd83, %rd2, %rd82;
	ld.global.nc.f64 	%fd121, [%rd83];
	mul.f64 	%fd122, %fd120, %fd121;
	fma.rn.f64 	%fd123, %fd121, %fd122, %fd119;
	ld.global.nc.f64 	%fd124, [%rd77+4056];
	add.s32 	%r72, %r3, 39;
	mul.wide.u32 	%rd84, %r72, 8;
	add.s64 	%rd85, %rd2, %rd84;
	ld.global.nc.f64 	%fd125, [%rd85];
	mul.f64 	%fd126, %fd124, %fd125;
	fma.rn.f64 	%fd127, %fd125, %fd126, %fd123;
	ld.global.nc.f64 	%fd128, [%rd77+5408];
	add.s32 	%r73, %r3, 52;
	mul.wide.u32 	%rd86, %r73, 8;
	add.s64 	%rd87, %rd2, %rd86;
	ld.global.nc.f64 	%fd129, [%rd87];
	mul.f64 	%fd130, %fd128, %fd129;
	fma.rn.f64 	%fd131, %fd129, %fd130, %fd127;
	ld.global.nc.f64 	%fd132, [%rd77+6760];
	add.s32 	%r74, %r3, 65;
	mul.wide.u32 	%rd88, %r74, 8;
	add.s64 	%rd89, %rd2, %rd88;
	ld.global.nc.f64 	%fd133, [%rd89];
	mul.f64 	%fd134, %fd132, %fd133;
	fma.rn.f64 	%fd135, %fd133, %fd134, %fd131;
	ld.global.nc.f64 	%fd136, [%rd77+8112];
	add.s32 	%r75, %r3, 78;
	mul.wide.u32 	%rd90, %r75, 8;
	add.s64 	%rd91, %rd2, %rd90;
	ld.global.nc.f64 	%fd137, [%rd91];
	mul.f64 	%fd138, %fd136, %fd137;
	fma.rn.f64 	%fd139, %fd137, %fd138, %fd135;
	ld.global.nc.f64 	%fd140, [%rd77+9464];
	add.s32 	%r76, %r3, 91;
	mul.wide.u32 	%rd92, %r76, 8;
	add.s64 	%rd93, %rd2, %rd92;
	ld.global.nc.f64 	%fd141, [%rd93];
	mul.f64 	%fd142, %fd140, %fd141;
	fma.rn.f64 	%fd143, %fd141, %fd142, %fd139;
	ld.global.nc.f64 	%fd144, [%rd77+10816];
	add.s32 	%r77, %r3, 104;
	mul.wide.u32 	%rd94, %r77, 8;
	add.s64 	%rd95, %rd2, %rd94;
	ld.global.nc.f64 	%fd145, [%rd95];
	mul.f64 	%fd146, %fd144, %fd145;
	fma.rn.f64 	%fd147, %fd145, %fd146, %fd143;
	ld.global.nc.f64 	%fd148, [%rd77+12168];
	add.s32 	%r78, %r3, 117;
	mul.wide.u32 	%rd96, %r78, 8;
	add.s64 	%rd97, %rd2, %rd96;
	ld.global.nc.f64 	%fd149, [%rd97];
	mul.f64 	%fd150, %fd148, %fd149;
	fma.rn.f64 	%fd151, %fd149, %fd150, %fd147;
	ld.global.nc.f64 	%fd152, [%rd77+13520];
	add.s32 	%r79, %r3, 130;
	mul.wide.u32 	%rd98, %r79, 8;
	add.s64 	%rd99, %rd2, %rd98;
	ld.global.nc.f64 	%fd153, [%rd99];
	mul.f64 	%fd154, %fd152, %fd153;
	fma.rn.f64 	%fd155, %fd153, %fd154, %fd151;
	ld.global.nc.f64 	%fd156, [%rd77+14872];
	add.s32 	%r80, %r3, 143;
	mul.wide.u32 	%rd100, %r80, 8;
	add.s64 	%rd101, %rd2, %rd100;
	ld.global.nc.f64 	%fd157, [%rd101];
	mul.f64 	%fd158, %fd156, %fd157;
	fma.rn.f64 	%fd159, %fd157, %fd158, %fd155;
	ld.global.nc.f64 	%fd160, [%rd77+16224];
	add.s32 	%r81, %r3, 156;
	mul.wide.u32 	%rd102, %r81, 8;
	add.s64 	%rd103, %rd2, %rd102;
	ld.global.nc.f64 	%fd161, [%rd103];
	mul.f64 	%fd162, %fd160, %fd161;
	fma.rn.f64 	%fd188, %fd161, %fd162, %fd159;
	mul.lo.s32 	%r6, %r3, 13;
	setp.eq.s32 	%p2, %r5, 12;
	@%p2 bra 	$L__BB12_3;
	setp.ne.s32 	%p3, %r5, 0;
	@%p3 bra 	$L__BB12_4;
$L__BB12_3:
	mul.wide.s32 	%rd104, %r1, 8;
	add.s64 	%rd105, %rd6, %rd104;
	ld.global.nc.f64 	%fd163, [%rd105];
	mul.lo.s32 	%r82, %r5, 14;
	mul.wide.u32 	%rd106, %r82, 8;
	add.s64 	%rd107, %rd5, %rd106;
	ld.global.nc.f64 	%fd164, [%rd107];
	mul.f64 	%fd165, %fd163, %fd164;
	mul.lo.s32 	%r83, %r4, 104;
	cvt.s64.s32 	%rd108, %r83;
	add.s64 	%rd109, %rd7, %rd108;
	ld.global.nc.f64 	%fd166, [%rd109];
	fma.rn.f64 	%fd167, %fd165, %fd166, %fd188;
	add.s64 	%rd110, %rd3, %rd104;
	ld.global.nc.f64 	%fd168, [%rd110];
	mul.f64 	%fd169, %fd168, %fd164;
	mul.wide.s32 	%rd111, %r3, 8;
	add.s64 	%rd112, %rd2, %rd111;
	mul.wide.s32 	%rd113, %r6, 8;
	add.s64 	%rd114, %rd112, %rd113;
	ld.global.nc.f64 	%fd170, [%rd114];
	fma.rn.f64 	%fd188, %fd169, %fd170, %fd167;
$L__BB12_4:
	setp.eq.s32 	%p4, %r4, 12;
	@%p4 bra 	$L__BB12_6;
	setp.ne.s32 	%p5, %r4, 0;
	@%p5 bra 	$L__BB12_7;
$L__BB12_6:
	mul.wide.s32 	%rd115, %r1, 8;
	add.s64 	%rd116, %rd6, %rd115;
	ld.global.nc.f64 	%fd171, [%rd116];
	mul.lo.s32 	%r84, %r5, 14;
	mul.wide.s32 	%rd117, %r84, 8;
	add.s64 	%rd118, %rd4, %rd117;
	ld.global.nc.f64 	%fd172, [%rd118];
	mul.f64 	%fd173, %fd171, %fd172;
	mul.lo.s32 	%r85, %r4, 14;
	mul.wide.u32 	%rd119, %r85, 8;
	add.s64 	%rd120, %rd5, %rd119;
	ld.global.nc.f64 	%fd174, [%rd120];
	fma.rn.f64 	%fd175, %fd173, %fd174, %fd188;
	add.s64 	%rd121, %rd1, %rd115;
	ld.global.nc.f64 	%fd176, [%rd121];
	mul.f64 	%fd177, %fd176, %fd172;
	mul.wide.s32 	%rd122, %r3, 8;
	add.s64 	%rd123, %rd2, %rd122;
	mul.wide.s32 	%rd124, %r6, 8;
	add.s64 	%rd125, %rd123, %rd124;
	ld.global.nc.f64 	%fd178, [%rd125];
	fma.rn.f64 	%fd188, %fd177, %fd178, %fd175;
$L__BB12_7:
	setp.eq.s32 	%p6, %r3, 12;
	@%p6 bra 	$L__BB12_9;
	setp.ne.s32 	%p7, %r3, 0;
	@%p7 bra 	$L__BB12_10;
$L__BB12_9:
	mul.wide.s32 	%rd126, %r1, 8;
	add.s64 	%rd127, %rd3, %rd126;
	ld.global.nc.f64 	%fd179, [%rd127];
	mul.lo.s32 	%r86, %r5, 14;
	mul.wide.s32 	%rd128, %r86, 8;
	add.s64 	%rd129, %rd2, %rd128;
	ld.global.nc.f64 	%fd180, [%rd129];
	mul.f64 	%fd181, %fd179, %fd180;
	mul.lo.s32 	%r87, %r4, 14;
	mul.wide.s32 	%rd130, %r87, 8;
	add.s64 	%rd131, %rd5, %rd130;
	ld.global.nc.f64 	%fd182, [%rd131];
	fma.rn.f64 	%fd183, %fd181, %fd182, %fd188;
	add.s64 	%rd132, %rd1, %rd126;
	ld.global.nc.f64 	%fd184, [%rd132];
	mul.f64 	%fd185, %fd184, %fd180;
	add.s32 	%r88, %r6, %r3;
	mul.wide.u32 	%rd133, %r88, 8;
	add.s64 	%rd134, %rd4, %rd133;
	ld.global.nc.f64 	%fd186, [%rd134];
	fma.rn.f64 	%fd188, %fd185, %fd186, %fd183;
$L__BB12_10:
	ld.param.u64 	%rd138, [_Z13jacobi_kernelILi13EEvPdPKdS2_S2_S2_S2_S2_S2_S2_S2_i_param_0];
	cvta.to.global.u64 	%rd135, %rd138;
	mul.wide.s32 	%rd136, %r1, 8;
	add.s64 	%rd137, %rd135, %rd136;
	st.global.f64 	[%rd137], %fd188;
$L__BB12_11:
	ret;

}
	// .globl	_Z13jacobi_kernelILi14EEvPdPKdS2_S2_S2_S2_S2_S2_S2_S2_i
.visible .entry _Z13jacobi_kernelILi14EEvPdPKdS2_S2_S2_S2_S2_S2_S2_S2_i(
	.param .u64 .ptr .align 1 _Z13jacobi_kernelILi14EEvPdPKdS2_S2_S2_S2_S2_S2_S2_S2_i_param_0,
	.param .u64 .ptr .align 1 _Z13jacobi_kernelILi14EEvPdPKdS2_S2_S2_S2_S2_S2_S2_S2_i_param_1,
	.param .u64 .ptr .align 1 _Z13jacobi_kernelILi14EEvPdPKdS2_S2_S2_S2_S2_S2_S2_S2_i_param_2,
	.param .u64 .ptr .align 1 _Z13jacobi_kernelILi14EEvPdPKdS2_S2_S2_S2_S2_S2_S2_S2_i_param_3,
	.param .u64 .ptr .align 1 _Z13jacobi_kernelILi14EEvPdPKdS2_S2_S2_S2_S2_S2_S2_S2_i_param_4,
	.param .u64 .ptr .align 1 _Z13jacobi_kernelILi14EEvPdPKdS2_S2_S2_S2_S2_S2_S2_S2_i_param_5,
	.param .u64 .ptr .align 1 _Z13jacobi_kernelILi14EEvPdPKdS2_S2_S2_S2_S2_S2_S2_S2_i_param_6,
	.param .u64 .ptr .align 1 _Z13jacobi_kernelILi14EEvPdPKdS2_S2_S2_S2_S2_S2_S2_S2_i_param_7,
	.param .u64 .ptr .align 1 _Z13jacobi_kernelILi14EEvPdPKdS2_S2_S2_S2_S2_S2_S2_S2_i_param_8,
	.param .u64 .ptr .align 1 _Z13jacobi_kernelILi14EEvPdPKdS2_S2_S2_S2_S2_S2_S2_S2_i_param_9,
	.param .u32 _Z13jacobi_kernelILi14EEvPdPKdS2_S2_S2_S2_S2_S2_S2_S2_i_param_10
)
{
	.reg .pred 	%p<8>;
	.reg .b32 	%r<95>;
	.reg .b64 	%rd<148>;
	.reg .b64 	%fd<202>;

	ld.param.u64 	%rd12, [_Z13jacobi_kernelILi14EEvPdPKdS2_S2_S2_S2_S2_S2_S2_S2_i_param_1];
	ld.param.u64 	%rd13, [_Z13jacobi_kernelILi14EEvPdPKdS2_S2_S2_S2_S2_S2_S2_S2_i_param_2];
	ld.param.u64 	%rd14, [_Z13jacobi_kernelILi14EEvPdPKdS2_S2_S2_S2_S2_S2_S2_S2_i_param_3];
	ld.param.u64 	%rd15, [_Z13jacobi_kernelILi14EEvPdPKdS2_S2_S2_S2_S2_S2_S2_S2_i_param_7];
	ld.param.u64 	%rd16, [_Z13jacobi_kernelILi14EEvPdPKdS2_S2_S2_S2_S2_S2_S2_S2_i_param_8];
	ld.param.u64 	%rd17, [_Z13jacobi_kernelILi14EEvPdPKdS2_S2_S2_S2_S2_S2_S2_S2_i_param_9];
	ld.param.u32 	%r7, [_Z13jacobi_kernelILi14EEvPdPKdS2_S2_S2_S2_S2_S2_S2_S2_i_param_10];
	cvta.to.global.u64 	%rd1, %rd17;
	cvta.to.global.u64 	%rd2, %rd14;
	cvta.to.global.u64 	%rd3, %rd16;
	cvta.to.global.u64 	%rd4, %rd13;
	cvta.to.global.u64 	%rd5, %rd12;
	cvta.to.global.u64 	%rd6, %rd15;
	mov.u32 	%r8, %tid.x;
	mov.u32 	%r9, %ctaid.x;
	mov.u32 	%r10, %ntid.x;
	mad.lo.s32 	%r1, %r9, %r10, %r8;
	mul.hi.s32 	%r11, %r1, 801393315;
	shr.u32 	%r12, %r11, 31;
	shr.s32 	%r13, %r11, 9;
	add.s32 	%r2, %r13, %r12;
	mul.hi.s32 	%r14, %r1, 1402438301;
	shr.u32 	%r15, %r14, 31;
	shr.s32 	%r16, %r14, 6;
	add.s32 	%r17, %r16, %r15;
	mul.hi.s32 	%r18, %r17, -1840700269;
	add.s32 	%r19, %r18, %r17;
	shr.u32 	%r20, %r19, 31;
	shr.s32 	%r21, %r19, 3;
	add.s32 	%r22, %r21, %r20;
	mul.lo.s32 	%r23, %r22, 14;
	sub.s32 	%r3, %r17, %r23;
	mul.hi.s32 	%r24, %r1, -1840700269;
	add.s32 	%r25, %r24, %r1;
	shr.u32 	%r26, %r25, 31;
	shr.s32 	%r27, %r25, 3;
	add.s32 	%r28, %r27, %r26;
	mul.hi.s32 	%r29, %r28, -1840700269;
	add.s32 	%r30, %r29, %r28;
	shr.u32 	%r31, %r30, 31;
	shr.s32 	%r32, %r30, 3;
	add.s32 	%r33, %r32, %r31;
	mul.lo.s32 	%r34, %r33, 14;
	sub.s32 	%r4, %r28, %r34;
	mul.lo.s32 	%r35, %r28, 14;
	sub.s32 	%r5, %r1, %r35;
	setp.ge.s32 	%p1, %r2, %r7;
	@%p1 bra 	$L__BB13_11;
	ld.param.u64 	%rd147, [_Z13jacobi_kernelILi14EEvPdPKdS2_S2_S2_S2_S2_S2_S2_S2_i_param_6];
	ld.param.u64 	%rd146, [_Z13jacobi_kernelILi14EEvPdPKdS2_S2_S2_S2_S2_S2_S2_S2_i_param_5];
	ld.param.u64 	%rd145, [_Z13jacobi_kernelILi14EEvPdPKdS2_S2_S2_S2_S2_S2_S2_S2_i_param_4];
	cvta.to.global.u64 	%rd18, %rd147;
	cvta.to.global.u64 	%rd19, %rd146;
	cvta.to.global.u64 	%rd20, %rd145;
	mul.lo.s32 	%r36, %r3, 196;
	mul.lo.s32 	%r37, %r2, 2744;
	mad.lo.s32 	%r38, %r4, 14, %r37;
	add.s32 	%r39, %r38, %r36;
	mul.wide.s32 	%rd21, %r39, 8;
	add.s64 	%rd22, %rd20, %rd21;
	ld.global.nc.f64 	%fd8, [%rd22];
	mul.wide.s32 	%rd23, %r5, 8;
	add.s64 	%rd24, %rd5, %rd23;
	ld.global.nc.f64 	%fd9, [%rd24];
	mul.f64 	%fd10, %fd8, %fd9;
	fma.rn.f64 	%fd11, %fd9, %fd10, 0d0000000000000000;
	ld.global.nc.f64 	%fd12, [%rd22+8];
	add.s32 	%r40, %r5, 14;
	mul.wide.u32 	%rd25, %r40, 8;
	add.s64 	%rd26, %rd5, %rd25;
	ld.global.nc.f64 	%fd13, [%rd26];
	mul.f64 	%fd14, %fd12, %fd13;
	fma.rn.f64 	%fd15, %fd13, %fd14, %fd11;
	ld.global.nc.f64 	%fd16, [%rd22+16];
	add.s32 	%r41, %r5, 28;
	mul.wide.u32 	%rd27, %r41, 8;
	add.s64 	%rd28, %rd5, %rd27;
	ld.global.nc.f64 	%fd17, [%rd28];
	mul.f64 	%fd18, %fd16, %fd17;
	fma.rn.f64 	%fd19, %fd17, %fd18, %fd15;
	ld.global.nc.f64 	%fd20, [%rd22+24];
	add.s32 	%r42, %r5, 42;
	mul.wide.u32 	%rd29, %r42, 8;
	add.s64 	%rd30, %rd5, %rd29;
	ld.global.nc.f64 	%fd21, [%rd30];
	mul.f64 	%fd22, %fd20, %fd21;
	fma.rn.f64 	%fd23, %fd21, %fd22, %fd19;
	ld.global.nc.f64 	%fd24, [%rd22+32];
	add.s32 	%r43, %r5, 56;
	mul.wide.u32 	%rd31, %r43, 8;
	add.s64 	%rd32, %rd5, %rd31;
	ld.global.nc.f64 	%fd25, [%rd32];
	mul.f64 	%fd26, %fd24, %fd25;
	fma.rn.f64 	%fd27, %fd25, %fd26, %fd23;
	ld.global.nc.f64 	%fd28, [%rd22+40];
	add.s32 	%r44, %r5, 70;
	mul.wide.u32 	%rd33, %r44, 8;
	add.s64 	%rd34, %rd5, %rd33;
	ld.global.nc.f64 	%fd29, [%rd34];
	mul.f64 	%fd30, %fd28, %fd29;
	fma.rn.f64 	%fd31, %fd29, %fd30, %fd27;
	ld.global.nc.f64 	%fd32, [%rd22+48];
	add.s32 	%r45, %r5, 84;
	mul.wide.u32 	%rd35, %r45, 8;
	add.s64 	%rd36, %rd5, %rd35;
	ld.global.nc.f64 	%fd33, [%rd36];
	mul.f64 	%fd34, %fd32, %fd33;
	fma.rn.f64 	%fd35, %fd33, %fd34, %fd31;
	ld.global.nc.f64 	%fd36, [%rd22+56];
	add.s32 	%r46, %r5, 98;
	mul.wide.u32 	%rd37, %r46, 8;
	add.s64 	%rd38, %rd5, %rd37;
	ld.global.nc.f64 	%fd37, [%rd38];
	mul.f64 	%fd38, %fd36, %fd37;
	fma.rn.f64 	%fd39, %fd37, %fd38, %fd35;
	ld.global.nc.f64 	%fd40, [%rd22+64];
	add.s32 	%r47, %r5, 112;
	mul.wide.u32 	%rd39, %r47, 8;
	add.s64 	%rd40, %rd5, %rd39;
	ld.global.nc.f64 	%fd41, [%rd40];
	mul.f64 	%fd42, %fd40, %fd41;
	fma.rn.f64 	%fd43, %fd41, %fd42, %fd39;
	ld.global.nc.f64 	%fd44, [%rd22+72];
	add.s32 	%r48, %r5, 126;
	mul.wide.u32 	%rd41, %r48, 8;
	add.s64 	%rd42, %rd5, %rd41;
	ld.global.nc.f64 	%fd45, [%rd42];
	mul.f64 	%fd46, %fd44, %fd45;
	fma.rn.f64 	%fd47, %fd45, %fd46, %fd43;
	ld.global.nc.f64 	%fd48, [%rd22+80];
	add.s32 	%r49, %r5, 140;
	mul.wide.u32 	%rd43, %r49, 8;
	add.s64 	%rd44, %rd5, %rd43;
	ld.global.nc.f64 	%fd49, [%rd44];
	mul.f64 	%fd50, %fd48, %fd49;
	fma.rn.f64 	%fd51, %fd49, %fd50, %fd47;
	ld.global.nc.f64 	%fd52, [%rd22+88];
	add.s32 	%r50, %r5, 154;
	mul.wide.u32 	%rd45, %r50, 8;
	add.s64 	%rd46, %rd5, %rd45;
	ld.global.nc.f64 	%fd53, [%rd46];
	mul.f64 	%fd54, %fd52, %fd53;
	fma.rn.f64 	%fd55, %fd53, %fd54, %fd51;
	ld.global.nc.f64 	%fd56, [%rd22+96];
	add.s32 	%r51, %r5, 168;
	mul.wide.u32 	%rd47, %r51, 8;
	add.s64 	%rd48, %rd5, %rd47;
	ld.global.nc.f64 	%fd57, [%rd48];
	mul.f64 	%fd58, %fd56, %fd57;
	fma.rn.f64 	%fd59, %fd57, %fd58, %fd55;
	ld.global.nc.f64 	%fd60, [%rd22+104];
	add.s32 	%r52, %r5, 182;
	mul.wide.u32 	%rd49, %r52, 8;
	add.s64 	%rd50, %rd5, %rd49;
	ld.global.nc.f64 	%fd61, [%rd50];
	mul.f64 	%fd62, %fd60, %fd61;
	fma.rn.f64 	%fd63, %fd61, %fd62, %fd59;
	add.s32 	%r53, %r37, %r5;
	add.s32 	%r54, %r53, %r36;
	mul.wide.s32 	%rd51, %r54, 8;
	add.s64 	%rd52, %rd19, %rd51;
	ld.global.nc.f64 	%fd64, [%rd52];
	mul.wide.s32 	%rd53, %r4, 8;
	add.s64 	%rd7, %rd4, %rd53;
	ld.global.nc.f64 	%fd65, [%rd7];
	mul.f64 	%fd66, %fd64, %fd65;
	fma.rn.f64 	%fd67, %fd65, %fd66, %fd63;
	ld.global.nc.f64 	%fd68, [%rd52+112];
	add.s32 	%r55, %r4, 14;
	mul.wide.u32 	%rd54, %r55, 8;
	add.s64 	%rd55, %rd4, %rd54;
	ld.global.nc.f64 	%fd69, [%rd55];
	mul.f64 	%fd70, %fd68, %fd69;
	fma.rn.f64 	%fd71, %fd69, %fd70, %fd67;
	ld.global.nc.f64 	%fd72, [%rd52+224];
	add.s32 	%r56, %r4, 28;
	mul.wide.u32 	%rd56, %r56, 8;
	add.s64 	%rd57, %rd4, %rd56;
	ld.global.nc.f64 	%fd73, [%rd57];
	mul.f64 	%fd74, %fd72, %fd73;
	fma.rn.f64 	%fd75, %fd73, %fd74, %fd71;
	ld.global.nc.f64 	%fd76, [%rd52+336];
	add.s32 	%r57, %r4, 42;
	mul.wide.u32 	%rd58, %r57, 8;
	add.s64 	%rd59, %rd4, %rd58;
	ld.global.nc.f64 	%fd77, [%rd59];
	mul.f64 	%fd78, %fd76, %fd77;
	fma.rn.f64 	%fd79, %fd77, %fd78, %fd75;
	ld.global.nc.f64 	%fd80, [%rd52+448];
	add.s32 	%r58, %r4, 56;
	mul.wide.u32 	%rd60, %r58, 8;
	add.s64 	%rd61, %rd4, %rd60;
	ld.global.nc.f64 	%fd81, [%rd61];
	mul.f64 	%fd82, %fd80, %fd81;
	fma.rn.f64 	%fd83, %fd81, %fd82, %fd79;
	ld.global.nc.f64 	%fd84, [%rd52+560];
	add.s32 	%r59, %r4, 70;
	mul.wide.u32 	%rd62, %r59, 8;
	add.s64 	%rd63, %rd4, %rd62;
	ld.global.nc.f64 	%fd85, [%rd63];
	mul.f64 	%fd86, %fd84, %fd85;
	fma.rn.f64 	%fd87, %fd85, %fd86, %fd83;
	ld.global.nc.f64 	%fd88, [%rd52+672];
	add.s32 	%r60, %r4, 84;
	mul.wide.u32 	%rd64, %r60, 8;
	add.s64 	%rd65, %rd4, %rd64;
	ld.global.nc.f64 	%fd89, [%rd65];
	mul.f64 	%fd90, %fd88, %fd89;
	fma.rn.f64 	%fd91, %fd89, %fd90, %fd87;
	ld.global.nc.f64 	%fd92, [%rd52+784];
	add.s32 	%r61, %r4, 98;
	mul.wide.u32 	%rd66, %r61, 8;
	add.s64 	%rd67, %rd4, %rd66;
	ld.global.nc.f64 	%fd93, [%rd67];
	mul.f64 	%fd94, %fd92, %fd93;
	fma.rn.f64 	%fd95, %fd93, %fd94, %fd91;
	ld.global.nc.f64 	%fd96, [%rd52+896];
	add.s32 	%r62, %r4, 112;
	mul.wide.u32 	%rd68, %r62, 8;
	add.s64 	%rd69, %rd4, %rd68;
	ld.global.nc.f64 	%fd97, [%rd69];
	mul.f64 	%fd98, %fd96, %fd97;
	fma.rn.f64 	%fd99, %fd97, %fd98, %fd95;
	ld.global.nc.f64 	%fd100, [%rd52+1008];
	add.s32 	%r63, %r4, 126;
	mul.wide.u32 	%rd70, %r63, 8;
	add.s64 	%rd71, %rd4, %rd70;
	ld.global.nc.f64 	%fd101, [%rd71];
	mul.f64 	%fd102, %fd100, %fd101;
	fma.rn.f64 	%fd103, %fd101, %fd102, %fd99;
	ld.global.nc.f64 	%fd104, [%rd52+1120];
	add.s32 	%r64, %r4, 140;
	mul.wide.u32 	%rd72, %r64, 8;
	add.s64 	%rd73, %rd4, %rd72;
	ld.global.nc.f64 	%fd105, [%rd73];
	mul.f64 	%fd106, %fd104, %fd105;
	fma.rn.f64 	%fd107, %fd105, %fd106, %fd103;
	ld.global.nc.f64 	%fd108, [%rd52+1232];
	add.s32 	%r65, %r4, 154;
	mul.wide.u32 	%rd74, %r65, 8;
	add.s64 	%rd75, %rd4, %rd74;
	ld.global.nc.f64 	%fd109, [%rd75];
	mul.f64 	%fd110, %fd108, %fd109;
	fma.rn.f64 	%fd111, %fd109, %fd110, %fd107;
	ld.global.nc.f64 	%fd112, [%rd52+1344];
	add.s32 	%r66, %r4, 168;
	mul.wide.u32 	%rd76, %r66, 8;
	add.s64 	%rd77, %rd4, %rd76;
	ld.global.nc.f64 	%fd113, [%rd77];
	mul.f64 	%fd114, %fd112, %fd113;
	fma.rn.f64 	%fd115, %fd113, %fd114, %fd111;
	ld.global.nc.f64 	%fd116, [%rd52+1456];
	add.s32 	%r67, %r4, 182;
	mul.wide.u32 	%rd78, %r67, 8;
	add.s64 	%rd79, %rd4, %rd78;
	ld.global.nc.f64 	%fd117, [%rd79];
	mul.f64 	%fd118, %fd116, %fd117;
	fma.rn.f64 	%fd119, %fd117, %fd118, %fd115;
	mul.hi.s32 	%r68, %r1, 1402438301;
	shr.u32 	%r69, %r68, 31;
	shr.s32 	%r70, %r68, 6;
	add.s32 	%r71, %r70, %r69;
	mul.lo.s32 	%r72, %r71, 196;
	sub.s32 	%r73, %r1, %r72;
	add.s32 	%r74, %r37, %r73;
	mul.wide.s32 	%rd80, %r74, 8;
	add.s64 	%rd81, %rd18, %rd80;
	ld.global.nc.f64 	%fd120, [%rd81];
	mul.wide.s32 	%rd82, %r3, 8;
	add.s64 	%rd83, %rd2, %rd82;
	ld.global.nc.f64 	%fd121, [%rd83];
	mul.f64 	%fd122, %fd120, %fd121;
	fma.rn.f64 	%fd123, %fd121, %fd122, %fd119;
	ld.global.nc.f64 	%fd124, [%rd81+1568];
	add.s32 	%r75, %r3, 14;
	mul.wide.u32 	%rd84, %r75, 8;
	add.s64 	%rd85, %rd2, %rd84;
	ld.global.nc.f64 	%fd125, [%rd85];
	mul.f64 	%fd126, %fd124, %fd125;
	fma.rn.f64 	%fd127, %fd125, %fd126, %fd123;
	ld.global.nc.f64 	%fd128, [%rd81+3136];
	add.s32 	%r76, %r3, 28;
	mul.wide.u32 	%rd86, %r76, 8;
	add.s64 	%rd87, %rd2, %rd86;
	ld.global.nc.f64 	%fd129, [%rd87];
	mul.f64 	%fd130, %fd128, %fd129;
	fma.rn.f64 	%fd131, %fd129, %fd130, %fd127;
	ld.global.nc.f64 	%fd132, [%rd81+4704];
	add.s32 	%r77, %r3, 42;
	mul.wide.u32 	%rd88, %r77, 8;
	add.s64 	%rd89, %rd2, %rd88;
	ld.global.nc.f64 	%fd133, [%rd89];
	mul.f64 	%fd134, %fd132, %fd133;
	fma.rn.f64 	%fd135, %fd133, %fd134, %fd131;
	ld.global.nc.f64 	%fd136, [%rd81+6272];
	add.s32 	%r78, %r3, 56;
	mul.wide.u32 	%rd90, %r78, 8;
	add.s64 	%rd91, %rd2, %rd90;
	ld.global.nc.f64 	%fd137, [%rd91];
	mul.f64 	%fd138, %fd136, %fd137;
	fma.rn.f64 	%fd139, %fd137, %fd138, %fd135;
	ld.global.nc.f64 	%fd140, [%rd81+7840];
	add.s32 	%r79, %r3, 70;
	mul.wide.u32 	%rd92, %r79, 8;
	add.s64 	%rd93, %rd2, %rd92;
	ld.global.nc.f64 	%fd141, [%rd93];
	mul.f64 	%fd142, %fd140, %fd141;
	fma.rn.f64 	%fd143, %fd141, %fd142, %fd139;
	ld.global.nc.f64 	%fd144, [%rd81+9408];
	add.s32 	%r80, %r3, 84;
	mul.wide.u32 	%rd94, %r80, 8;
	add.s64 	%rd95, %rd2, %rd94;
	ld.global.nc.f64 	%fd145, [%rd95];
	mul.f64 	%fd146, %fd144, %fd145;
	fma.rn.f64 	%fd147, %fd145, %fd146, %fd143;
	ld.global.nc.f64 	%fd148, [%rd81+10976];
	add.s32 	%r81, %r3, 98;
	mul.wide.u32 	%rd96, %r81, 8;
	add.s64 	%rd97, %rd2, %rd96;
	ld.global.nc.f64 	%fd149, [%rd97];
	mul.f64 	%fd150, %fd148, %fd149;
	fma.rn.f64 	%fd151, %fd149, %fd150, %fd147;
	ld.global.nc.f64 	%fd152, [%rd81+12544];
	add.s32 	%r82, %r3, 112;
	mul.wide.u32 	%rd98, %r82, 8;
	add.s64 	%rd99, %rd2, %rd98;
	ld.global.nc.f64 	%fd153, [%rd99];
	mul.f64 	%fd154, %fd152, %fd153;
	fma.rn.f64 	%fd155, %fd153, %fd154, %fd151;
	ld.global.nc.f64 	%fd156, [%rd81+14112];
	add.s32 	%r83, %r3, 126;
	mul.wide.u32 	%rd100, %r83, 8;
	add.s64 	%rd101, %rd2, %rd100;
	ld.global.nc.f64 	%fd157, [%rd101];
	mul.f64 	%fd158, %fd156, %fd157;
	fma.rn.f64 	%fd159, %fd157, %fd158, %fd155;
	ld.global.nc.f64 	%fd160, [%rd81+15680];
	add.s32 	%r84, %r3, 140;
	mul.wide.u32 	%rd102, %r84, 8;
	add.s64 	%rd103, %rd2, %rd102;
	ld.global.nc.f64 	%fd161, [%rd103];
	mul.f64 	%fd162, %fd160, %fd161;
	fma.rn.f64 	%fd163, %fd161, %fd162, %fd159;
	ld.global.nc.f64 	%fd164, [%rd81+17248];
	add.s32 	%r85, %r3, 154;
	mul.wide.u32 	%rd104, %r85, 8;
	add.s64 	%rd105, %rd2, %rd104;
	ld.global.nc.f64 	%fd165, [%rd105];
	mul.f64 	%fd166, %fd164, %fd165;
	fma.rn.f64 	%fd167, %fd165, %fd166, %fd163;
	ld.global.nc.f64 	%fd168, [%rd81+18816];
	add.s32 	%r86, %r3, 168;
	mul.wide.u32 	%rd106, %r86, 8;
	add.s64 	%rd107, %rd2, %rd106;
	ld.global.nc.f64 	%fd169, [%rd107];
	mul.f64 	%fd170, %fd168, %fd169;
	fma.rn.f64 	%fd171, %fd169, %fd170, %fd167;
	ld.global.nc.f64 	%fd172, [%rd81+20384];
	add.s32 	%r87, %r3, 182;
	mul.wide.u32 	%rd108, %r87, 8;
	add.s64 	%rd109, %rd2, %rd108;
	ld.global.nc.f64 	%fd173, [%rd109];
	mul.f64 	%fd174, %fd172, %fd173;
	fma.rn.f64 	%fd200, %fd173, %fd174, %fd171;
	mul.lo.s32 	%r6, %r3, 14;
	setp.eq.s32 	%p2, %r5, 13;
	@%p2 bra 	$L__BB13_3;
	setp.ne.s32 	%p3, %r5, 0;
	@%p3 bra 	$L__BB13_4;
$L__BB13_3:
	mul.wide.s32 	%rd110, %r1, 8;
	add.s64 	%rd111, %rd6, %rd110;
	ld.global.nc.f64 	%fd175, [%rd111];
	mul.lo.s32 	%r88, %r5, 15;
	mul.wide.u32 	%rd112, %r88, 8;
	add.s64 	%rd113, %rd5, %rd112;
	ld.global.nc.f64 	%fd176, [%rd113];
	mul.f64 	%fd177, %fd175, %fd176;
	mul.lo.s32 	%r89, %r4, 112;
	cvt.s64.s32 	%rd114, %r89;
	add.s64 	%rd115, %rd7, %rd114;
	ld.global.nc.f64 	%fd178, [%rd115];
	fma.rn.f64 	%fd179, %fd177, %fd178, %fd200;
	add.s64 	%rd116, %rd3, %rd110;
	ld.global.nc.f64 	%fd180, [%rd116];
	mul.f64 	%fd181, %fd180, %fd176;
	mul.wide.s32 	%rd117, %r3, 8;
	add.s64 	%rd118, %rd2, %rd117;
	mul.wide.s32 	%rd119, %r6, 8;
	add.s64 	%rd120, %rd118, %rd119;
	ld.global.nc.f64 	%fd182, [%rd120];
	fma.rn.f64 	%fd200, %fd181, %fd182, %fd179;
$L__BB13_4:
	setp.eq.s32 	%p4, %r4, 13;
	@%p4 bra 	$L__BB13_6;
	setp.ne.s32 	%p5, %r4, 0;
	@%p5 bra 	$L__BB13_7;
$L__BB13_6:
	mul.wide.s32 	%rd121, %r1, 8;
	add.s64 	%rd122, %rd6, %rd121;
	ld.global.nc.f64 	%fd183, [%rd122];
	mul.lo.s32 	%r90, %r5, 15;
	mul.wide.s32 	%rd123, %r90, 8;
	add.s64 	%rd124, %rd4, %rd123;
	ld.global.nc.f64 	%fd184, [%rd124];
	mul.f64 	%fd185, %fd183, %fd184;
	mul.lo.s32 	%r91, %r4, 15;
	mul.wide.u32 	%rd125, %r91, 8;
	add.s64 	%rd126, %rd5, %rd125;
	ld.global.nc.f64 	%fd186, [%rd126];
	fma.rn.f64 	%fd187, %fd185, %fd186, %fd200;
	add.s64 	%rd127, %rd1, %rd121;
	ld.global.nc.f64 	%fd188, [%rd127];
	mul.f64 	%fd189, %fd188, %fd184;
	mul.wide.s32 	%rd128, %r3, 8;
	add.s64 	%rd129, %rd2, %rd128;
	mul.wide.s32 	%rd130, %r6, 8;
	add.s64 	%rd131, %rd129, %rd130;
	ld.global.nc.f64 	%fd190, [%rd131];
	fma.rn.f64 	%fd200, %fd189, %fd190, %fd187;
$L__BB13_7:
	setp.eq.s32 	%p6, %r3, 13;
	@%p6 bra 	$L__BB13_9;
	setp.ne.s32 	%p7, %r3, 0;
	@%p7 bra 	$L__BB13_10;
$L__BB13_9:
	mul.wide.s32 	%rd132, %r1, 8;
	add.s64 	%rd133, %rd3, %rd132;
	ld.global.nc.f64 	%fd191, [%rd133];
	mul.lo.s32 	%r92, %r5, 15;
	mul.wide.s32 	%rd134, %r92, 8;
	add.s64 	%rd135, %rd2, %rd134;
	ld.global.nc.f64 	%fd192, [%rd135];
	mul.f64 	%fd193, %fd191, %fd192;
	mul.lo.s32 	%r93, %r4, 15;
	mul.wide.s32 	%rd136, %r93, 8;
	add.s64 	%rd137, %rd5, %rd136;
	ld.global.nc.f64 	%fd194, [%rd137];
	fma.rn.f64 	%fd195, %fd193, %fd194, %fd200;
	add.s64 	%rd138, %rd1, %rd132;
	ld.global.nc.f64 	%fd196, [%rd138];
	mul.f64 	%fd197, %fd196, %fd192;
	add.s32 	%r94, %r6, %r3;
	mul.wide.u32 	%rd139, %r94, 8;
	add.s64 	%rd140, %rd4, %rd139;
	ld.global.nc.f64 	%fd198, [%rd140];
	fma.rn.f64 	%fd200, %fd197, %fd198, %fd195;
$L__BB13_10:
	ld.param.u64 	%rd144, [_Z13jacobi_kernelILi14EEvPdPKdS2_S2_S2_S2_S2_S2_S2_S2_i_param_0];
	cvta.to.global.u64 	%rd141, %rd144;
	mul.wide.s32 	%rd142, %r1, 8;
	add.s64 	%rd143, %rd141, %rd142;
	st.global.f64 	[%rd143], %fd200;
$L__BB13_11:
	ret;

}
	// .globl	_Z13jacobi_kernelILi15EEvPdPKdS2_S2_S2_S2_S2_S2_S2_S2_i
.visible .entry _Z13jacobi_kernelILi15EEvPdPKdS2_S2_S2_S2_S2_S2_S2_S2_i(
	.param .u64 .ptr .align 1 _Z13jacobi_kernelILi15EEvPdPKdS2_S2_S2_S2_S2_S2_S2_S2_i_param_0,
	.param .u64 .ptr .align 1 _Z13jacobi_kernelILi15EEvPdPKdS2_S2_S2_S2_S2_S2_S2_S2_i_param_1,
	.param .u64 .ptr .align 1 _Z13jacobi_kernelILi15EEvPdPKdS2_S2_S2_S2_S2_S2_S2_S2_i_param_2,
	.param .u64 .ptr .align 1 _Z13jacobi_kernelILi15EEvPdPKdS2_S2_S2_S2_S2_S2_S2_S2_i_param_3,
	.param .u64 .ptr .align 1 _Z13jacobi_kernelILi15EEvPdPKdS2_S2_S2_S2_S2_S2_S2_S2_i_param_4,
	.param .u64 .ptr .align 1 _Z13jacobi_kernelILi15EEvPdPKdS2_S2_S2_S2_S2_S2_S2_S2_i_param_5,
	.param .u64 .ptr .align 1 _Z13jacobi_kernelILi15EEvPdPKdS2_S2_S2_S2_S2_S2_S2_S2_i_param_6,
	.param .u64 .ptr .align 1 _Z13jacobi_kernelILi15EEvPdPKdS2_S2_S2_S2_S2_S2_S2_S2_i_param_7,
	.param .u64 .ptr .align 1 _Z13jacobi_kernelILi15EEvPdPKdS2_S2_S2_S2_S2_S2_S2_S2_i_param_8,
	.param .u64 .ptr .align 1 _Z13jacobi_kernelILi15EEvPdPKdS2_S2_S2_S2_S2_S2_S2_S2_i_param_9,
	.param .u32 _Z13jacobi_kernelILi15EEvPdPKdS2_S2_S2_S2_S2_S2_S2_S2_i_param_10
)
{
	.reg .pred 	%p<8>;
	.reg .b32 	%r<101>;
	.reg .b64 	%rd<154>;
	.reg .b64 	%fd<214>;

	ld.param.u64 	%rd12, [_Z13jacobi_kernelILi15EEvPdPKdS2_S2_S2_S2_S2_S2_S2_S2_i_param_1];
	ld.param.u64 	%rd13, [_Z13jacobi_kernelILi15EEvPdPKdS2_S2_S2_S2_S2_S2_S2_S2_i_param_2];
	ld.param.u64 	%rd14, [_Z13jacobi_kernelILi15EEvPdPKdS2_S2_S2_S2_S2_S2_S2_S2_i_param_3];
	ld.param.u64 	%rd15, [_Z13jacobi_kernelILi15EEvPdPKdS2_S2_S2_S2_S2_S2_S2_S2_i_param_7];
	ld.param.u64 	%rd16, [_Z13jacobi_kernelILi15EEvPdPKdS2_S2_S2_S2_S2_S2_S2_S2_i_param_8];
	ld.param.u64 	%rd17, [_Z13jacobi_kernelILi15EEvPdPKdS2_S2_S2_S2_S2_S2_S2_S2_i_param_9];
	ld.param.u32 	%r7, [_Z13jacobi_kernelILi15EEvPdPKdS2_S2_S2_S2_S2_S2_S2_S2_i_param_10];
	cvta.to.global.u64 	%rd1, %rd17;
	cvta.to.global.u64 	%rd2, %rd14;
	cvta.to.global.u64 	%rd3, %rd16;
	cvta.to.global.u64 	%rd4, %rd13;
	cvta.to.global.u64 	%rd5, %rd12;
	cvta.to.global.u64 	%rd6, %rd15;
	mov.u32 	%r8, %tid.x;
	mov.u32 	%r9, %ctaid.x;
	mov.u32 	%r10, %ntid.x;
	mad.lo.s32 	%r1, %r9, %r10, %r8;
	mul.hi.s32 	%r11, %r1, -1688717511;
	add.s32 	%r12, %r11, %r1;
	shr.u32 	%r13, %r12, 31;
	shr.s32 	%r14, %r12, 11;
	add.s32 	%r2, %r14, %r13;
	mul.hi.s32 	%r15, %r1, -1851608123;
	add.s32 	%r16, %r15, %r1;
	shr.u32 	%r17, %r16, 31;
	shr.s32 	%r18, %r16, 7;
	add.s32 	%r19, %r18, %r17;
	mul.hi.s32 	%r20, %r19, -2004318071;
	add.s32 	%r21, %r20, %r19;
	shr.u32 	%r22, %r21, 31;
	shr.s32 	%r23, %r21, 3;
	add.s32 	%r24, %r23, %r22;
	mul.lo.s32 	%r25, %r24, 15;
	sub.s32 	%r3, %r19, %r25;
	mul.hi.s32 	%r26, %r1, -2004318071;
	add.s32 	%r27, %r26, %r1;
	shr.u32 	%r28, %r27, 31;
	shr.s32 	%r29, %r27, 3;
	add.s32 	%r30, %r29, %r28;
	mul.hi.s32 	%r31, %r30, -2004318071;
	add.s32 	%r32, %r31, %r30;
	shr.u32 	%r33, %r32, 31;
	shr.s32 	%r34, %r32, 3;
	add.s32 	%r35, %r34, %r33;
	mul.lo.s32 	%r36, %r35, 15;
	sub.s32 	%r4, %r30, %r36;
	mul.lo.s32 	%r37, %r30, 15;
	sub.s32 	%r5, %r1, %r37;
	setp.ge.s32 	%p1, %r2, %r7;
	@%p1 bra 	$L__BB14_11;
	ld.param.u64 	%rd153, [_Z13jacobi_kernelILi15EEvPdPKdS2_S2_S2_S2_S2_S2_S2_S2_i_param_6];
	ld.param.u64 	%rd152, [_Z13jacobi_kernelILi15EEvPdPKdS2_S2_S2_S2_S2_S2_S2_S2_i_param_5];
	ld.param.u64 	%rd151, [_Z13jacobi_kernelILi15EEvPdPKdS2_S2_S2_S2_S2_S2_S2_S2_i_param_4];
	cvta.to.global.u64 	%rd18, %rd153;
	cvta.to.global.u64 	%rd19, %rd152;
	cvta.to.global.u64 	%rd20, %rd151;
	mul.lo.s32 	%r38, %r3, 225;
	mul.lo.s32 	%r39, %r2, 3375;
	mad.lo.s32 	%r40, %r4, 15, %r39;
	add.s32 	%r41, %r40, %r38;
	mul.wide.s32 	%rd21, %r41, 8;
	add.s64 	%rd22, %rd20, %rd21;
	ld.global.nc.f64 	%fd8, [%rd22];
	mul.wide.s32 	%rd23, %r5, 8;
	add.s64 	%rd24, %rd5, %rd23;
	ld.global.nc.f64 	%fd9, [%rd24];
	mul.f64 	%fd10, %fd8, %fd9;
	fma.rn.f64 	%fd11, %fd9, %fd10, 0d0000000000000000;
	ld.global.nc.f64 	%fd12, [%rd22+8];
	add.s32 	%r42, %r5, 15;
	mul.wide.u32 	%rd25, %r42, 8;
	add.s64 	%rd26, %rd5, %rd25;
	ld.global.nc.f64 	%fd13, [%rd26];
	mul.f64 	%fd14, %fd12, %fd13;
	fma.rn.f64 	%fd15, %fd13, %fd14, %fd11;
	ld.global.nc.f64 	%fd16, [%rd22+16];
	add.s32 	%r43, %r5, 30;
	mul.wide.u32 	%rd27, %r43, 8;
	add.s64 	%rd28, %rd5, %rd27;
	ld.global.nc.f64 	%fd17, [%rd28];
	mul.f64 	%fd18, %fd16, %fd17;
	fma.rn.f64 	%fd19, %fd17, %fd18, %fd15;
	ld.global.nc.f64 	%fd20, [%rd22+24];
	add.s32 	%r44, %r5, 45;
	mul.wide.u32 	%rd29, %r44, 8;
	add.s64 	%rd30, %rd5, %rd29;
	ld.global.nc.f64 	%fd21, [%rd30];
	mul.f64 	%fd22, %fd20, %fd21;
	fma.rn.f64 	%fd23, %fd21, %fd22, %fd19;
	ld.global.nc.f64 	%fd24, [%rd22+32];
	add.s32 	%r45, %r5, 60;
	mul.wide.u32 	%rd31, %r45, 8;
	add.s64 	%rd32, %rd5, %rd31;
	ld.global.nc.f64 	%fd25, [%rd32];
	mul.f64 	%fd26, %fd24, %fd25;
	fma.rn.f64 	%fd27, %fd25, %fd26, %fd23;
	ld.global.nc.f64 	%fd28, [%rd22+40];
	add.s32 	%r46, %r5, 75;
	mul.wide.u32 	%rd33, %r46, 8;
	add.s64 	%rd34, %rd5, %rd33;
	ld.global.nc.f64 	%fd29, [%rd34];
	mul.f64 	%fd30, %fd28, %fd29;
	fma.rn.f64 	%fd31, %fd29, %fd30, %fd27;
	ld.global.nc.f64 	%fd32, [%rd22+48];
	add.s32 	%r47, %r5, 90;
	mul.wide.u32 	%rd35, %r47, 8;
	add.s64 	%rd36, %rd5, %rd35;
	ld.global.nc.f64 	%fd33, [%rd36];
	mul.f64 	%fd34, %fd32, %fd33;
	fma.rn.f64 	%fd35, %fd33, %fd34, %fd31;
	ld.global.nc.f64 	%fd36, [%rd22+56];
	add.s32 	%r48, %r5, 105;
	mul.wide.u32 	%rd37, %r48, 8;
	add.s64 	%rd38, %rd5, %rd37;
	ld.global.nc.f64 	%fd37, [%rd38];
	mul.f64 	%fd38, %fd36, %fd37;
	fma.rn.f64 	%fd39, %fd37, %fd38, %fd35;
	ld.global.nc.f64 	%fd40, [%rd22+64];
	add.s32 	%r49, %r5, 120;
	mul.wide.u32 	%rd39, %r49, 8;
	add.s64 	%rd40, %rd5, %rd39;
	ld.global.nc.f64 	%fd41, [%rd40];
	mul.f64 	%fd42, %fd40, %fd41;
	fma.rn.f64 	%fd43, %fd41, %fd42, %fd39;
	ld.global.nc.f64 	%fd44, [%rd22+72];
	add.s32 	%r50, %r5, 135;
	mul.wide.u32 	%rd41, %r50, 8;
	add.s64 	%rd42, %rd5, %rd41;
	ld.global.nc.f64 	%fd45, [%rd42];
	mul.f64 	%fd46, %fd44, %fd45;
	fma.rn.f64 	%fd47, %fd45, %fd46, %fd43;
	ld.global.nc.f64 	%fd48, [%rd22+80];
	add.s32 	%r51, %r5, 150;
	mul.wide.u32 	%rd43, %r51, 8;
	add.s64 	%rd44, %rd5, %rd43;
	ld.global.nc.f64 	%fd49, [%rd44];
	mul.f64 	%fd50, %fd48, %fd49;
	fma.rn.f64 	%fd51, %fd49, %fd50, %fd47;
	ld.global.nc.f64 	%fd52, [%rd22+88];
	add.s32 	%r52, %r5, 165;
	mul.wide.u32 	%rd45, %r52, 8;
	add.s64 	%rd46, %rd5, %rd45;
	ld.global.nc.f64 	%fd53, [%rd46];
	mul.f64 	%fd54, %fd52, %fd53;
	fma.rn.f64 	%fd55, %fd53, %fd54, %fd51;
	ld.global.nc.f64 	%fd56, [%rd22+96];
	add.s32 	%r53, %r5, 180;
	mul.wide.u32 	%rd47, %r53, 8;
	add.s64 	%rd48, %rd5, %rd47;
	ld.global.nc.f64 	%fd57, [%rd48];
	mul.f64 	%fd58, %fd56, %fd57;
	fma.rn.f64 	%fd59, %fd57, %fd58, %fd55;
	ld.global.nc.f64 	%fd60, [%rd22+104];
	add.s32 	%r54, %r5, 195;
	mul.wide.u32 	%rd49, %r54, 8;
	add.s64 	%rd50, %rd5, %rd49;
	ld.global.nc.f64 	%fd61, [%rd50];
	mul.f64 	%fd62, %fd60, %fd61;
	fma.rn.f64 	%fd63, %fd61, %fd62, %fd59;
	ld.global.nc.f64 	%fd64, [%rd22+112];
	add.s32 	%r55, %r5, 210;
	mul.wide.u32 	%rd51, %r55, 8;
	add.s64 	%rd52, %rd5, %rd51;
	ld.global.nc.f64 	%fd65, [%rd52];
	mul.f64 	%fd66, %fd64, %fd65;
	fma.rn.f64 	%fd67, %fd65, %fd66, %fd63;
	add.s32 	%r56, %r39, %r5;
	add.s32 	%r57, %r56, %r38;
	mul.wide.s32 	%rd53, %r57, 8;
	add.s64 	%rd54, %rd19, %rd53;
	ld.global.nc.f64 	%fd68, [%rd54];
	mul.wide.s32 	%rd55, %r4, 8;
	add.s64 	%rd7, %rd4, %rd55;
	ld.global.nc.f64 	%fd69, [%rd7];
	mul.f64 	%fd70, %fd68, %fd69;
	fma.rn.f64 	%fd71, %fd69, %fd70, %fd67;
	ld.global.nc.f64 	%fd72, [%rd54+120];
	add.s32 	%r58, %r4, 15;
	mul.wide.u32 	%rd56, %r58, 8;
	add.s64 	%rd57, %rd4, %rd56;
	ld.global.nc.f64 	%fd73, [%rd57];
	mul.f64 	%fd74, %fd72, %fd73;
	fma.rn.f64 	%fd75, %fd73, %fd74, %fd71;
	ld.global.nc.f64 	%fd76, [%rd54+240];
	add.s32 	%r59, %r4, 30;
	mul.wide.u32 	%rd58, %r59, 8;
	add.s64 	%rd59, %rd4, %rd58;
	ld.global.nc.f64 	%fd77, [%rd59];
	mul.f64 	%fd78, %fd76, %fd77;
	fma.rn.f64 	%fd79, %fd77, %fd78, %fd75;
	ld.global.nc.f64 	%fd80, [%rd54+360];
	add.s32 	%r60, %r4, 45;
	mul.wide.u32 	%rd60, %r60, 8;
	add.s64 	%rd61, %rd4, %rd60;
	ld.global.nc.f64 	%fd81, [%rd61];
	mul.f64 	%fd82, %fd80, %fd81;
	fma.rn.f64 	%fd83, %fd81, %fd82, %fd79;
	ld.global.nc.f64 	%fd84, [%rd54+480];
	add.s32 	%r61, %r4, 60;
	mul.wide.u32 	%rd62, %r61, 8;
	add.s64 	%rd63, %rd4, %rd62;
	ld.global.nc.f64 	%fd85, [%rd63];
	mul.f64 	%fd86, %fd84, %fd85;
	fma.rn.f64 	%fd87, %fd85, %fd86, %fd83;
	ld.global.nc.f64 	%fd88, [%rd54+600];
	add.s32 	%r62, %r4, 75;
	mul.wide.u32 	%rd64, %r62, 8;
	add.s64 	%rd65, %rd4, %rd64;
	ld.global.nc.f64 	%fd89, [%rd65];
	mul.f64 	%fd90, %fd88, %fd89;
	fma.rn.f64 	%fd91, %fd89, %fd90, %fd87;
	ld.global.nc.f64 	%fd92, [%rd54+720];
	add.s32 	%r63, %r4, 90;
	mul.wide.u32 	%rd66, %r63, 8;
	add.s64 	%rd67, %rd4, %rd66;
	ld.global.nc.f64 	%fd93, [%rd67];
	mul.f64 	%fd94, %fd92, %fd93;
	fma.rn.f64 	%fd95, %fd93, %fd94, %fd91;
	ld.global.nc.f64 	%fd96, [%rd54+840];
	add.s32 	%r64, %r4, 105;
	mul.wide.u32 	%rd68, %r64, 8;
	add.s64 	%rd69, %rd4, %rd68;
	ld.global.nc.f64 	%fd97, [%rd69];
	mul.f64 	%fd98, %fd96, %fd97;
	fma.rn.f64 	%fd99, %fd97, %fd98, %fd95;
	ld.global.nc.f64 	%fd100, [%rd54+960];
	add.s32 	%r65, %r4, 120;
	mul.wide.u32 	%rd70, %r65, 8;
	add.s64 	%rd71, %rd4, %rd70;
	ld.global.nc.f64 	%fd101, [%rd71];
	mul.f64 	%fd102, %fd100, %fd101;
	fma.rn.f64 	%fd103, %fd101, %fd102, %fd99;
	ld.global.nc.f64 	%fd104, [%rd54+1080];
	add.s32 	%r66, %r4, 135;
	mul.wide.u32 	%rd72, %r66, 8;
	add.s64 	%rd73, %rd4, %rd72;
	ld.global.nc.f64 	%fd105, [%rd73];
	mul.f64 	%fd106, %fd104, %fd105;
	fma.rn.f64 	%fd107, %fd105, %fd106, %fd103;
	ld.global.nc.f64 	%fd108, [%rd54+1200];
	add.s32 	%r67, %r4, 150;
	mul.wide.u32 	%rd74, %r67, 8;
	add.s64 	%rd75, %rd4, %rd74;
	ld.global.nc.f64 	%fd109, [%rd75];
	mul.f64 	%fd110, %fd108, %fd109;
	fma.rn.f64 	%fd111, %fd109, %fd110, %fd107;
	ld.global.nc.f64 	%fd112, [%rd54+1320];
	add.s32 	%r68, %r4, 165;
	mul.wide.u32 	%rd76, %r68, 8;
	add.s64 	%rd77, %rd4, %rd76;
	ld.global.nc.f64 	%fd113, [%rd77];
	mul.f64 	%fd114, %fd112, %fd113;
	fma.rn.f64 	%fd115, %fd113, %fd114, %fd111;
	ld.global.nc.f64 	%fd116, [%rd54+1440];
	add.s32 	%r69, %r4, 180;
	mul.wide.u32 	%rd78, %r69, 8;
	add.s64 	%rd79, %rd4, %rd78;
	ld.global.nc.f64 	%fd117, [%rd79];
	mul.f64 	%fd118, %fd116, %fd117;
	fma.rn.f64 	%fd119, %fd117, %fd118, %fd115;
	ld.global.nc.f64 	%fd120, [%rd54+1560];
	add.s32 	%r70, %r4, 195;
	mul.wide.u32 	%rd80, %r70, 8;
	add.s64 	%rd81, %rd4, %rd80;
	ld.global.nc.f64 	%fd121, [%rd81];
	mul.f64 	%fd122, %fd120, %fd121;
	fma.rn.f64 	%fd123, %fd121, %fd122, %fd119;
	ld.global.nc.f64 	%fd124, [%rd54+1680];
	add.s32 	%r71, %r4, 210;
	mul.wide.u32 	%rd82, %r71, 8;
	add.s64 	%rd83, %rd4, %rd82;
	ld.global.nc.f64 	%fd125, [%rd83];
	mul.f64 	%fd126, %fd124, %fd125;
	fma.rn.f64 	%fd127, %fd125, %fd126, %fd123;
	mul.hi.s32 	%r72, %r1, -1851608123;
	add.s32 	%r73, %r72, %r1;
	shr.u32 	%r74, %r73, 31;
	shr.s32 	%r75, %r73, 7;
	add.s32 	%r76, %r75, %r74;
	mul.lo.s32 	%r77, %r76, 225;
	sub.s32 	%r78, %r1, %r77;
	add.s32 	%r79, %r39, %r78;
	mul.wide.s32 	%rd84, %r79, 8;
	add.s64 	%rd85, %rd18, %rd84;
	ld.global.nc.f64 	%fd128, [%rd85];
	mul.wide.s32 	%rd86, %r3, 8;
	add.s64 	%rd87, %rd2, %rd86;
	ld.global.nc.f64 	%fd129, [%rd87];
	mul.f64 	%fd130, %fd128, %fd129;
	fma.rn.f64 	%fd131, %fd129, %fd130, %fd127;
	ld.global.nc.f64 	%fd132, [%rd85+1800];
	add.s32 	%r80, %r3, 15;
	mul.wide.u32 	%rd88, %r80, 8;
	add.s64 	%rd89, %rd2, %rd88;
	ld.global.nc.f64 	%fd133, [%rd89];
	mul.f64 	%fd134, %fd132, %fd133;
	fma.rn.f64 	%fd135, %fd133, %fd134, %fd131;
	ld.global.nc.f64 	%fd136, [%rd85+3600];
	add.s32 	%r81, %r3, 30;
	mul.wide.u32 	%rd90, %r81, 8;
	add.s64 	%rd91, %rd2, %rd90;
	ld.global.nc.f64 	%fd137, [%rd91];
	mul.f64 	%fd138, %fd136, %fd137;
	fma.rn.f64 	%fd139, %fd137, %fd138, %fd135;
	ld.global.nc.f64 	%fd140, [%rd85+5400];
	add.s32 	%r82, %r3, 45;
	mul.wide.u32 	%rd92, %r82, 8;
	add.s64 	%rd93, %rd2, %rd92;
	ld.global.nc.f64 	%fd141, [%rd93];
	mul.f64 	%fd142, %fd140, %fd141;
	fma.rn.f64 	%fd143, %fd141, %fd142, %fd139;
	ld.global.nc.f64 	%fd144, [%rd85+7200];
	add.s32 	%r83, %r3, 60;
	mul.wide.u32 	%rd94, %r83, 8;
	add.s64 	%rd95, %rd2, %rd94;
	ld.global.nc.f64 	%fd145, [%rd95];
	mul.f64 	%fd146, %fd144, %fd145;
	fma.rn.f64 	%fd147, %fd145, %fd146, %fd143;
	ld.global.nc.f64 	%fd148, [%rd85+9000];
	add.s32 	%r84, %r3, 75;
	mul.wide.u32 	%rd96, %r84, 8;
	add.s64 	%rd97, %rd2, %rd96;
	ld.global.nc.f64 	%fd149, [%rd97];
	mul.f64 	%fd150, %fd148, %fd149;
	fma.rn.f64 	%fd151, %fd149, %fd150, %fd147;
	ld.global.nc.f64 	%fd152, [%rd85+10800];
	add.s32 	%r85, %r3, 90;
	mul.wide.u32 	%rd98, %r85, 8;
	add.s64 	%rd99, %rd2, %rd98;
	ld.global.nc.f64 	%fd153, [%rd99];
	mul.f64 	%fd154, %fd152, %fd153;
	fma.rn.f64 	%fd155, %fd153, %fd154, %fd151;
	ld.global.nc.f64 	%fd156, [%rd85+12600];
	add.s32 	%r86, %r3, 105;
	mul.wide.u32 	%rd100, %r86, 8;
	add.s64 	%rd101, %rd2, %rd100;
	ld.global.nc.f64 	%fd157, [%rd101];
	mul.f64 	%fd158, %fd156, %fd157;
	fma.rn.f64 	%fd159, %fd157, %fd158, %fd155;
	ld.global.nc.f64 	%fd160, [%rd85+14400];
	add.s32 	%r87, %r3, 120;
	mul.wide.u32 	%rd102, %r87, 8;
	add.s64 	%rd103, %rd2, %rd102;
	ld.global.nc.f64 	%fd161, [%rd103];
	mul.f64 	%fd162, %fd160, %fd161;
	fma.rn.f64 	%fd163, %fd161, %fd162, %fd159;
	ld.global.nc.f64 	%fd164, [%rd85+16200];
	add.s32 	%r88, %r3, 135;
	mul.wide.u32 	%rd104, %r88, 8;
	add.s64 	%rd105, %rd2, %rd104;
	ld.global.nc.f64 	%fd165, [%rd105];
	mul.f64 	%fd166, %fd164, %fd165;
	fma.rn.f64 	%fd167, %fd165, %fd166, %fd163;
	ld.global.nc.f64 	%fd168, [%rd85+18000];
	add.s32 	%r89, %r3, 150;
	mul.wide.u32 	%rd106, %r89, 8;
	add.s64 	%rd107, %rd2, %rd106;
	ld.global.nc.f64 	%fd169, [%rd107];
	mul.f64 	%fd170, %fd168, %fd169;
	fma.rn.f64 	%fd171, %fd169, %fd170, %fd167;
	ld.global.nc.f64 	%fd172, [%rd85+19800];
	add.s32 	%r90, %r3, 165;
	mul.wide.u32 	%rd108, %r90, 8;
	add.s64 	%rd109, %rd2, %rd108;
	ld.global.nc.f64 	%fd173, [%rd109];
	mul.f64 	%fd174, %fd172, %fd173;
	fma.rn.f64 	%fd175, %fd173, %fd174, %fd171;
	ld.global.nc.f64 	%fd176, [%rd85+21600];
	add.s32 	%r91, %r3, 180;
	mul.wide.u32 	%rd110, %r91, 8;
	add.s64 	%rd111, %rd2, %rd110;
	ld.global.nc.f64 	%fd177, [%rd111];
	mul.f64 	%fd178, %fd176, %fd177;
	fma.rn.f64 	%fd179, %fd177, %fd178, %fd175;
	ld.global.nc.f64 	%fd180, [%rd85+23400];
	add.s32 	%r92, %r3, 195;
	mul.wide.u32 	%rd112, %r92, 8;
	add.s64 	%rd113, %rd2, %rd112;
	ld.global.nc.f64 	%fd181, [%rd113];
	mul.f64 	%fd182, %fd180, %fd181;
	fma.rn.f64 	%fd183, %fd181, %fd182, %fd179;
	ld.global.nc.f64 	%fd184, [%rd85+25200];
	add.s32 	%r93, %r3, 210;
	mul.wide.u32 	%rd114, %r93, 8;
	add.s64 	%rd115, %rd2, %rd114;
	ld.global.nc.f64 	%fd185, [%rd115];
	mul.f64 	%fd186, %fd184, %fd185;
	fma.rn.f64 	%fd212, %fd185, %fd186, %fd183;
	mul.lo.s32 	%r6, %r3, 15;
	setp.eq.s32 	%p2, %r5, 14;
	@%p2 bra 	$L__BB14_3;
	setp.ne.s32 	%p3, %r5, 0;
	@%p3 bra 	$L__BB14_4;
$L__BB14_3:
	mul.wide.s32 	%rd116, %r1, 8;
	add.s64 	%rd117, %rd6, %rd116;
	ld.global.nc.f64 	%fd187, [%rd117];
	shl.b32 	%r94, %r5, 4;
	mul.wide.u32 	%rd118, %r94, 8;
	add.s64 	%rd119, %rd5, %rd118;
	ld.global.nc.f64 	%fd188, [%rd119];
	mul.f64 	%fd189, %fd187, %fd188;
	mul.lo.s32 	%r95, %r4, 120;
	cvt.s64.s32 	%rd120, %r95;
	add.s64 	%rd121, %rd7, %rd120;
	ld.global.nc.f64 	%fd190, [%rd121];
	fma.rn.f64 	%fd191, %fd189, %fd190, %fd212;
	add.s64 	%rd122, %rd3, %rd116;
	ld.global.nc.f64 	%fd192, [%rd122];
	mul.f64 	%fd193, %fd192, %fd188;
	mul.wide.s32 	%rd123, %r3, 8;
	add.s64 	%rd124, %rd2, %rd123;
	mul.wide.s32 	%rd125, %r6, 8;
	add.s64 	%rd126, %rd124, %rd125;
	ld.global.nc.f64 	%fd194, [%rd126];
	fma.rn.f64 	%fd212, %fd193, %fd194, %fd191;
$L__BB14_4:
	setp.eq.s32 	%p4, %r4, 14;
	@%p4 bra 	$L__BB14_6;
	setp.ne.s32 	%p5, %r4, 0;
	@%p5 bra 	$L__BB14_7;
$L__BB14_6:
	mul.wide.s32 	%rd127, %r1, 8;
	add.s64 	%rd128, %rd6, %rd127;
	ld.global.nc.f64 	%fd195, [%rd128];
	shl.b32 	%r96, %r5, 4;
	mul.wide.s32 	%rd129, %r96, 8;
	add.s64 	%rd130, %rd4, %rd129;
	ld.global.nc.f64 	%fd196, [%rd130];
	mul.f64 	%fd197, %fd195, %fd196;
	shl.b32 	%r97, %r4, 4;
	mul.wide.u32 	%rd131, %r97, 8;
	add.s64 	%rd132, %rd5, %rd131;
	ld.global.nc.f64 	%fd198, [%rd132];
	fma.rn.f64 	%fd199, %fd197, %fd198, %fd212;
	add.s64 	%rd133, %rd1, %rd127;
	ld.global.nc.f64 	%fd200, [%rd133];
	mul.f64 	%fd201, %fd200, %fd196;
	mul.wide.s32 	%rd134, %r3, 8;
	add.s64 	%rd135, %rd2, %rd134;
	mul.wide.s32 	%rd136, %r6, 8;
	add.s64 	%rd137, %rd135, %rd136;
	ld.global.nc.f64 	%fd202, [%rd137];
	fma.rn.f64 	%fd212, %fd201, %fd202, %fd199;
$L__BB14_7:
	setp.eq.s32 	%p6, %r3, 14;
	@%p6 bra 	$L__BB14_9;
	setp.ne.s32 	%p7, %r3, 0;
	@%p7 bra 	$L__BB14_10;
$L__BB14_9:
	mul.wide.s32 	%rd138, %r1, 8;
	add.s64 	%rd139, %rd3, %rd138;
	ld.global.nc.f64 	%fd203, [%rd139];
	shl.b32 	%r98, %r5, 4;
	mul.wide.s32 	%rd140, %r98, 8;
	add.s64 	%rd141, %rd2, %rd140;
	ld.global.nc.f64 	%fd204, [%rd141];
	mul.f64 	%fd205, %fd203, %fd204;
	shl.b32 	%r99, %r4, 4;
	mul.wide.s32 	%rd142, %r99, 8;
	add.s64 	%rd143, %rd5, %rd142;
	ld.global.nc.f64 	%fd206, [%rd143];
	fma.rn.f64 	%fd207, %fd205, %fd206, %fd212;
	add.s64 	%rd144, %rd1, %rd138;
	ld.global.nc.f64 	%fd208, [%rd144];
	mul.f64 	%fd209, %fd208, %fd204;
	add.s32 	%r100, %r6, %r3;
	mul.wide.u32 	%rd145, %r100, 8;
	add.s64 	%rd146, %rd4, %rd145;
	ld.global.nc.f64 	%fd210, [%rd146];
	fma.rn.f64 	%fd212, %fd209, %fd210, %fd207;
$L__BB14_10:
	ld.param.u64 	%rd150, [_Z13jacobi_kernelILi15EEvPdPKdS2_S2_S2_S2_S2_S2_S2_S2_i_param_0];
	cvta.to.global.u64 	%rd147, %rd150;
	mul.wide.s32 	%rd148, %r1, 8;
	add.s64 	%rd149, %rd147, %rd148;
	st.global.f64 	[%rd149], %fd212;
$L__BB14_11:
	ret;

}


// ===== COMPILED SASS (sm_100) =====

	.target	sm_100

	.elftype	@"ET_EXEC"


//--------------------- .note.nv.tkinfo           --------------------------
	.section	.note.nv.tkinfo,"",@"SHT_NOTE"
	.sectionflags	@"SHF_NOTE_NV_TKINFO"
	.tkinfo
        /*0018*/ 	.word	0x00000002
        /*0030*/ 	.string	""
        /*0030*/ 	.string	"ptxas"
        /*0030*/ 	.string	"Cuda compilation tools, release 13.0, V13.0.88"
        /*0030*/ 	.string	"Build cuda_13.0.r13.0/compiler.36424714_0"
        /*0030*/ 	.string	"-arch sm_100 -m 64 "



//--------------------- .note.nv.cuinfo           --------------------------
	.section	.note.nv.cuinfo,"",@"SHT_NOTE"
	.sectionflags	@"SHF_NOTE_NV_CUINFO"
        /*0018*/ 	.short	0x0002
        /*001a*/ 	.short	0x0064
        /*001c*/ 	.short	0x0082
	.zero		2


//--------------------- .nv.info                  --------------------------
	.section	.nv.info,"",@"SHT_CUDA_INFO"
	.align	4


	//----- nvinfo : EIATTR_REGCOUNT
	.align		4
        /*0000*/ 	.byte	0x04, 0x2f
        /*0002*/ 	.short	(.L_1 - .L_0)
	.align		4
.L_0:
        /*0004*/ 	.word	index@(_Z13jacobi_kernelILi1EEvPdPKdS2_S2_S2_S2_S2_S2_S2_S2_i)
        /*0008*/ 	.word	0x00000016


	//----- nvinfo : EIATTR_FRAME_SIZE
	.align		4
.L_1:
        /*000c*/ 	.byte	0x04, 0x11
        /*000e*/ 	.short	(.L_3 - .L_2)
	.align		4
.L_2:
        /*0010*/ 	.word	index@(_Z13jacobi_kernelILi1EEvPdPKdS2_S2_S2_S2_S2_S2_S2_S2_i)
        /*0014*/ 	.word	0x00000000


	//----- nvinfo : EIATTR_REGCOUNT
	.align		4
.L_3:
        /*0018*/ 	.byte	0x04, 0x2f
        /*001a*/ 	.short	(.L_5 - .L_4)
	.align		4
.L_4:
        /*001c*/ 	.word	index@(_Z13jacobi_kernelILi2EEvPdPKdS2_S2_S2_S2_S2_S2_S2_S2_i)
        /*0020*/ 	.word	0x00000020


	//----- nvinfo : EIATTR_FRAME_SIZE
	.align		4
.L_5:
        /*0024*/ 	.byte	0x04, 0x11
        /*0026*/ 	.short	(.L_7 - .L_6)
	.align		4
.L_6:
        /*0028*/ 	.word	index@(_Z13jacobi_kernelILi2EEvPdPKdS2_S2_S2_S2_S2_S2_S2_S2_i)
        /*002c*/ 	.word	0x00000000


	//----- nvinfo : EIATTR_REGCOUNT
	.align		4
.L_7:
        /*0030*/ 	.byte	0x04, 0x2f
        /*0032*/ 	.short	(.L_9 - .L_8)
	.align		4
.L_8:
        /*0034*/ 	.word	index@(_Z13jacobi_kernelILi3EEvPdPKdS2_S2_S2_S2_S2_S2_S2_S2_i)
        /*0038*/ 	.word	0x00000020


	//----- nvinfo : EIATTR_FRAME_SIZE
	.align		4
.L_9:
        /*003c*/ 	.byte	0x04, 0x11
        /*003e*/ 	.short	(.L_11 - .L_10)
	.align		4
.L_10:
        /*0040*/ 	.word	index@(_Z13jacobi_kernelILi3EEvPdPKdS2_S2_S2_S2_S2_S2_S2_S2_i)
        /*0044*/ 	.word	0x00000000


	//----- nvinfo : EIATTR_REGCOUNT
	.align		4
.L_11:
        /*0048*/ 	.byte	0x04, 0x2f
        /*004a*/ 	.short	(.L_13 - .L_12)
	.align		4
.L_12:
        /*004c*/ 	.word	index@(_Z13jacobi_kernelILi4EEvPdPKdS2_S2_S2_S2_S2_S2_S2_S2_i)
        /*0050*/ 	.word	0x00000020


	//----- nvinfo : EIATTR_FRAME_SIZE
	.align		4
.L_13:
        /*0054*/ 	.byte	0x04, 0x11
        /*0056*/ 	.short	(.L_15 - .L_14)
	.align		4
.L_14:
        /*0058*/ 	.word	index@(_Z13jacobi_kernelILi4EEvPdPKdS2_S2_S2_S2_S2_S2_S2_S2_i)
        /*005c*/ 	.word	0x00000000


	//----- nvinfo : EIATTR_REGCOUNT
	.align		4
.L_15:
        /*0060*/ 	.byte	0x04, 0x2f
        /*0062*/ 	.short	(.L_17 - .L_16)
	.align		4
.L_16:
        /*0064*/ 	.word	index@(_Z13jacobi_kernelILi5EEvPdPKdS2_S2_S2_S2_S2_S2_S2_S2_i)
        /*0068*/ 	.word	0x00000020


	//----- nvinfo : EIATTR_FRAME_SIZE
	.align		4
.L_17:
        /*006c*/ 	.byte	0x04, 0x11
        /*006e*/ 	.short	(.L_19 - .L_18)
	.align		4
.L_18:
        /*0070*/ 	.word	index@(_Z13jacobi_kernelILi5EEvPdPKdS2_S2_S2_S2_S2_S2_S2_S2_i)
        /*0074*/ 	.word	0x00000000


	//----- nvinfo : EIATTR_REGCOUNT
	.align		4
.L_19:
        /*0078*/ 	.byte	0x04, 0x2f
        /*007a*/ 	.short	(.L_21 - .L_20)
	.align		4
.L_20:
        /*007c*/ 	.word	index@(_Z13jacobi_kernelILi6EEvPdPKdS2_S2_S2_S2_S2_S2_S2_S2_i)
        /*0080*/ 	.word	0x00000020


	//----- nvinfo : EIATTR_FRAME_SIZE
	.align		4
.L_21:
        /*0084*/ 	.byte	0x04, 0x11
        /*0086*/ 	.short	(.L_23 - .L_22)
	.align		4
.L_22:
        /*0088*/ 	.word	index@(_Z13jacobi_kernelILi6EEvPdPKdS2_S2_S2_S2_S2_S2_S2_S2_i)
        /*008c*/ 	.word	0x00000000


	//----- nvinfo : EIATTR_REGCOUNT
	.align		4
.L_23:
        /*0090*/ 	.byte	0x04, 0x2f
        /*0092*/ 	.short	(.L_25 - .L_24)
	.align		4
.L_24:
        /*0094*/ 	.word	index@(_Z13jacobi_kernelILi7EEvPdPKdS2_S2_S2_S2_S2_S2_S2_S2_i)
        /*0098*/ 	.word	0x00000020


	//----- nvinfo : EIATTR_FRAME_SIZE
	.align		4
.L_25:
        /*009c*/ 	.byte	0x04, 0x11
        /*009e*/ 	.short	(.L_27 - .L_26)
	.align		4
.L_26:
        /*00a0*/ 	.word	index@(_Z13jacobi_kernelILi7EEvPdPKdS2_S2_S2_S2_S2_S2_S2_S2_i)
        /*00a4*/ 	.word	0x00000000


	//----- nvinfo : EIATTR_REGCOUNT
	.align		4
.L_27:
        /*00a8*/ 	.byte	0x04, 0x2f
        /*00aa*/ 	.short	(.L_29 - .L_28)
	.align		4
.L_28:
        /*00ac*/ 	.word	index@(_Z13jacobi_kernelILi8EEvPdPKdS2_S2_S2_S2_S2_S2_S2_S2_i)
        /*00b0*/ 	.word	0x00000020


	//----- nvinfo : EIATTR_FRAME_SIZE
	.align		4
.L_29:
        /*00b4*/ 	.byte	0x04, 0x11
        /*00b6*/ 	.short	(.L_31 - .L_30)
	.align		4
.L_30:
        /*00b8*/ 	.word	index@(_Z13jacobi_kernelILi8EEvPdPKdS2_S2_S2_S2_S2_S2_S2_S2_i)
        /*00bc*/ 	.word	0x00000000


	//----- nvinfo : EIATTR_REGCOUNT
	.align		4
.L_31:
        /*00c0*/ 	.byte	0x04, 0x2f
        /*00c2*/ 	.short	(.L_33 - .L_32)
	.align		4
.L_32:
        /*00c4*/ 	.word	index@(_Z13jacobi_kernelILi9EEvPdPKdS2_S2_S2_S2_S2_S2_S2_S2_i)
        /*00c8*/ 	.word	0x00000020


	//----- nvinfo : EIATTR_FRAME_SIZE
	.align		4
.L_33:
        /*00cc*/ 	.byte	0x04, 0x11
        /*00ce*/ 	.short	(.L_35 - .L_34)
	.align		4
.L_34:
        /*00d0*/ 	.word	index@(_Z13jacobi_kernelILi9EEvPdPKdS2_S2_S2_S2_S2_S2_S2_S2_i)
        /*00d4*/ 	.word	0x00000000


	//----- nvinfo : EIATTR_REGCOUNT
	.align		4
.L_35:
        /*00d8*/ 	.byte	0x04, 0x2f
        /*00da*/ 	.short	(.L_37 - .L_36)
	.align		4
.L_36:
        /*00dc*/ 	.word	index@(_Z13jacobi_kernelILi10EEvPdPKdS2_S2_S2_S2_S2_S2_S2_S2_i)
        /*00e0*/ 	.word	0x00000020


	//----- nvinfo : EIATTR_FRAME_SIZE
	.align		4
.L_37:
        /*00e4*/ 	.byte	0x04, 0x11
        /*00e6*/ 	.short	(.L_39 - .L_38)
	.align		4
.L_38:
        /*00e8*/ 	.word	index@(_Z13jacobi_kernelILi10EEvPdPKdS2_S2_S2_S2_S2_S2_S2_S2_i)
        /*00ec*/ 	.word	0x00000000


	//----- nvinfo : EIATTR_REGCOUNT
	.align		4
.L_39:
        /*00f0*/ 	.byte	0x04, 0x2f
        /*00f2*/ 	.short	(.L_41 - .L_40)
	.align		4
.L_40:
        /*00f4*/ 	.word	index@(_Z13jacobi_kernelILi11EEvPdPKdS2_S2_S2_S2_S2_S2_S2_S2_i)
        /*00f8*/ 	.word	0x00000020


	//----- nvinfo : EIATTR_FRAME_SIZE
	.align		4
.L_41:
        /*00fc*/ 	.byte	0x04, 0x11
        /*00fe*/ 	.short	(.L_43 - .L_42)
	.align		4
.L_42:
        /*0100*/ 	.word	index@(_Z13jacobi_kernelILi11EEvPdPKdS2_S2_S2_S2_S2_S2_S2_S2_i)
        /*0104*/ 	.word	0x00000000


	//----- nvinfo : EIATTR_REGCOUNT
	.align		4
.L_43:
        /*0108*/ 	.byte	0x04, 0x2f
        /*010a*/ 	.short	(.L_45 - .L_44)
	.align		4
.L_44:
        /*010c*/ 	.word	index@(_Z13jacobi_kernelILi12EEvPdPKdS2_S2_S2_S2_S2_S2_S2_S2_i)
        /*0110*/ 	.word	0x00000020


	//----- nvinfo : EIATTR_FRAME_SIZE
	.align		4
.L_45:
        /*0114*/ 	.byte	0x04, 0x11
        /*0116*/ 	.short	(.L_47 - .L_46)
	.align		4
.L_46:
        /*0118*/ 	.word	index@(_Z13jacobi_kernelILi12EEvPdPKdS2_S2_S2_S2_S2_S2_S2_S2_i)
        /*011c*/ 	.word	0x00000000


	//----- nvinfo : EIATTR_REGCOUNT
	.align		4
.L_47:
        /*0120*/ 	.byte	0x04, 0x2f
        /*0122*/ 	.short	(.L_49 - .L_48)
	.align		4
.L_48:
        /*0124*/ 	.word	index@(_Z13jacobi_kernelILi13EEvPdPKdS2_S2_S2_S2_S2_S2_S2_S2_i)
        /*0128*/ 	.word	0x00000020


	//----- nvinfo : EIATTR_FRAME_SIZE
	.align		4
.L_49:
        /*012c*/ 	.byte	0x04, 0x11
        /*012e*/ 	.short	(.L_51 - .L_50)
	.align		4
.L_50:
        /*0130*/ 	.word	index@(_Z13jacobi_kernelILi13EEvPdPKdS2_S2_S2_S2_S2_S2_S2_S2_i)
        /*0134*/ 	.word	0x00000000


	//----- nvinfo : EIATTR_REGCOUNT
	.align		4
.L_51:
        /*0138*/ 	.byte	0x04, 0x2f
        /*013a*/ 	.short	(.L_53 - .L_52)
	.align		4
.L_52:
        /*013c*/ 	.word	index@(_Z13jacobi_kernelILi14EEvPdPKdS2_S2_S2_S2_S2_S2_S2_S2_i)
        /*0140*/ 	.word	0x00000020


	//----- nvinfo : EIATTR_FRAME_SIZE
	.align		4
.L_53:
        /*0144*/ 	.byte	0x04, 0x11
        /*0146*/ 	.short	(.L_55 - .L_54)
	.align		4
.L_54:
        /*0148*/ 	.word	index@(_Z13jacobi_kernelILi14EEvPdPKdS2_S2_S2_S2_S2_S2_S2_S2_i)
        /*014c*/ 	.word	0x00000000


	//----- nvinfo : EIATTR_REGCOUNT
	.align		4
.L_55:
        /*0150*/ 	.byte	0x04, 0x2f
        /*0152*/ 	.short	(.L_57 - .L_56)
	.align		4
.L_56:
        /*0154*/ 	.word	index@(_Z13jacobi_kernelILi15EEvPdPKdS2_S2_S2_S2_S2_S2_S2_S2_i)
        /*0158*/ 	.word	0x00000020


	//----- nvinfo : EIATTR_FRAME_SIZE
	.align		4
.L_57:
        /*015c*/ 	.byte	0x04, 0x11
        /*015e*/ 	.short	(.L_59 - .L_58)
	.align		4
.L_58:
        /*0160*/ 	.word	index@(_Z13jacobi_kernelILi15EEvPdPKdS2_S2_S2_S2_S2_S2_S2_S2_i)
        /*0164*/ 	.word	0x00000000


	//----- nvinfo : EIATTR_MIN_STACK_SIZE
	.align		4
.L_59:
        /*0168*/ 	.byte	0x04, 0x12
        /*016a*/ 	.short	(.L_61 - .L_60)
	.align		4
.L_60:
        /*016c*/ 	.word	index@(_Z13jacobi_kernelILi15EEvPdPKdS2_S2_S2_S2_S2_S2_S2_S2_i)
        /*0170*/ 	.word	0x00000000


	//----- nvinfo : EIATTR_MIN_STACK_SIZE
	.align		4
.L_61:
        /*0174*/ 	.byte	0x04, 0x12
        /*0176*/ 	.short	(.L_63 - .L_62)
	.align		4
.L_62:
        /*0178*/ 	.word	index@(_Z13jacobi_kernelILi14EEvPdPKdS2_S2_S2_S2_S2_S2_S2_S2_i)
        /*017c*/ 	.word	0x00000000


	//----- nvinfo : EIATTR_MIN_STACK_SIZE
	.align		4
.L_63:
        /*0180*/ 	.byte	0x04, 0x12
        /*0182*/ 	.short	(.L_65 - .L_64)
	.align		4
.L_64:
        /*0184*/ 	.word	index@(_Z13jacobi_kernelILi13EEvPdPKdS2_S2_S2_S2_S2_S2_S2_S2_i)
        /*0188*/ 	.word	0x00000000


	//----- nvinfo : EIATTR_MIN_STACK_SIZE
	.align		4
.L_65:
        /*018c*/ 	.byte	0x04, 0x12
        /*018e*/ 	.short	(.L_67 - .L_66)
	.align		4
.L_66:
        /*0190*/ 	.word	index@(_Z13jacobi_kernelILi12EEvPdPKdS2_S2_S2_S2_S2_S2_S2_S2_i)
        /*0194*/ 	.word	0x00000000


	//----- nvinfo : EIATTR_MIN_STACK_SIZE
	.align		4
.L_67:
        /*0198*/ 	.byte	0x04, 0x12
        /*019a*/ 	.short	(.L_69 - .L_68)
	.align		4
.L_68:
        /*019c*/ 	.word	index@(_Z13jacobi_kernelILi11EEvPdPKdS2_S2_S2_S2_S2_S2_S2_S2_i)
        /*01a0*/ 	.word	0x00000000


	//----- nvinfo : EIATTR_MIN_STACK_SIZE
	.align		4
.L_69:
        /*01a4*/ 	.byte	0x04, 0x12
        /*01a6*/ 	.short	(.L_71 - .L_70)
	.align		4
.L_70:
        /*01a8*/ 	.word	index@(_Z13jacobi_kernelILi10EEvPdPKdS2_S2_S2_S2_S2_S2_S2_S2_i)
        /*01ac*/ 	.word	0x00000000


	//----- nvinfo : EIATTR_MIN_STACK_SIZE
	.align		4
.L_71:
        /*01b0*/ 	.byte	0x04, 0x12
        /*01b2*/ 	.short	(.L_73 - .L_72)
	.align		4
.L_72:
        /*01b4*/ 	.word	index@(_Z13jacobi_kernelILi9EEvPdPKdS2_S2_S2_S2_S2_S2_S2_S2_i)
        /*01b8*/ 	.word	0x00000000


	//----- nvinfo : EIATTR_MIN_STACK_SIZE
	.align		4
.L_73:
        /*01bc*/ 	.byte	0x04, 0x12
        /*01be*/ 	.short	(.L_75 - .L_74)
	.align		4
.L_74:
        /*01c0*/ 	.word	index@(_Z13jacobi_kernelILi8EEvPdPKdS2_S2_S2_S2_S2_S2_S2_S2_i)
        /*01c4*/ 	.word	0x00000000


	//----- nvinfo : EIATTR_MIN_STACK_SIZE
	.align		4
.L_75:
        /*01c8*/ 	.byte	0x04, 0x12
        /*01ca*/ 	.short	(.L_77 - .L_76)
	.align		4
.L_76:
        /*01cc*/ 	.word	index@(_Z13jacobi_kernelILi7EEvPdPKdS2_S2_S2_S2_S2_S2_S2_S2_i)
        /*01d0*/ 	.word	0x00000000


	//----- nvinfo : EIATTR_MIN_STACK_SIZE
	.align		4
.L_77:
        /*01d4*/ 	.byte	0x04, 0x12
        /*01d6*/ 	.short	(.L_79 - .L_78)
	.align		4
.L_78:
        /*01d8*/ 	.word	index@(_Z13jacobi_kernelILi6EEvPdPKdS2_S2_S2_S2_S2_S2_S2_S2_i)
        /*01dc*/ 	.word	0x00000000


	//----- nvinfo : EIATTR_MIN_STACK_SIZE
	.align		4
.L_79:
        /*01e0*/ 	.byte	0x04, 0x12
        /*01e2*/ 	.short	(.L_81 - .L_80)
	.align		4
.L_80:
        /*01e4*/ 	.word	index@(_Z13jacobi_kernelILi5EEvPdPKdS2_S2_S2_S2_S2_S2_S2_S2_i)
        /*01e8*/ 	.word	0x00000000


	//----- nvinfo : EIATTR_MIN_STACK_SIZE
	.align		4
.L_81:
        /*01ec*/ 	.byte	0x04, 0x12
        /*01ee*/ 	.short	(.L_83 - .L_82)
	.align		4
.L_82:
        /*01f0*/ 	.word	index@(_Z13jacobi_kernelILi4EEvPdPKdS2_S2_S2_S2_S2_S2_S2_S2_i)
        /*01f4*/ 	.word	0x00000000


	//----- nvinfo : EIATTR_MIN_STACK_SIZE
	.align		4
.L_83:
        /*01f8*/ 	.byte	0x04, 0x12
        /*01fa*/ 	.short	(.L_85 - .L_84)
	.align		4
.L_84:
        /*01fc*/ 	.word	index@(_Z13jacobi_kernelILi3EEvPdPKdS2_S2_S2_S2_S2_S2_S2_S2_i)
        /*0200*/ 	.word	0x00000000


	//----- nvinfo : EIATTR_MIN_STACK_SIZE
	.align		4
.L_85:
        /*0204*/ 	.byte	0x04, 0x12
        /*0206*/ 	.short	(.L_87 - .L_86)
	.align		4
.L_86:
        /*0208*/ 	.word	index@(_Z13jacobi_kernelILi2EEvPdPKdS2_S2_S2_S2_S2_S2_S2_S2_i)
        /*020c*/ 	.word	0x00000000


	//----- nvinfo : EIATTR_MIN_STACK_SIZE
	.align		4
.L_87:
        /*0210*/ 	.byte	0x04, 0x12
        /*0212*/ 	.short	(.L_89 - .L_88)
	.align		4
.L_88:
        /*0214*/ 	.word	index@(_Z13jacobi_kernelILi1EEvPdPKdS2_S2_S2_S2_S2_S2_S2_S2_i)
        /*0218*/ 	.word	0x00000000
.L_89:


//--------------------- .nv.compat                --------------------------
	.section	.nv.compat,"",@"SHT_CUDA_COMPAT_INFO"
	.align	4
        /*0000*/ 	.byte	0x02, 0x09, 0x00, 0x00, 0x02, 0x02, 0x01, 0x00, 0x02, 0x05, 0x05, 0x00, 0x03, 0x07, 0x01, 0x01
        /*0010*/ 	.byte	0x02, 0x03, 0x00, 0x00, 0x02, 0x06, 0x01, 0x00, 0x04, 0x0b, 0x08, 0x00, 0x01, 0x00, 0x00, 0x00
        /*0020*/ 	.byte	0x00, 0x00, 0x00, 0x00


//--------------------- .nv.info._Z13jacobi_kernelILi15EEvPdPKdS2_S2_S2_S2_S2_S2_S2_S2_i --------------------------
	.section	.nv.info._Z13jacobi_kernelILi15EEvPdPKdS2_S2_S2_S2_S2_S2_S2_S2_i,"",@"SHT_CUDA_INFO"
	.sectionflags	@""
	.align	4


	//----- nvinfo : EIATTR_CUDA_API_VERSION
	.align		4
        /*0000*/ 	.byte	0x04, 0x37
        /*0002*/ 	.short	(.L_91 - .L_90)
.L_90:
        /*0004*/ 	.word	0x00000082


	//----- nvinfo : EIATTR_KPARAM_INFO
	.align		4
.L_91:
        /*0008*/ 	.byte	0x04, 0x17
        /*000a*/ 	.short	(.L_93 - .L_92)
.L_92:
        /*000c*/ 	.word	0x00000000
        /*0010*/ 	.short	0x000a
        /*0012*/ 	.short	0x0050
        /*0014*/ 	.byte	0x00, 0xf0, 0x11, 0x00


	//----- nvinfo : EIATTR_KPARAM_INFO
	.align		4
.L_93:
        /*0018*/ 	.byte	0x04, 0x17
        /*001a*/ 	.short	(.L_95 - .L_94)
.L_94:
        /*001c*/ 	.word	0x00000000
        /*0020*/ 	.short	0x0009
        /*0022*/ 	.short	0x0048
        /*0024*/ 	.byte	0x00, 0xf5, 0x21, 0x00


	//----- nvinfo : EIATTR_KPARAM_INFO
	.align		4
.L_95:
        /*0028*/ 	.byte	0x04, 0x17
        /*002a*/ 	.short	(.L_97 - .L_96)
.L_96:
        /*002c*/ 	.word	0x00000000
        /*0030*/ 	.short	0x0008
        /*0032*/ 	.short	0x0040
        /*0034*/ 	.byte	0x00, 0xf5, 0x21, 0x00


	//----- nvinfo : EIATTR_KPARAM_INFO
	.align		4
.L_97:
        /*0038*/ 	.byte	0x04, 0x17
        /*003a*/ 	.short	(.L_99 - .L_98)
.L_98:
        /*003c*/ 	.word	0x00000000
        /*0040*/ 	.short	0x0007
        /*0042*/ 	.short	0x0038
        /*0044*/ 	.byte	0x00, 0xf5, 0x21, 0x00


	//----- nvinfo : EIATTR_KPARAM_INFO
	.align		4
.L_99:
        /*0048*/ 	.byte	0x04, 0x17
        /*004a*/ 	.short	(.L_101 - .L_100)
.L_100:
        /*004c*/ 	.word	0x00000000
        /*0050*/ 	.short	0x0006
        /*0052*/ 	.short	0x0030
        /*0054*/ 	.byte	0x00, 0xf5, 0x21, 0x00


	//----- nvinfo : EIATTR_KPARAM_INFO
	.align		4
.L_101:
        /*0058*/ 	.byte	0x04, 0x17
        /*005a*/ 	.short	(.L_103 - .L_102)
.L_102:
        /*005c*/ 	.word	0x00000000
        /*0060*/ 	.short	0x0005
        /*0062*/ 	.short	0x0028
        /*0064*/ 	.byte	0x00, 0xf5, 0x21, 0x00


	//----- nvinfo : EIATTR_KPARAM_INFO
	.align		4
.L_103:
        /*0068*/ 	.byte	0x04, 0x17
        /*006a*/ 	.short	(.L_105 - .L_104)
.L_104:
        /*006c*/ 	.word	0x00000000
        /*0070*/ 	.short	0x0004
        /*0072*/ 	.short	0x0020
        /*0074*/ 	.byte	0x00, 0xf5, 0x21, 0x00


	//----- nvinfo : EIATTR_KPARAM_INFO
	.align		4
.L_105:
        /*0078*/ 	.byte	0x04, 0x17
        /*007a*/ 	.short	(.L_107 - .L_106)
.L_106:
        /*007c*/ 	.word	0x00000000
        /*0080*/ 	.short	0x0003
        /*0082*/ 	.short	0x0018
        /*0084*/ 	.byte	0x00, 0xf5, 0x21, 0x00


	//----- nvinfo : EIATTR_KPARAM_INFO
	.align		4
.L_107:
        /*0088*/ 	.byte	0x04, 0x17
        /*008a*/ 	.short	(.L_109 - .L_108)
.L_108:
        /*008c*/ 	.word	0x00000000
        /*0090*/ 	.short	0x0002
        /*0092*/ 	.short	0x0010
        /*0094*/ 	.byte	0x00, 0xf5, 0x21, 0x00


	//----- nvinfo : EIATTR_KPARAM_INFO
	.align		4
.L_109:
        /*0098*/ 	.byte	0x04, 0x17
        /*009a*/ 	.short	(.L_111 - .L_110)
.L_110:
        /*009c*/ 	.word	0x00000000
        /*00a0*/ 	.short	0x0001
        /*00a2*/ 	.short	0x0008
        /*00a4*/ 	.byte	0x00, 0xf5, 0x21, 0x00


	//----- nvinfo : EIATTR_KPARAM_INFO
	.align		4
.L_111:
        /*00a8*/ 	.byte	0x04, 0x17
        /*00aa*/ 	.short	(.L_113 - .L_112)
.L_112:
        /*00ac*/ 	.word	0x00000000
        /*00b0*/ 	.short	0x0000
        /*00b2*/ 	.short	0x0000
        /*00b4*/ 	.byte	0x00, 0xf5, 0x21, 0x00


	//----- nvinfo : EIATTR_SPARSE_MMA_MASK
	.align		4
.L_113:
        /*00b8*/ 	.byte	0x03, 0x50
        /*00ba*/ 	.short	0x0000


	//----- nvinfo : EIATTR_MAXREG_COUNT
	.align		4
        /*00bc*/ 	.byte	0x03, 0x1b
        /*00be*/ 	.short	0x00ff


	//----- nvinfo : EIATTR_MERCURY_ISA_VERSION
	.align		4
        /*00c0*/ 	.byte	0x03, 0x5f
        /*00c2*/ 	.short	0x0101


	//----- nvinfo : EIATTR_VRC_CTA_INIT_COUNT
	.align		4
        /*00c4*/ 	.byte	0x02, 0x4a
	.zero		1
	.zero		1


	//----- nvinfo : EIATTR_EXIT_INSTR_OFFSETS
	.align		4
        /*00c8*/ 	.byte	0x04, 0x1c
        /*00ca*/ 	.short	(.L_115 - .L_114)


	//   ....[0]....
.L_114:
        /*00cc*/ 	.word	0x00000170


	//   ....[1]....
        /*00d0*/ 	.word	0x000017d0


	//----- nvinfo : EIATTR_CBANK_PARAM_SIZE
	.align		4
.L_115:
        /*00d4*/ 	.byte	0x03, 0x19
        /*00d6*/ 	.short	0x0054


	//----- nvinfo : EIATTR_PARAM_CBANK
	.align		4
        /*00d8*/ 	.byte	0x04, 0x0a
        /*00da*/ 	.short	(.L_117 - .L_116)
	.align		4
.L_116:
        /*00dc*/ 	.word	index@(.nv.constant0._Z13jacobi_kernelILi15EEvPdPKdS2_S2_S2_S2_S2_S2_S2_S2_i)
        /*00e0*/ 	.short	0x0380
        /*00e2*/ 	.short	0x0054


	//----- nvinfo : EIATTR_SW_WAR
	.align		4
.L_117:
        /*00e4*/ 	.byte	0x04, 0x36
        /*00e6*/ 	.short	(.L_119 - .L_118)
.L_118:
        /*00e8*/ 	.word	0x00000008
.L_119:


//--------------------- .nv.info._Z13jacobi_kernelILi14EEvPdPKdS2_S2_S2_S2_S2_S2_S2_S2_i --------------------------
	.section	.nv.info._Z13jacobi_kernelILi14EEvPdPKdS2_S2_S2_S2_S2_S2_S2_S2_i,"",@"SHT_CUDA_INFO"
	.sectionflags	@""
	.align	4


	//----- nvinfo : EIATTR_CUDA_API_VERSION
	.align		4
        /*0000*/ 	.byte	0x04, 0x37
        /*0002*/ 	.short	(.L_121 - .L_120)
.L_120:
        /*0004*/ 	.word	0x00000082


	//----- nvinfo : EIATTR_KPARAM_INFO
	.align		4
.L_121:
        /*0008*/ 	.byte	0x04, 0x17
        /*000a*/ 	.short	(.L_123 - .L_122)
.L_122:
        /*000c*/ 	.word	0x00000000
        /*0010*/ 	.short	0x000a
        /*0012*/ 	.short	0x0050
        /*0014*/ 	.byte	0x00, 0xf0, 0x11, 0x00


	//----- nvinfo : EIATTR_KPARAM_INFO
	.align		4
.L_123:
        /*0018*/ 	.byte	0x04, 0x17
        /*001a*/ 	.short	(.L_125 - .L_124)
.L_124:
        /*001c*/ 	.word	0x00000000
        /*0020*/ 	.short	0x0009
        /*0022*/ 	.short	0x0048
        /*0024*/ 	.byte	0x00, 0xf5, 0x21, 0x00


	//----- nvinfo : EIATTR_KPARAM_INFO
	.align		4
.L_125:
        /*0028*/ 	.byte	0x04, 0x17
        /*002a*/ 	.short	(.L_127 - .L_126)
.L_126:
        /*002c*/ 	.word	0x00000000
        /*0030*/ 	.short	0x0008
        /*0032*/ 	.short	0x0040
        /*0034*/ 	.byte	0x00, 0xf5, 0x21, 0x00


	//----- nvinfo : EIATTR_KPARAM_INFO
	.align		4
.L_127:
        /*0038*/ 	.byte	0x04, 0x17
        /*003a*/ 	.short	(.L_129 - .L_128)
.L_128:
        /*003c*/ 	.word	0x00000000
        /*0040*/ 	.short	0x0007
        /*0042*/ 	.short	0x0038
        /*0044*/ 	.byte	0x00, 0xf5, 0x21, 0x00


	//----- nvinfo : EIATTR_KPARAM_INFO
	.align		4
.L_129:
        /*0048*/ 	.byte	0x04, 0x17
        /*004a*/ 	.short	(.L_131 - .L_130)
.L_130:
        /*004c*/ 	.word	0x00000000
        /*0050*/ 	.short	0x0006
        /*0052*/ 	.short	0x0030
        /*0054*/ 	.byte	0x00, 0xf5, 0x21, 0x00


	//----- nvinfo : EIATTR_KPARAM_INFO
	.align		4
.L_131:
        /*0058*/ 	.byte	0x04, 0x17
        /*005a*/ 	.short	(.L_133 - .L_132)
.L_132:
        /*005c*/ 	.word	0x00000000
        /*0060*/ 	.short	0x0005
        /*0062*/ 	.short	0x0028
        /*0064*/ 	.byte	0x00, 0xf5, 0x21, 0x00


	//----- nvinfo : EIATTR_KPARAM_INFO
	.align		4
.L_133:
        /*0068*/ 	.byte	0x04, 0x17
        /*006a*/ 	.short	(.L_135 - .L_134)
.L_134:
        /*006c*/ 	.word	0x00000000
        /*0070*/ 	.short	0x0004
        /*0072*/ 	.short	0x0020
        /*0074*/ 	.byte	0x00, 0xf5, 0x21, 0x00


	//----- nvinfo : EIATTR_KPARAM_INFO
	.align		4
.L_135:
        /*0078*/ 	.byte	0x04, 0x17
        /*007a*/ 	.short	(.L_137 - .L_136)
.L_136:
        /*007c*/ 	.word	0x00000000
        /*0080*/ 	.short	0x0003
        /*0082*/ 	.short	0x0018
        /*0084*/ 	.byte	0x00, 0xf5, 0x21, 0x00


	//----- nvinfo : EIATTR_KPARAM_INFO
	.align		4
.L_137:
        /*0088*/ 	.byte	0x04, 0x17
        /*008a*/ 	.short	(.L_139 - .L_138)
.L_138:
        /*008c*/ 	.word	0x00000000
        /*0090*/ 	.short	0x0002
        /*0092*/ 	.short	0x0010
        /*0094*/ 	.byte	0x00, 0xf5, 0x21, 0x00


	//----- nvinfo : EIATTR_KPARAM_INFO
	.align		4
.L_139:
        /*0098*/ 	.byte	0x04, 0x17
        /*009a*/ 	.short	(.L_141 - .L_140)
.L_140:
        /*009c*/ 	.word	0x00000000
        /*00a0*/ 	.short	0x0001
        /*00a2*/ 	.short	0x0008
        /*00a4*/ 	.byte	0x00, 0xf5, 0x21, 0x00


	//----- nvinfo : EIATTR_KPARAM_INFO
	.align		4
.L_141:
        /*00a8*/ 	.byte	0x04, 0x17
        /*00aa*/ 	.short	(.L_143 - .L_142)
.L_142:
        /*00ac*/ 	.word	0x00000000
        /*00b0*/ 	.short	0x0000
        /*00b2*/ 	.short	0x0000
        /*00b4*/ 	.byte	0x00, 0xf5, 0x21, 0x00


	//----- nvinfo : EIATTR_SPARSE_MMA_MASK
	.align		4
.L_143:
        /*00b8*/ 	.byte	0x03, 0x50
        /*00ba*/ 	.short	0x0000


	//----- nvinfo : EIATTR_MAXREG_COUNT
	.align		4
        /*00bc*/ 	.byte	0x03, 0x1b
        /*00be*/ 	.short	0x00ff


	//----- nvinfo : EIATTR_MERCURY_ISA_VERSION
	.align		4
        /*00c0*/ 	.byte	0x03, 0x5f
        /*00c2*/ 	.short	0x0101


	//----- nvinfo : EIATTR_VRC_CTA_INIT_COUNT
	.align		4
        /*00c4*/ 	.byte	0x02, 0x4a
	.zero		1
	.zero		1


	//----- nvinfo : EIATTR_EXIT_INSTR_OFFSETS
	.align		4
        /*00c8*/ 	.byte	0x04, 0x1c
        /*00ca*/ 	.short	(.L_145 - .L_144)


	//   ....[0]....
.L_144:
        /*00cc*/ 	.word	0x00000150


	//   ....[1]....
        /*00d0*/ 	.word	0x00001690


	//----- nvinfo : EIATTR_CBANK_PARAM_SIZE
	.align		4
.L_145:
        /*00d4*/ 	.byte	0x03, 0x19
        /*00d6*/ 	.short	0x0054


	//----- nvinfo : EIATTR_PARAM_CBANK
	.align		4
        /*00d8*/ 	.byte	0x04, 0x0a
        /*00da*/ 	.short	(.L_147 - .L_146)
	.align		4
.L_146:
        /*00dc*/ 	.word	index@(.nv.constant0._Z13jacobi_kernelILi14EEvPdPKdS2_S2_S2_S2_S2_S2_S2_S2_i)
        /*00e0*/ 	.short	0x0380
        /*00e2*/ 	.short	0x0054


	//----- nvinfo : EIATTR_SW_WAR
	.align		4
.L_147:
        /*00e4*/ 	.byte	0x04, 0x36
        /*00e6*/ 	.short	(.L_149 - .L_148)
.L_148:
        /*00e8*/ 	.word	0x00000008
.L_149:


//--------------------- .nv.info._Z13jacobi_kernelILi13EEvPdPKdS2_S2_S2_S2_S2_S2_S2_S2_i --------------------------
	.section	.nv.info._Z13jacobi_kernelILi13EEvPdPKdS2_S2_S2_S2_S2_S2_S2_S2_i,"",@"SHT_CUDA_INFO"
	.sectionflags	@""
	.align	4


	//----- nvinfo : EIATTR_CUDA_API_VERSION
	.align		4
        /*0000*/ 	.byte	0x04, 0x37
        /*0002*/ 	.short	(.L_151 - .L_150)
.L_150:
        /*0004*/ 	.word	0x00000082


	//----- nvinfo : EIATTR_KPARAM_INFO
	.align		4
.L_151:
        /*0008*/ 	.byte	0x04, 0x17
        /*000a*/ 	.short	(.L_153 - .L_152)
.L_152:
        /*000c*/ 	.word	0x00000000
        /*0010*/ 	.short	0x000a
        /*0012*/ 	.short	0x0050
        /*0014*/ 	.byte	0x00, 0xf0, 0x11, 0x00


	//----- nvinfo : EIATTR_KPARAM_INFO
	.align		4
.L_153:
        /*0018*/ 	.byte	0x04, 0x17
        /*001a*/ 	.short	(.L_155 - .L_154)
.L_154:
        /*001c*/ 	.word	0x00000000
        /*0020*/ 	.short	0x0009
        /*0022*/ 	.short	0x0048
        /*0024*/ 	.byte	0x00, 0xf5, 0x21, 0x00


	//----- nvinfo : EIATTR_KPARAM_INFO
	.align		4
.L_155:
        /*0028*/ 	.byte	0x04, 0x17
        /*002a*/ 	.short	(.L_157 - .L_156)
.L_156:
        /*002c*/ 	.word	0x00000000
        /*0030*/ 	.short	0x0008
        /*0032*/ 	.short	0x0040
        /*0034*/ 	.byte	0x00, 0xf5, 0x21, 0x00


	//----- nvinfo : EIATTR_KPARAM_INFO
	.align		4
.L_157:
        /*0038*/ 	.byte	0x04, 0x17
        /*003a*/ 	.short	(.L_159 - .L_158)
.L_158:
        /*003c*/ 	.word	0x00000000
        /*0040*/ 	.short	0x0007
        /*0042*/ 	.short	0x0038
        /*0044*/ 	.byte	0x00, 0xf5, 0x21, 0x00


	//----- nvinfo : EIATTR_KPARAM_INFO
	.align		4
.L_159:
        /*0048*/ 	.byte	0x04, 0x17
        /*004a*/ 	.short	(.L_161 - .L_160)
.L_160:
        /*004c*/ 	.word	0x00000000
        /*0050*/ 	.short	0x0006
        /*0052*/ 	.short	0x0030
        /*0054*/ 	.byte	0x00, 0xf5, 0x21, 0x00


	//----- nvinfo : EIATTR_KPARAM_INFO
	.align		4
.L_161:
        /*0058*/ 	.byte	0x04, 0x17
        /*005a*/ 	.short	(.L_163 - .L_162)
.L_162:
        /*005c*/ 	.word	0x00000000
        /*0060*/ 	.short	0x0005
        /*0062*/ 	.short	0x0028
        /*0064*/ 	.byte	0x00, 0xf5, 0x21, 0x00


	//----- nvinfo : EIATTR_KPARAM_INFO
	.align		4
.L_163:
        /*0068*/ 	.byte	0x04, 0x17
        /*006a*/ 	.short	(.L_165 - .L_164)
.L_164:
        /*006c*/ 	.word	0x00000000
        /*0070*/ 	.short	0x0004
        /*0072*/ 	.short	0x0020
        /*0074*/ 	.byte	0x00, 0xf5, 0x21, 0x00


	//----- nvinfo : EIATTR_KPARAM_INFO
	.align		4
.L_165:
        /*0078*/ 	.byte	0x04, 0x17
        /*007a*/ 	.short	(.L_167 - .L_166)
.L_166:
        /*007c*/ 	.word	0x00000000
        /*0080*/ 	.short	0x0003
        /*0082*/ 	.short	0x0018
        /*0084*/ 	.byte	0x00, 0xf5, 0x21, 0x00


	//----- nvinfo : EIATTR_KPARAM_INFO
	.align		4
.L_167:
        /*0088*/ 	.byte	0x04, 0x17
        /*008a*/ 	.short	(.L_169 - .L_168)
.L_168:
        /*008c*/ 	.word	0x00000000
        /*0090*/ 	.short	0x0002
        /*0092*/ 	.short	0x0010
        /*0094*/ 	.byte	0x00, 0xf5, 0x21, 0x00


	//----- nvinfo : EIATTR_KPARAM_INFO
	.align		4
.L_169:
        /*0098*/ 	.byte	0x04, 0x17
        /*009a*/ 	.short	(.L_171 - .L_170)
.L_170:
        /*009c*/ 	.word	0x00000000
        /*00a0*/ 	.short	0x0001
        /*00a2*/ 	.short	0x0008
        /*00a4*/ 	.byte	0x00, 0xf5, 0x21, 0x00


	//----- nvinfo : EIATTR_KPARAM_INFO
	.align		4
.L_171:
        /*00a8*/ 	.byte	0x04, 0x17
        /*00aa*/ 	.short	(.L_173 - .L_172)
.L_172:
        /*00ac*/ 	.word	0x00000000
        /*00b0*/ 	.short	0x0000
        /*00b2*/ 	.short	0x0000
        /*00b4*/ 	.byte	0x00, 0xf5, 0x21, 0x00


	//----- nvinfo : EIATTR_SPARSE_MMA_MASK
	.align		4
.L_173:
        /*00b8*/ 	.byte	0x03, 0x50
        /*00ba*/ 	.short	0x0000


	//----- nvinfo : EIATTR_MAXREG_COUNT
	.align		4
        /*00bc*/ 	.byte	0x03, 0x1b
        /*00be*/ 	.short	0x00ff


	//----- nvinfo : EIATTR_MERCURY_ISA_VERSION
	.align		4
        /*00c0*/ 	.byte	0x03, 0x5f
        /*00c2*/ 	.short	0x0101


	//----- nvinfo : EIATTR_VRC_CTA_INIT_COUNT
	.align		4
        /*00c4*/ 	.byte	0x02, 0x4a
	.zero		1
	.zero		1


	//----- nvinfo : EIATTR_EXIT_INSTR_OFFSETS
	.align		4
        /*00c8*/ 	.byte	0x04, 0x1c
        /*00ca*/ 	.short	(.L_175 - .L_174)


	//   ....[0]....
.L_174:
        /*00cc*/ 	.word	0x00000120


	//   ....[1]....
        /*00d0*/ 	.word	0x00001540


	//----- nvinfo : EIATTR_CBANK_PARAM_SIZE
	.align		4
.L_175:
        /*00d4*/ 	.byte	0x03, 0x19
        /*00d6*/ 	.short	0x0054


	//----- nvinfo : EIATTR_PARAM_CBANK
	.align		4
        /*00d8*/ 	.byte	0x04, 0x0a
        /*00da*/ 	.short	(.L_177 - .L_176)
	.align		4
.L_176:
        /*00dc*/ 	.word	index@(.nv.constant0._Z13jacobi_kernelILi13EEvPdPKdS2_S2_S2_S2_S2_S2_S2_S2_i)
        /*00e0*/ 	.short	0x0380
        /*00e2*/ 	.short	0x0054


	//----- nvinfo : EIATTR_SW_WAR
	.align		4
.L_177:
        /*00e4*/ 	.byte	0x04, 0x36
        /*00e6*/ 	.short	(.L_179 - .L_178)
.L_178:
        /*00e8*/ 	.word	0x00000008
.L_179:


//--------------------- .nv.info._Z13jacobi_kernelILi12EEvPdPKdS2_S2_S2_S2_S2_S2_S2_S2_i --------------------------
	.section	.nv.info._Z13jacobi_kernelILi12EEvPdPKdS2_S2_S2_S2_S2_S2_S2_S2_i,"",@"SHT_CUDA_INFO"
	.sectionflags	@""
	.align	4


	//----- nvinfo : EIATTR_CUDA_API_VERSION
	.align		4
        /*0000*/ 	.byte	0x04, 0x37
        /*0002*/ 	.short	(.L_181 - .L_180)
.L_180:
        /*0004*/ 	.word	0x00000082


	//----- nvinfo : EIATTR_KPARAM_INFO
	.align		4
.L_181:
        /*0008*/ 	.byte	0x04, 0x17
        /*000a*/ 	.short	(.L_183 - .L_182)
.L_182:
        /*000c*/ 	.word	0x00000000
        /*0010*/ 	.short	0x000a
        /*0012*/ 	.short	0x0050
        /*0014*/ 	.byte	0x00, 0xf0, 0x11, 0x00


	//----- nvinfo : EIATTR_KPARAM_INFO
	.align		4
.L_183:
        /*0018*/ 	.byte	0x04, 0x17
        /*001a*/ 	.short	(.L_185 - .L_184)
.L_184:
        /*001c*/ 	.word	0x00000000
        /*0020*/ 	.short	0x0009
        /*0022*/ 	.short	0x0048
        /*0024*/ 	.byte	0x00, 0xf5, 0x21, 0x00


	//----- nvinfo : EIATTR_KPARAM_INFO
	.align		4
.L_185:
        /*0028*/ 	.byte	0x04, 0x17
        /*002a*/ 	.short	(.L_187 - .L_186)
.L_186:
        /*002c*/ 	.word	0x00000000
        /*0030*/ 	.short	0x0008
        /*0032*/ 	.short	0x0040
        /*0034*/ 	.byte	0x00, 0xf5, 0x21, 0x00


	//----- nvinfo : EIATTR_KPARAM_INFO
	.align		4
.L_187:
        /*0038*/ 	.byte	0x04, 0x17
        /*003a*/ 	.short	(.L_189 - .L_188)
.L_188:
        /*003c*/ 	.word	0x00000000
        /*0040*/ 	.short	0x0007
        /*0042*/ 	.short	0x0038
        /*0044*/ 	.byte	0x00, 0xf5, 0x21, 0x00


	//----- nvinfo : EIATTR_KPARAM_INFO
	.align		4
.L_189:
        /*0048*/ 	.byte	0x04, 0x17
        /*004a*/ 	.short	(.L_191 - .L_190)
.L_190:
        /*004c*/ 	.word	0x00000000
        /*0050*/ 	.short	0x0006
        /*0052*/ 	.short	0x0030
        /*0054*/ 	.byte	0x00, 0xf5, 0x21, 0x00


	//----- nvinfo : EIATTR_KPARAM_INFO
	.align		4
.L_191:
        /*0058*/ 	.byte	0x04, 0x17
        /*005a*/ 	.short	(.L_193 - .L_192)
.L_192:
        /*005c*/ 	.word	0x00000000
        /*0060*/ 	.short	0x0005
        /*0062*/ 	.short	0x0028
        /*0064*/ 	.byte	0x00, 0xf5, 0x21, 0x00


	//----- nvinfo : EIATTR_KPARAM_INFO
	.align		4
.L_193:
        /*0068*/ 	.byte	0x04, 0x17
        /*006a*/ 	.short	(.L_195 - .L_194)
.L_194:
        /*006c*/ 	.word	0x00000000
        /*0070*/ 	.short	0x0004
        /*0072*/ 	.short	0x0020
        /*0074*/ 	.byte	0x00, 0xf5, 0x21, 0x00


	//----- nvinfo : EIATTR_KPARAM_INFO
	.align		4
.L_195:
        /*0078*/ 	.byte	0x04, 0x17
        /*007a*/ 	.short	(.L_197 - .L_196)
.L_196:
        /*007c*/ 	.word	0x00000000
        /*0080*/ 	.short	0x0003
        /*0082*/ 	.short	0x0018
        /*0084*/ 	.byte	0x00, 0xf5, 0x21, 0x00


	//----- nvinfo : EIATTR_KPARAM_INFO
	.align		4
.L_197:
        /*0088*/ 	.byte	0x04, 0x17
        /*008a*/ 	.short	(.L_199 - .L_198)
.L_198:
        /*008c*/ 	.word	0x00000000
        /*0090*/ 	.short	0x0002
        /*0092*/ 	.short	0x0010
        /*0094*/ 	.byte	0x00, 0xf5, 0x21, 0x00


	//----- nvinfo : EIATTR_KPARAM_INFO
	.align		4
.L_199:
        /*0098*/ 	.byte	0x04, 0x17
        /*009a*/ 	.short	(.L_201 - .L_200)
.L_200:
        /*009c*/ 	.word	0x00000000
        /*00a0*/ 	.short	0x0001
        /*00a2*/ 	.short	0x0008
        /*00a4*/ 	.byte	0x00, 0xf5, 0x21, 0x00


	//----- nvinfo : EIATTR_KPARAM_INFO
	.align		4
.L_201:
        /*00a8*/ 	.byte	0x04, 0x17
        /*00aa*/ 	.short	(.L_203 - .L_202)
.L_202:
        /*00ac*/ 	.word	0x00000000
        /*00b0*/ 	.short	0x0000
        /*00b2*/ 	.short	0x0000
        /*00b4*/ 	.byte	0x00, 0xf5, 0x21, 0x00


	//----- nvinfo : EIATTR_SPARSE_MMA_MASK
	.align		4
.L_203:
        /*00b8*/ 	.byte	0x03, 0x50
        /*00ba*/ 	.short	0x0000


	//----- nvinfo : EIATTR_MAXREG_COUNT
	.align		4
        /*00bc*/ 	.byte	0x03, 0x1b
        /*00be*/ 	.short	0x00ff


	//----- nvinfo : EIATTR_MERCURY_ISA_VERSION
	.align		4
        /*00c0*/ 	.byte	0x03, 0x5f
        /*00c2*/ 	.short	0x0101


	//----- nvinfo : EIATTR_VRC_CTA_INIT_COUNT
	.align		4
        /*00c4*/ 	.byte	0x02, 0x4a
	.zero		1
	.zero		1


	//----- nvinfo : EIATTR_EXIT_INSTR_OFFSETS
	.align		4
        /*00c8*/ 	.byte	0x04, 0x1c
        /*00ca*/ 	.short	(.L_205 - .L_204)


	//   ....[0]....
.L_204:
        /*00cc*/ 	.word	0x00000120


	//   ....[1]....
        /*00d0*/ 	.word	0x00001420


	//----- nvinfo : EIATTR_CBANK_PARAM_SIZE
	.align		4
.L_205:
        /*00d4*/ 	.byte	0x03, 0x19
        /*00d6*/ 	.short	0x0054


	//----- nvinfo : EIATTR_PARAM_CBANK
	.align		4
        /*00d8*/ 	.byte	0x04, 0x0a
        /*00da*/ 	.short	(.L_207 - .L_206)
	.align		4
.L_206:
        /*00dc*/ 	.word	index@(.nv.constant0._Z13jacobi_kernelILi12EEvPdPKdS2_S2_S2_S2_S2_S2_S2_S2_i)
        /*00e0*/ 	.short	0x0380
        /*00e2*/ 	.short	0x0054


	//----- nvinfo : EIATTR_SW_WAR
	.align		4
.L_207:
        /*00e4*/ 	.byte	0x04, 0x36
        /*00e6*/ 	.short	(.L_209 - .L_208)
.L_208:
        /*00e8*/ 	.word	0x00000008
.L_209:


//--------------------- .nv.info._Z13jacobi_kernelILi11EEvPdPKdS2_S2_S2_S2_S2_S2_S2_S2_i --------------------------
	.section	.nv.info._Z13jacobi_kernelILi11EEvPdPKdS2_S2_S2_S2_S2_S2_S2_S2_i,"",@"SHT_CUDA_INFO"
	.sectionflags	@""
	.align	4


	//----- nvinfo : EIATTR_CUDA_API_VERSION
	.align		4
        /*0000*/ 	.byte	0x04, 0x37
        /*0002*/ 	.short	(.L_211 - .L_210)
.L_210:
        /*0004*/ 	.word	0x00000082


	//----- nvinfo : EIATTR_KPARAM_INFO
	.align		4
.L_211:
        /*0008*/ 	.byte	0x04, 0x17
        /*000a*/ 	.short	(.L_213 - .L_212)
.L_212:
        /*000c*/ 	.word	0x00000000
        /*0010*/ 	.short	0x000a
        /*0012*/ 	.short	0x0050
        /*0014*/ 	.byte	0x00, 0xf0, 0x11, 0x00


	//----- nvinfo : EIATTR_KPARAM_INFO
	.align		4
.L_213:
        /*0018*/ 	.byte	0x04, 0x17
        /*001a*/ 	.short	(.L_215 - .L_214)
.L_214:
        /*001c*/ 	.word	0x00000000
        /*0020*/ 	.short	0x0009
        /*0022*/ 	.short	0x0048
        /*0024*/ 	.byte	0x00, 0xf5, 0x21, 0x00


	//----- nvinfo : EIATTR_KPARAM_INFO
	.align		4
.L_215:
        /*0028*/ 	.byte	0x04, 0x17
        /*002a*/ 	.short	(.L_217 - .L_216)
.L_216:
        /*002c*/ 	.word	0x00000000
        /*0030*/ 	.short	0x0008
        /*0032*/ 	.short	0x0040
        /*0034*/ 	.byte	0x00, 0xf5, 0x21, 0x00


	//----- nvinfo : EIATTR_KPARAM_INFO
	.align		4
.L_217:
        /*0038*/ 	.byte	0x04, 0x17
        /*003a*/ 	.short	(.L_219 - .L_218)
.L_218:
        /*003c*/ 	.word	0x00000000
        /*0040*/ 	.short	0x0007
        /*0042*/ 	.short	0x0038
        /*0044*/ 	.byte	0x00, 0xf5, 0x21, 0x00


	//----- nvinfo : EIATTR_KPARAM_INFO
	.align		4
.L_219:
        /*0048*/ 	.byte	0x04, 0x17
        /*004a*/ 	.short	(.L_221 - .L_220)
.L_220:
        /*004c*/ 	.word	0x00000000
        /*0050*/ 	.short	0x0006
        /*0052*/ 	.short	0x0030
        /*0054*/ 	.byte	0x00, 0xf5, 0x21, 0x00


	//----- nvinfo : EIATTR_KPARAM_INFO
	.align		4
.L_221:
        /*0058*/ 	.byte	0x04, 0x17
        /*005a*/ 	.short	(.L_223 - .L_222)
.L_222:
        /*005c*/ 	.word	0x00000000
        /*0060*/ 	.short	0x0005
        /*0062*/ 	.short	0x0028
        /*0064*/ 	.byte	0x00, 0xf5, 0x21, 0x00


	//----- nvinfo : EIATTR_KPARAM_INFO
	.align		4
.L_223:
        /*0068*/ 	.byte	0x04, 0x17
        /*006a*/ 	.short	(.L_225 - .L_224)
.L_224:
        /*006c*/ 	.word	0x00000000
        /*0070*/ 	.short	0x0004
        /*0072*/ 	.short	0x0020
        /*0074*/ 	.byte	0x00, 0xf5, 0x21, 0x00


	//----- nvinfo : EIATTR_KPARAM_INFO
	.align		4
.L_225:
        /*0078*/ 	.byte	0x04, 0x17
        /*007a*/ 	.short	(.L_227 - .L_226)
.L_226:
        /*007c*/ 	.word	0x00000000
        /*0080*/ 	.short	0x0003
        /*0082*/ 	.short	0x0018
        /*0084*/ 	.byte	0x00, 0xf5, 0x21, 0x00


	//----- nvinfo : EIATTR_KPARAM_INFO
	.align		4
.L_227:
        /*0088*/ 	.byte	0x04, 0x17
        /*008a*/ 	.short	(.L_229 - .L_228)
.L_228:
        /*008c*/ 	.word	0x00000000
        /*0090*/ 	.short	0x0002
        /*0092*/ 	.short	0x0010
        /*0094*/ 	.byte	0x00, 0xf5, 0x21, 0x00


	//----- nvinfo : EIATTR_KPARAM_INFO
	.align		4
.L_229:
        /*0098*/ 	.byte	0x04, 0x17
        /*009a*/ 	.short	(.L_231 - .L_230)
.L_230:
        /*009c*/ 	.word	0x00000000
        /*00a0*/ 	.short	0x0001
        /*00a2*/ 	.short	0x0008
        /*00a4*/ 	.byte	0x00, 0xf5, 0x21, 0x00


	//----- nvinfo : EIATTR_KPARAM_INFO
	.align		4
.L_231:
        /*00a8*/ 	.byte	0x04, 0x17
        /*00aa*/ 	.short	(.L_233 - .L_232)
.L_232:
        /*00ac*/ 	.word	0x00000000
        /*00b0*/ 	.short	0x0000
        /*00b2*/ 	.short	0x0000
        /*00b4*/ 	.byte	0x00, 0xf5, 0x21, 0x00


	//----- nvinfo : EIATTR_SPARSE_MMA_MASK
	.align		4
.L_233:
        /*00b8*/ 	.byte	0x03, 0x50
        /*00ba*/ 	.short	0x0000


	//----- nvinfo : EIATTR_MAXREG_COUNT
	.align		4
        /*00bc*/ 	.byte	0x03, 0x1b
        /*00be*/ 	.short	0x00ff


	//----- nvinfo : EIATTR_MERCURY_ISA_VERSION
	.align		4
        /*00c0*/ 	.byte	0x03, 0x5f
        /*00c2*/ 	.short	0x0101


	//----- nvinfo : EIATTR_VRC_CTA_INIT_COUNT
	.align		4
        /*00c4*/ 	.byte	0x02, 0x4a
	.zero		1
	.zero		1


	//----- nvinfo : EIATTR_EXIT_INSTR_OFFSETS
	.align		4
        /*00c8*/ 	.byte	0x04, 0x1c
        /*00ca*/ 	.short	(.L_235 - .L_234)


	//   ....[0]....
.L_234:
        /*00cc*/ 	.word	0x00000120


	//   ....[1]....
        /*00d0*/ 	.word	0x00001300


	//----- nvinfo : EIATTR_CBANK_PARAM_SIZE
	.align		4
.L_235:
        /*00d4*/ 	.byte	0x03, 0x19
        /*00d6*/ 	.short	0x0054


	//----- nvinfo : EIATTR_PARAM_CBANK
	.align		4
        /*00d8*/ 	.byte	0x04, 0x0a
        /*00da*/ 	.short	(.L_237 - .L_236)
	.align		4
.L_236:
        /*00dc*/ 	.word	index@(.nv.constant0._Z13jacobi_kernelILi11EEvPdPKdS2_S2_S2_S2_S2_S2_S2_S2_i)
        /*00e0*/ 	.short	0x0380
        /*00e2*/ 	.short	0x0054


	//----- nvinfo : EIATTR_SW_WAR
	.align		4
.L_237:
        /*00e4*/ 	.byte	0x04, 0x36
        /*00e6*/ 	.short	(.L_239 - .L_238)
.L_238:
        /*00e8*/ 	.word	0x00000008
.L_239:


//--------------------- .nv.info._Z13jacobi_kernelILi10EEvPdPKdS2_S2_S2_S2_S2_S2_S2_S2_i --------------------------
	.section	.nv.info._Z13jacobi_kernelILi10EEvPdPKdS2_S2_S2_S2_S2_S2_S2_S2_i,"",@"SHT_CUDA_INFO"
	.sectionflags	@""
	.align	4


	//----- nvinfo : EIATTR_CUDA_API_VERSION
	.align		4
        /*0000*/ 	.byte	0x04, 0x37
        /*0002*/ 	.short	(.L_241 - .L_240)
.L_240:
        /*0004*/ 	.word	0x00000082


	//----- nvinfo : EIATTR_KPARAM_INFO
	.align		4
.L_241:
        /*0008*/ 	.byte	0x04, 0x17
        /*000a*/ 	.short	(.L_243 - .L_242)
.L_242:
        /*000c*/ 	.word	0x00000000
        /*0010*/ 	.short	0x000a
        /*0012*/ 	.short	0x0050
        /*0014*/ 	.byte	0x00, 0xf0, 0x11, 0x00


	//----- nvinfo : EIATTR_KPARAM_INFO
	.align		4
.L_243:
        /*0018*/ 	.byte	0x04, 0x17
        /*001a*/ 	.short	(.L_245 - .L_244)
.L_244:
        /*001c*/ 	.word	0x00000000
        /*0020*/ 	.short	0x0009
        /*0022*/ 	.short	0x0048
        /*0024*/ 	.byte	0x00, 0xf5, 0x21, 0x00


	//----- nvinfo : EIATTR_KPARAM_INFO
	.align		4
.L_245:
        /*0028*/ 	.byte	0x04, 0x17
        /*002a*/ 	.short	(.L_247 - .L_246)
.L_246:
        /*002c*/ 	.word	0x00000000
        /*0030*/ 	.short	0x0008
        /*0032*/ 	.short	0x0040
        /*0034*/ 	.byte	0x00, 0xf5, 0x21, 0x00


	//----- nvinfo : EIATTR_KPARAM_INFO
	.align		4
.L_247:
        /*0038*/ 	.byte	0x04, 0x17
        /*003a*/ 	.short	(.L_249 - .L_248)
.L_248:
        /*003c*/ 	.word	0x00000000
        /*0040*/ 	.short	0x0007
        /*0042*/ 	.short	0x0038
        /*0044*/ 	.byte	0x00, 0xf5, 0x21, 0x00


	//----- nvinfo : EIATTR_KPARAM_INFO
	.align		4
.L_249:
        /*0048*/ 	.byte	0x04, 0x17
        /*004a*/ 	.short	(.L_251 - .L_250)
.L_250:
        /*004c*/ 	.word	0x00000000
        /*0050*/ 	.short	0x0006
        /*0052*/ 	.short	0x0030
        /*0054*/ 	.byte	0x00, 0xf5, 0x21, 0x00


	//----- nvinfo : EIATTR_KPARAM_INFO
	.align		4
.L_251:
        /*0058*/ 	.byte	0x04, 0x17
        /*005a*/ 	.short	(.L_253 - .L_252)
.L_252:
        /*005c*/ 	.word	0x00000000
        /*0060*/ 	.short	0x0005
        /*0062*/ 	.short	0x0028
        /*0064*/ 	.byte	0x00, 0xf5, 0x21, 0x00


	//----- nvinfo : EIATTR_KPARAM_INFO
	.align		4
.L_253:
        /*0068*/ 	.byte	0x04, 0x17
        /*006a*/ 	.short	(.L_255 - .L_254)
.L_254:
        /*006c*/ 	.word	0x00000000
        /*0070*/ 	.short	0x0004
        /*0072*/ 	.short	0x0020
        /*0074*/ 	.byte	0x00, 0xf5, 0x21, 0x00


	//----- nvinfo : EIATTR_KPARAM_INFO
	.align		4
.L_255:
        /*0078*/ 	.byte	0x04, 0x17
        /*007a*/ 	.short	(.L_257 - .L_256)
.L_256:
        /*007c*/ 	.word	0x00000000
        /*0080*/ 	.short	0x0003
        /*0082*/ 	.short	0x0018
        /*0084*/ 	.byte	0x00, 0xf5, 0x21, 0x00


	//----- nvinfo : EIATTR_KPARAM_INFO
	.align		4
.L_257:
        /*0088*/ 	.byte	0x04, 0x17
        /*008a*/ 	.short	(.L_259 - .L_258)
.L_258:
        /*008c*/ 	.word	0x00000000
        /*0090*/ 	.short	0x0002
        /*0092*/ 	.short	0x0010
        /*0094*/ 	.byte	0x00, 0xf5, 0x21, 0x00


	//----- nvinfo : EIATTR_KPARAM_INFO
	.align		4
.L_259:
        /*0098*/ 	.byte	0x04, 0x17
        /*009a*/ 	.short	(.L_261 - .L_260)
.L_260:
        /*009c*/ 	.word	0x00000000
        /*00a0*/ 	.short	0x0001
        /*00a2*/ 	.short	0x0008
        /*00a4*/ 	.byte	0x00, 0xf5, 0x21, 0x00


	//----- nvinfo : EIATTR_KPARAM_INFO
	.align		4
.L_261:
        /*00a8*/ 	.byte	0x04, 0x17
        /*00aa*/ 	.short	(.L_263 - .L_262)
.L_262:
        /*00ac*/ 	.word	0x00000000
        /*00b0*/ 	.short	0x0000
        /*00b2*/ 	.short	0x0000
        /*00b4*/ 	.byte	0x00, 0xf5, 0x21, 0x00


	//----- nvinfo : EIATTR_SPARSE_MMA_MASK
	.align		4
.L_263:
        /*00b8*/ 	.byte	0x03, 0x50
        /*00ba*/ 	.short	0x0000


	//----- nvinfo : EIATTR_MAXREG_COUNT
	.align		4
        /*00bc*/ 	.byte	0x03, 0x1b
        /*00be*/ 	.short	0x00ff


	//----- nvinfo : EIATTR_MERCURY_ISA_VERSION
	.align		4
        /*00c0*/ 	.byte	0x03, 0x5f
        /*00c2*/ 	.short	0x0101


	//----- nvinfo : EIATTR_VRC_CTA_INIT_COUNT
	.align		4
        /*00c4*/ 	.byte	0x02, 0x4a
	.zero		1
	.zero		1


	//----- nvinfo : EIATTR_EXIT_INSTR_OFFSETS
	.align		4
        /*00c8*/ 	.byte	0x04, 0x1c
        /*00ca*/ 	.short	(.L_265 - .L_264)


	//   ....[0]....
.L_264:
        /*00cc*/ 	.word	0x00000120


	//   ....[1]....
        /*00d0*/ 	.word	0x000011e0


	//----- nvinfo : EIATTR_CBANK_PARAM_SIZE
	.align		4
.L_265:
        /*00d4*/ 	.byte	0x03, 0x19
        /*00d6*/ 	.short	0x0054


	//----- nvinfo : EIATTR_PARAM_CBANK
	.align		4
        /*00d8*/ 	.byte	0x04, 0x0a
        /*00da*/ 	.short	(.L_267 - .L_266)
	.align		4
.L_266:
        /*00dc*/ 	.word	index@(.nv.constant0._Z13jacobi_kernelILi10EEvPdPKdS2_S2_S2_S2_S2_S2_S2_S2_i)
        /*00e0*/ 	.short	0x0380
        /*00e2*/ 	.short	0x0054


	//----- nvinfo : EIATTR_SW_WAR
	.align		4
.L_267:
        /*00e4*/ 	.byte	0x04, 0x36
        /*00e6*/ 	.short	(.L_269 - .L_268)
.L_268:
        /*00e8*/ 	.word	0x00000008
.L_269:


//--------------------- .nv.info._Z13jacobi_kernelILi9EEvPdPKdS2_S2_S2_S2_S2_S2_S2_S2_i --------------------------
	.section	.nv.info._Z13jacobi_kernelILi9EEvPdPKdS2_S2_S2_S2_S2_S2_S2_S2_i,"",@"SHT_CUDA_INFO"
	.sectionflags	@""
	.align	4


	//----- nvinfo : EIATTR_CUDA_API_VERSION
	.align		4
        /*0000*/ 	.byte	0x04, 0x37
        /*0002*/ 	.short	(.L_271 - .L_270)
.L_270:
        /*0004*/ 	.word	0x00000082


	//----- nvinfo : EIATTR_KPARAM_INFO
	.align		4
.L_271:
        /*0008*/ 	.byte	0x04, 0x17
        /*000a*/ 	.short	(.L_273 - .L_272)
.L_272:
        /*000c*/ 	.word	0x00000000
        /*0010*/ 	.short	0x000a
        /*0012*/ 	.short	0x0050
        /*0014*/ 	.byte	0x00, 0xf0, 0x11, 0x00


	//----- nvinfo : EIATTR_KPARAM_INFO
	.align		4
.L_273:
        /*0018*/ 	.byte	0x04, 0x17
        /*001a*/ 	.short	(.L_275 - .L_274)
.L_274:
        /*001c*/ 	.word	0x00000000
        /*0020*/ 	.short	0x0009
        /*0022*/ 	.short	0x0048
        /*0024*/ 	.byte	0x00, 0xf5, 0x21, 0x00


	//----- nvinfo : EIATTR_KPARAM_INFO
	.align		4
.L_275:
        /*0028*/ 	.byte	0x04, 0x17
        /*002a*/ 	.short	(.L_277 - .L_276)
.L_276:
        /*002c*/ 	.word	0x00000000
        /*0030*/ 	.short	0x0008
        /*0032*/ 	.short	0x0040
        /*0034*/ 	.byte	0x00, 0xf5, 0x21, 0x00


	//----- nvinfo : EIATTR_KPARAM_INFO
	.align		4
.L_277:
        /*0038*/ 	.byte	0x04, 0x17
        /*003a*/ 	.short	(.L_279 - .L_278)
.L_278:
        /*003c*/ 	.word	0x00000000
        /*0040*/ 	.short	0x0007
        /*0042*/ 	.short	0x0038
        /*0044*/ 	.byte	0x00, 0xf5, 0x21, 0x00


	//----- nvinfo : EIATTR_KPARAM_INFO
	.align		4
.L_279:
        /*0048*/ 	.byte	0x04, 0x17
        /*004a*/ 	.short	(.L_281 - .L_280)
.L_280:
        /*004c*/ 	.word	0x00000000
        /*0050*/ 	.short	0x0006
        /*0052*/ 	.short	0x0030
        /*0054*/ 	.byte	0x00, 0xf5, 0x21, 0x00


	//----- nvinfo : EIATTR_KPARAM_INFO
	.align		4
.L_281:
        /*0058*/ 	.byte	0x04, 0x17
        /*005a*/ 	.short	(.L_283 - .L_282)
.L_282:
        /*005c*/ 	.word	0x00000000
        /*0060*/ 	.short	0x0005
        /*0062*/ 	.short	0x0028
        /*0064*/ 	.byte	0x00, 0xf5, 0x21, 0x00


	//----- nvinfo : EIATTR_KPARAM_INFO
	.align		4
.L_283:
        /*0068*/ 	.byte	0x04, 0x17
        /*006a*/ 	.short	(.L_285 - .L_284)
.L_284:
        /*006c*/ 	.word	0x00000000
        /*0070*/ 	.short	0x0004
        /*0072*/ 	.short	0x0020
        /*0074*/ 	.byte	0x00, 0xf5, 0x21, 0x00


	//----- nvinfo : EIATTR_KPARAM_INFO
	.align		4
.L_285:
        /*0078*/ 	.byte	0x04, 0x17
        /*007a*/ 	.short	(.L_287 - .L_286)
.L_286:
        /*007c*/ 	.word	0x00000000
        /*0080*/ 	.short	0x0003
        /*0082*/ 	.short	0x0018
        /*0084*/ 	.byte	0x00, 0xf5, 0x21, 0x00


	//----- nvinfo : EIATTR_KPARAM_INFO
	.align		4
.L_287:
        /*0088*/ 	.byte	0x04, 0x17
        /*008a*/ 	.short	(.L_289 - .L_288)
.L_288:
        /*008c*/ 	.word	0x00000000
        /*0090*/ 	.short	0x0002
        /*0092*/ 	.short	0x0010
        /*0094*/ 	.byte	0x00, 0xf5, 0x21, 0x00


	//----- nvinfo : EIATTR_KPARAM_INFO
	.align		4
.L_289:
        /*0098*/ 	.byte	0x04, 0x17
        /*009a*/ 	.short	(.L_291 - .L_290)
.L_290:
        /*009c*/ 	.word	0x00000000
        /*00a0*/ 	.short	0x0001
        /*00a2*/ 	.short	0x0008
        /*00a4*/ 	.byte	0x00, 0xf5, 0x21, 0x00


	//----- nvinfo : EIATTR_KPARAM_INFO
	.align		4
.L_291:
        /*00a8*/ 	.byte	0x04, 0x17
        /*00aa*/ 	.short	(.L_293 - .L_292)
.L_292:
        /*00ac*/ 	.word	0x00000000
        /*00b0*/ 	.short	0x0000
        /*00b2*/ 	.short	0x0000
        /*00b4*/ 	.byte	0x00, 0xf5, 0x21, 0x00


	//----- nvinfo : EIATTR_SPARSE_MMA_MASK
	.align		4
.L_293:
        /*00b8*/ 	.byte	0x03, 0x50
        /*00ba*/ 	.short	0x0000


	//----- nvinfo : EIATTR_MAXREG_COUNT
	.align		4
        /*00bc*/ 	.byte	0x03, 0x1b
        /*00be*/ 	.short	0x00ff


	//----- nvinfo : EIATTR_MERCURY_ISA_VERSION
	.align		4
        /*00c0*/ 	.byte	0x03, 0x5f
        /*00c2*/ 	.short	0x0101


	//----- nvinfo : EIATTR_VRC_CTA_INIT_COUNT
	.align		4
        /*00c4*/ 	.byte	0x02, 0x4a
	.zero		1
	.zero		1


	//----- nvinfo : EIATTR_EXIT_INSTR_OFFSETS
	.align		4
        /*00c8*/ 	.byte	0x04, 0x1c
        /*00ca*/ 	.short	(.L_295 - .L_294)


	//   ....[0]....
.L_294:
        /*00cc*/ 	.word	0x00000120


	//   ....[1]....
        /*00d0*/ 	.word	0x000010c0


	//----- nvinfo : EIATTR_CBANK_PARAM_SIZE
	.align		4
.L_295:
        /*00d4*/ 	.byte	0x03, 0x19
        /*00d6*/ 	.short	0x0054


	//----- nvinfo : EIATTR_PARAM_CBANK
	.align		4
        /*00d8*/ 	.byte	0x04, 0x0a
        /*00da*/ 	.short	(.L_297 - .L_296)
	.align		4
.L_296:
        /*00dc*/ 	.word	index@(.nv.constant0._Z13jacobi_kernelILi9EEvPdPKdS2_S2_S2_S2_S2_S2_S2_S2_i)
        /*00e0*/ 	.short	0x0380
        /*00e2*/ 	.short	0x0054


	//----- nvinfo : EIATTR_SW_WAR
	.align		4
.L_297:
        /*00e4*/ 	.byte	0x04, 0x36
        /*00e6*/ 	.short	(.L_299 - .L_298)
.L_298:
        /*00e8*/ 	.word	0x00000008
.L_299:


//--------------------- .nv.info._Z13jacobi_kernelILi8EEvPdPKdS2_S2_S2_S2_S2_S2_S2_S2_i --------------------------
	.section	.nv.info._Z13jacobi_kernelILi8EEvPdPKdS2_S2_S2_S2_S2_S2_S2_S2_i,"",@"SHT_CUDA_INFO"
	.sectionflags	@""
	.align	4


	//----- nvinfo : EIATTR_CUDA_API_VERSION
	.align		4
        /*0000*/ 	.byte	0x04, 0x37
        /*0002*/ 	.short	(.L_301 - .L_300)
.L_300:
        /*0004*/ 	.word	0x00000082


	//----- nvinfo : EIATTR_KPARAM_INFO
	.align		4
.L_301:
        /*0008*/ 	.byte	0x04, 0x17
        /*000a*/ 	.short	(.L_303 - .L_302)
.L_302:
        /*000c*/ 	.word	0x00000000
        /*0010*/ 	.short	0x000a
        /*0012*/ 	.short	0x0050
        /*0014*/ 	.byte	0x00, 0xf0, 0x11, 0x00


	//----- nvinfo : EIATTR_KPARAM_INFO
	.align		4
.L_303:
        /*0018*/ 	.byte	0x04, 0x17
        /*001a*/ 	.short	(.L_305 - .L_304)
.L_304:
        /*001c*/ 	.word	0x00000000
        /*0020*/ 	.short	0x0009
        /*0022*/ 	.short	0x0048
        /*0024*/ 	.byte	0x00, 0xf5, 0x21, 0x00


	//----- nvinfo : EIATTR_KPARAM_INFO
	.align		4
.L_305:
        /*0028*/ 	.byte	0x04, 0x17
        /*002a*/ 	.short	(.L_307 - .L_306)
.L_306:
        /*002c*/ 	.word	0x00000000
        /*0030*/ 	.short	0x0008
        /*0032*/ 	.short	0x0040
        /*0034*/ 	.byte	0x00, 0xf5, 0x21, 0x00


	//----- nvinfo : EIATTR_KPARAM_INFO
	.align		4
.L_307:
        /*0038*/ 	.byte	0x04, 0x17
        /*003a*/ 	.short	(.L_309 - .L_308)
.L_308:
        /*003c*/ 	.word	0x00000000
        /*0040*/ 	.short	0x0007
        /*0042*/ 	.short	0x0038
        /*0044*/ 	.byte	0x00, 0xf5, 0x21, 0x00


	//----- nvinfo : EIATTR_KPARAM_INFO
	.align		4
.L_309:
        /*0048*/ 	.byte	0x04, 0x17
        /*004a*/ 	.short	(.L_311 - .L_310)
.L_310:
        /*004c*/ 	.word	0x00000000
        /*0050*/ 	.short	0x0006
        /*0052*/ 	.short	0x0030
        /*0054*/ 	.byte	0x00, 0xf5, 0x21, 0x00


	//----- nvinfo : EIATTR_KPARAM_INFO
	.align		4
.L_311:
        /*0058*/ 	.byte	0x04, 0x17
        /*005a*/ 	.short	(.L_313 - .L_312)
.L_312:
        /*005c*/ 	.word	0x00000000
        /*0060*/ 	.short	0x0005
        /*0062*/ 	.short	0x0028
        /*0064*/ 	.byte	0x00, 0xf5, 0x21, 0x00


	//----- nvinfo : EIATTR_KPARAM_INFO
	.align		4
.L_313:
        /*0068*/ 	.byte	0x04, 0x17
        /*006a*/ 	.short	(.L_315 - .L_314)
.L_314:
        /*006c*/ 	.word	0x00000000
        /*0070*/ 	.short	0x0004
        /*0072*/ 	.short	0x0020
        /*0074*/ 	.byte	0x00, 0xf5, 0x21, 0x00


	//----- nvinfo : EIATTR_KPARAM_INFO
	.align		4
.L_315:
        /*0078*/ 	.byte	0x04, 0x17
        /*007a*/ 	.short	(.L_317 - .L_316)
.L_316:
        /*007c*/ 	.word	0x00000000
        /*0080*/ 	.short	0x0003
        /*0082*/ 	.short	0x0018
        /*0084*/ 	.byte	0x00, 0xf5, 0x21, 0x00


	//----- nvinfo : EIATTR_KPARAM_INFO
	.align		4
.L_317:
        /*0088*/ 	.byte	0x04, 0x17
        /*008a*/ 	.short	(.L_319 - .L_318)
.L_318:
        /*008c*/ 	.word	0x00000000
        /*0090*/ 	.short	0x0002
        /*0092*/ 	.short	0x0010
        /*0094*/ 	.byte	0x00, 0xf5, 0x21, 0x00


	//----- nvinfo : EIATTR_KPARAM_INFO
	.align		4
.L_319:
        /*0098*/ 	.byte	0x04, 0x17
        /*009a*/ 	.short	(.L_321 - .L_320)
.L_320:
        /*009c*/ 	.word	0x00000000
        /*00a0*/ 	.short	0x0001
        /*00a2*/ 	.short	0x0008
        /*00a4*/ 	.byte	0x00, 0xf5, 0x21, 0x00


	//----- nvinfo : EIATTR_KPARAM_INFO
	.align		4
.L_321:
        /*00a8*/ 	.byte	0x04, 0x17
        /*00aa*/ 	.short	(.L_323 - .L_322)
.L_322:
        /*00ac*/ 	.word	0x00000000
        /*00b0*/ 	.short	0x0000
        /*00b2*/ 	.short	0x0000
        /*00b4*/ 	.byte	0x00, 0xf5, 0x21, 0x00


	//----- nvinfo : EIATTR_SPARSE_MMA_MASK
	.align		4
.L_323:
        /*00b8*/ 	.byte	0x03, 0x50
        /*00ba*/ 	.short	0x0000


	//----- nvinfo : EIATTR_MAXREG_COUNT
	.align		4
        /*00bc*/ 	.byte	0x03, 0x1b
        /*00be*/ 	.short	0x00ff


	//----- nvinfo : EIATTR_MERCURY_ISA_VERSION
	.align		4
        /*00c0*/ 	.byte	0x03, 0x5f
        /*00c2*/ 	.short	0x0101


	//----- nvinfo : EIATTR_VRC_CTA_INIT_COUNT
	.align		4
        /*00c4*/ 	.byte	0x02, 0x4a
	.zero		1
	.zero		1


	//----- nvinfo : EIATTR_EXIT_INSTR_OFFSETS
	.align		4
        /*00c8*/ 	.byte	0x04, 0x1c
        /*00ca*/ 	.short	(.L_325 - .L_324)


	//   ....[0]....
.L_324:
        /*00cc*/ 	.word	0x000000e0


	//   ....[1]....
        /*00d0*/ 	.word	0x00000f50


	//----- nvinfo : EIATTR_CBANK_PARAM_SIZE
	.align		4
.L_325:
        /*00d4*/ 	.byte	0x03, 0x19
        /*00d6*/ 	.short	0x0054


	//----- nvinfo : EIATTR_PARAM_CBANK
	.align		4
        /*00d8*/ 	.byte	0x04, 0x0a
        /*00da*/ 	.short	(.L_327 - .L_326)
	.align		4
.L_326:
        /*00dc*/ 	.word	index@(.nv.constant0._Z13jacobi_kernelILi8EEvPdPKdS2_S2_S2_S2_S2_S2_S2_S2_i)
        /*00e0*/ 	.short	0x0380
        /*00e2*/ 	.short	0x0054


	//----- nvinfo : EIATTR_SW_WAR
	.align		4
.L_327:
        /*00e4*/ 	.byte	0x04, 0x36
        /*00e6*/ 	.short	(.L_329 - .L_328)
.L_328:
        /*00e8*/ 	.word	0x00000008
.L_329:


//--------------------- .nv.info._Z13jacobi_kernelILi7EEvPdPKdS2_S2_S2_S2_S2_S2_S2_S2_i --------------------------
	.section	.nv.info._Z13jacobi_kernelILi7EEvPdPKdS2_S2_S2_S2_S2_S2_S2_S2_i,"",@"SHT_CUDA_INFO"
	.sectionflags	@""
	.align	4


	//----- nvinfo : EIATTR_CUDA_API_VERSION
	.align		4
        /*0000*/ 	.byte	0x04, 0x37
        /*0002*/ 	.short	(.L_331 - .L_330)
.L_330:
        /*0004*/ 	.word	0x00000082


	//----- nvinfo : EIATTR_KPARAM_INFO
	.align		4
.L_331:
        /*0008*/ 	.byte	0x04, 0x17
        /*000a*/ 	.short	(.L_333 - .L_332)
.L_332:
        /*000c*/ 	.word	0x00000000
        /*0010*/ 	.short	0x000a
        /*0012*/ 	.short	0x0050
        /*0014*/ 	.byte	0x00, 0xf0, 0x11, 0x00


	//----- nvinfo : EIATTR_KPARAM_INFO
	.align		4
.L_333:
        /*0018*/ 	.byte	0x04, 0x17
        /*001a*/ 	.short	(.L_335 - .L_334)
.L_334:
        /*001c*/ 	.word	0x00000000
        /*0020*/ 	.short	0x0009
        /*0022*/ 	.short	0x0048
        /*0024*/ 	.byte	0x00, 0xf5, 0x21, 0x00


	//----- nvinfo : EIATTR_KPARAM_INFO
	.align		4
.L_335:
        /*0028*/ 	.byte	0x04, 0x17
        /*002a*/ 	.short	(.L_337 - .L_336)
.L_336:
        /*002c*/ 	.word	0x00000000
        /*0030*/ 	.short	0x0008
        /*0032*/ 	.short	0x0040
        /*0034*/ 	.byte	0x00, 0xf5, 0x21, 0x00


	//----- nvinfo : EIATTR_KPARAM_INFO
	.align		4
.L_337:
        /*0038*/ 	.byte	0x04, 0x17
        /*003a*/ 	.short	(.L_339 - .L_338)
.L_338:
        /*003c*/ 	.word	0x00000000
        /*0040*/ 	.short	0x0007
        /*0042*/ 	.short	0x0038
        /*0044*/ 	.byte	0x00, 0xf5, 0x21, 0x00


	//----- nvinfo : EIATTR_KPARAM_INFO
	.align		4
.L_339:
        /*0048*/ 	.byte	0x04, 0x17
        /*004a*/ 	.short	(.L_341 - .L_340)
.L_340:
        /*004c*/ 	.word	0x00000000
        /*0050*/ 	.short	0x0006
        /*0052*/ 	.short	0x0030
        /*0054*/ 	.byte	0x00, 0xf5, 0x21, 0x00


	//----- nvinfo : EIATTR_KPARAM_INFO
	.align		4
.L_341:
        /*0058*/ 	.byte	0x04, 0x17
        /*005a*/ 	.short	(.L_343 - .L_342)
.L_342:
        /*005c*/ 	.word	0x00000000
        /*0060*/ 	.short	0x0005
        /*0062*/ 	.short	0x0028
        /*0064*/ 	.byte	0x00, 0xf5, 0x21, 0x00


	//----- nvinfo : EIATTR_KPARAM_INFO
	.align		4
.L_343:
        /*0068*/ 	.byte	0x04, 0x17
        /*006a*/ 	.short	(.L_345 - .L_344)
.L_344:
        /*006c*/ 	.word	0x00000000
        /*0070*/ 	.short	0x0004
        /*0072*/ 	.short	0x0020
        /*0074*/ 	.byte	0x00, 0xf5, 0x21, 0x00


	//----- nvinfo : EIATTR_KPARAM_INFO
	.align		4
.L_345:
        /*0078*/ 	.byte	0x04, 0x17
        /*007a*/ 	.short	(.L_347 - .L_346)
.L_346:
        /*007c*/ 	.word	0x00000000
        /*0080*/ 	.short	0x0003
        /*0082*/ 	.short	0x0018
        /*0084*/ 	.byte	0x00, 0xf5, 0x21, 0x00


	//----- nvinfo : EIATTR_KPARAM_INFO
	.align		4
.L_347:
        /*0088*/ 	.byte	0x04, 0x17
        /*008a*/ 	.short	(.L_349 - .L_348)
.L_348:
        /*008c*/ 	.word	0x00000000
        /*0090*/ 	.short	0x0002
        /*0092*/ 	.short	0x0010
        /*0094*/ 	.byte	0x00, 0xf5, 0x21, 0x00


	//----- nvinfo : EIATTR_KPARAM_INFO
	.align		4
.L_349:
        /*0098*/ 	.byte	0x04, 0x17
        /*009a*/ 	.short	(.L_351 - .L_350)
.L_350:
        /*009c*/ 	.word	0x00000000
        /*00a0*/ 	.short	0x0001
        /*00a2*/ 	.short	0x0008
        /*00a4*/ 	.byte	0x00, 0xf5, 0x21, 0x00


	//----- nvinfo : EIATTR_KPARAM_INFO
	.align		4
.L_351:
        /*00a8*/ 	.byte	0x04, 0x17
        /*00aa*/ 	.short	(.L_353 - .L_352)
.L_352:
        /*00ac*/ 	.word	0x00000000
        /*00b0*/ 	.short	0x0000
        /*00b2*/ 	.short	0x0000
        /*00b4*/ 	.byte	0x00, 0xf5, 0x21, 0x00


	//----- nvinfo : EIATTR_SPARSE_MMA_MASK
	.align		4
.L_353:
        /*00b8*/ 	.byte	0x03, 0x50
        /*00ba*/ 	.short	0x0000


	//----- nvinfo : EIATTR_MAXREG_COUNT
	.align		4
        /*00bc*/ 	.byte	0x03, 0x1b
        /*00be*/ 	.short	0x00ff


	//----- nvinfo : EIATTR_MERCURY_ISA_VERSION
	.align		4
        /*00c0*/ 	.byte	0x03, 0x5f
        /*00c2*/ 	.short	0x0101


	//----- nvinfo : EIATTR_VRC_CTA_INIT_COUNT
	.align		4
        /*00c4*/ 	.byte	0x02, 0x4a
	.zero		1
	.zero		1


	//----- nvinfo : EIATTR_EXIT_INSTR_OFFSETS
	.align		4
        /*00c8*/ 	.byte	0x04, 0x1c
        /*00ca*/ 	.short	(.L_355 - .L_354)


	//   ....[0]....
.L_354:
        /*00cc*/ 	.word	0x00000150


	//   ....[1]....
        /*00d0*/ 	.word	0x00000eb0


	//----- nvinfo : EIATTR_CBANK_PARAM_SIZE
	.align		4
.L_355:
        /*00d4*/ 	.byte	0x03, 0x19
        /*00d6*/ 	.short	0x0054


	//----- nvinfo : EIATTR_PARAM_CBANK
	.align		4
        /*00d8*/ 	.byte	0x04, 0x0a
        /*00da*/ 	.short	(.L_357 - .L_356)
	.align		4
.L_356:
        /*00dc*/ 	.word	index@(.nv.constant0._Z13jacobi_kernelILi7EEvPdPKdS2_S2_S2_S2_S2_S2_S2_S2_i)
        /*00e0*/ 	.short	0x0380
        /*00e2*/ 	.short	0x0054


	//----- nvinfo : EIATTR_SW_WAR
	.align		4
.L_357:
        /*00e4*/ 	.byte	0x04, 0x36
        /*00e6*/ 	.short	(.L_359 - .L_358)
.L_358:
        /*00e8*/ 	.word	0x00000008
.L_359:


//--------------------- .nv.info._Z13jacobi_kernelILi6EEvPdPKdS2_S2_S2_S2_S2_S2_S2_S2_i --------------------------
	.section	.nv.info._Z13jacobi_kernelILi6EEvPdPKdS2_S2_S2_S2_S2_S2_S2_S2_i,"",@"SHT_CUDA_INFO"
	.sectionflags	@""
	.align	4


	//----- nvinfo : EIATTR_CUDA_API_VERSION
	.align		4
        /*0000*/ 	.byte	0x04, 0x37
        /*0002*/ 	.short	(.L_361 - .L_360)
.L_360:
        /*0004*/ 	.word	0x00000082


	//----- nvinfo : EIATTR_KPARAM_INFO
	.align		4
.L_361:
        /*0008*/ 	.byte	0x04, 0x17
        /*000a*/ 	.short	(.L_363 - .L_362)
.L_362:
        /*000c*/ 	.word	0x00000000
        /*0010*/ 	.short	0x000a
        /*0012*/ 	.short	0x0050
        /*0014*/ 	.byte	0x00, 0xf0, 0x11, 0x00


	//----- nvinfo : EIATTR_KPARAM_INFO
	.align		4
.L_363:
        /*0018*/ 	.byte	0x04, 0x17
        /*001a*/ 	.short	(.L_365 - .L_364)
.L_364:
        /*001c*/ 	.word	0x00000000
        /*0020*/ 	.short	0x0009
        /*0022*/ 	.short	0x0048
        /*0024*/ 	.byte	0x00, 0xf5, 0x21, 0x00


	//----- nvinfo : EIATTR_KPARAM_INFO
	.align		4
.L_365:
        /*0028*/ 	.byte	0x04, 0x17
        /*002a*/ 	.short	(.L_367 - .L_366)
.L_366:
        /*002c*/ 	.word	0x00000000
        /*0030*/ 	.short	0x0008
        /*0032*/ 	.short	0x0040
        /*0034*/ 	.byte	0x00, 0xf5, 0x21, 0x00


	//----- nvinfo : EIATTR_KPARAM_INFO
	.align		4
.L_367:
        /*0038*/ 	.byte	0x04, 0x17
        /*003a*/ 	.short	(.L_369 - .L_368)
.L_368:
        /*003c*/ 	.word	0x00000000
        /*0040*/ 	.short	0x0007
        /*0042*/ 	.short	0x0038
        /*0044*/ 	.byte	0x00, 0xf5, 0x21, 0x00


	//----- nvinfo : EIATTR_KPARAM_INFO
	.align		4
.L_369:
        /*0048*/ 	.byte	0x04, 0x17
        /*004a*/ 	.short	(.L_371 - .L_370)
.L_370:
        /*004c*/ 	.word	0x00000000
        /*0050*/ 	.short	0x0006
        /*0052*/ 	.short	0x0030
        /*0054*/ 	.byte	0x00, 0xf5, 0x21, 0x00


	//----- nvinfo : EIATTR_KPARAM_INFO
	.align		4
.L_371:
        /*0058*/ 	.byte	0x04, 0x17
        /*005a*/ 	.short	(.L_373 - .L_372)
.L_372:
        /*005c*/ 	.word	0x00000000
        /*0060*/ 	.short	0x0005
        /*0062*/ 	.short	0x0028
        /*0064*/ 	.byte	0x00, 0xf5, 0x21, 0x00


	//----- nvinfo : EIATTR_KPARAM_INFO
	.align		4
.L_373:
        /*0068*/ 	.byte	0x04, 0x17
        /*006a*/ 	.short	(.L_375 - .L_374)
.L_374:
        /*006c*/ 	.word	0x00000000
        /*0070*/ 	.short	0x0004
        /*0072*/ 	.short	0x0020
        /*0074*/ 	.byte	0x00, 0xf5, 0x21, 0x00


	//----- nvinfo : EIATTR_KPARAM_INFO
	.align		4
.L_375:
        /*0078*/ 	.byte	0x04, 0x17
        /*007a*/ 	.short	(.L_377 - .L_376)
.L_376:
        /*007c*/ 	.word	0x00000000
        /*0080*/ 	.short	0x0003
        /*0082*/ 	.short	0x0018
        /*0084*/ 	.byte	0x00, 0xf5, 0x21, 0x00


	//----- nvinfo : EIATTR_KPARAM_INFO
	.align		4
.L_377:
        /*0088*/ 	.byte	0x04, 0x17
        /*008a*/ 	.short	(.L_379 - .L_378)
.L_378:
        /*008c*/ 	.word	0x00000000
        /*0090*/ 	.short	0x0002
        /*0092*/ 	.short	0x0010
        /*0094*/ 	.byte	0x00, 0xf5, 0x21, 0x00


	//----- nvinfo : EIATTR_KPARAM_INFO
	.align		4
.L_379:
        /*0098*/ 	.byte	0x04, 0x17
        /*009a*/ 	.short	(.L_381 - .L_380)
.L_380:
        /*009c*/ 	.word	0x00000000
        /*00a0*/ 	.short	0x0001
        /*00a2*/ 	.short	0x0008
        /*00a4*/ 	.byte	0x00, 0xf5, 0x21, 0x00


	//----- nvinfo : EIATTR_KPARAM_INFO
	.align		4
.L_381:
        /*00a8*/ 	.byte	0x04, 0x17
        /*00aa*/ 	.short	(.L_383 - .L_382)
.L_382:
        /*00ac*/ 	.word	0x00000000
        /*00b0*/ 	.short	0x0000
        /*00b2*/ 	.short	0x0000
        /*00b4*/ 	.byte	0x00, 0xf5, 0x21, 0x00


	//----- nvinfo : EIATTR_SPARSE_MMA_MASK
	.align		4
.L_383:
        /*00b8*/ 	.byte	0x03, 0x50
        /*00ba*/ 	.short	0x0000


	//----- nvinfo : EIATTR_MAXREG_COUNT
	.align		4
        /*00bc*/ 	.byte	0x03, 0x1b
        /*00be*/ 	.short	0x00ff


	//----- nvinfo : EIATTR_MERCURY_ISA_VERSION
	.align		4
        /*00c0*/ 	.byte	0x03, 0x5f
        /*00c2*/ 	.short	0x0101


	//----- nvinfo : EIATTR_VRC_CTA_INIT_COUNT
	.align		4
        /*00c4*/ 	.byte	0x02, 0x4a
	.zero		1
	.zero		1


	//----- nvinfo : EIATTR_EXIT_INSTR_OFFSETS
	.align		4
        /*00c8*/ 	.byte	0x04, 0x1c
        /*00ca*/ 	.short	(.L_385 - .L_384)


	//   ....[0]....
.L_384:
        /*00cc*/ 	.word	0x000000f0


	//   ....[1]....
        /*00d0*/ 	.word	0x00000d30


	//----- nvinfo : EIATTR_CBANK_PARAM_SIZE
	.align		4
.L_385:
        /*00d4*/ 	.byte	0x03, 0x19
        /*00d6*/ 	.short	0x0054


	//----- nvinfo : EIATTR_PARAM_CBANK
	.align		4
        /*00d8*/ 	.byte	0x04, 0x0a
        /*00da*/ 	.short	(.L_387 - .L_386)
	.align		4
.L_386:
        /*00dc*/ 	.word	index@(.nv.constant0._Z13jacobi_kernelILi6EEvPdPKdS2_S2_S2_S2_S2_S2_S2_S2_i)
        /*00e0*/ 	.short	0x0380
        /*00e2*/ 	.short	0x0054


	//----- nvinfo : EIATTR_SW_WAR
	.align		4
.L_387:
        /*00e4*/ 	.byte	0x04, 0x36
        /*00e6*/ 	.short	(.L_389 - .L_388)
.L_388:
        /*00e8*/ 	.word	0x00000008
.L_389:


//--------------------- .nv.info._Z13jacobi_kernelILi5EEvPdPKdS2_S2_S2_S2_S2_S2_S2_S2_i --------------------------
	.section	.nv.info._Z13jacobi_kernelILi5EEvPdPKdS2_S2_S2_S2_S2_S2_S2_S2_i,"",@"SHT_CUDA_INFO"
	.sectionflags	@""
	.align	4


	//----- nvinfo : EIATTR_CUDA_API_VERSION
	.align		4
        /*0000*/ 	.byte	0x04, 0x37
        /*0002*/ 	.short	(.L_391 - .L_390)
.L_390:
        /*0004*/ 	.word	0x00000082


	//----- nvinfo : EIATTR_KPARAM_INFO
	.align		4
.L_391:
        /*0008*/ 	.byte	0x04, 0x17
        /*000a*/ 	.short	(.L_393 - .L_392)
.L_392:
        /*000c*/ 	.word	0x00000000
        /*0010*/ 	.short	0x000a
        /*0012*/ 	.short	0x0050
        /*0014*/ 	.byte	0x00, 0xf0, 0x11, 0x00


	//----- nvinfo : EIATTR_KPARAM_INFO
	.align		4
.L_393:
        /*0018*/ 	.byte	0x04, 0x17
        /*001a*/ 	.short	(.L_395 - .L_394)
.L_394:
        /*001c*/ 	.word	0x00000000
        /*0020*/ 	.short	0x0009
        /*0022*/ 	.short	0x0048
        /*0024*/ 	.byte	0x00, 0xf5, 0x21, 0x00


	//----- nvinfo : EIATTR_KPARAM_INFO
	.align		4
.L_395:
        /*0028*/ 	.byte	0x04, 0x17
        /*002a*/ 	.short	(.L_397 - .L_396)
.L_396:
        /*002c*/ 	.word	0x00000000
        /*0030*/ 	.short	0x0008
        /*0032*/ 	.short	0x0040
        /*0034*/ 	.byte	0x00, 0xf5, 0x21, 0x00


	//----- nvinfo : EIATTR_KPARAM_INFO
	.align		4
.L_397:
        /*0038*/ 	.byte	0x04, 0x17
        /*003a*/ 	.short	(.L_399 - .L_398)
.L_398:
        /*003c*/ 	.word	0x00000000
        /*0040*/ 	.short	0x0007
        /*0042*/ 	.short	0x0038
        /*0044*/ 	.byte	0x00, 0xf5, 0x21, 0x00


	//----- nvinfo : EIATTR_KPARAM_INFO
	.align		4
.L_399:
        /*0048*/ 	.byte	0x04, 0x17
        /*004a*/ 	.short	(.L_401 - .L_400)
.L_400:
        /*004c*/ 	.word	0x00000000
        /*0050*/ 	.short	0x0006
        /*0052*/ 	.short	0x0030
        /*0054*/ 	.byte	0x00, 0xf5, 0x21, 0x00


	//----- nvinfo : EIATTR_KPARAM_INFO
	.align		4
.L_401:
        /*0058*/ 	.byte	0x04, 0x17
        /*005a*/ 	.short	(.L_403 - .L_402)
.L_402:
        /*005c*/ 	.word	0x00000000
        /*0060*/ 	.short	0x0005
        /*0062*/ 	.short	0x0028
        /*0064*/ 	.byte	0x00, 0xf5, 0x21, 0x00


	//----- nvinfo : EIATTR_KPARAM_INFO
	.align		4
.L_403:
        /*0068*/ 	.byte	0x04, 0x17
        /*006a*/ 	.short	(.L_405 - .L_404)
.L_404:
        /*006c*/ 	.word	0x00000000
        /*0070*/ 	.short	0x0004
        /*0072*/ 	.short	0x0020
        /*0074*/ 	.byte	0x00, 0xf5, 0x21, 0x00


	//----- nvinfo : EIATTR_KPARAM_INFO
	.align		4
.L_405:
        /*0078*/ 	.byte	0x04, 0x17
        /*007a*/ 	.short	(.L_407 - .L_406)
.L_406:
        /*007c*/ 	.word	0x00000000
        /*0080*/ 	.short	0x0003
        /*0082*/ 	.short	0x0018
        /*0084*/ 	.byte	0x00, 0xf5, 0x21, 0x00


	//----- nvinfo : EIATTR_KPARAM_INFO
	.align		4
.L_407:
        /*0088*/ 	.byte	0x04, 0x17
        /*008a*/ 	.short	(.L_409 - .L_408)
.L_408:
        /*008c*/ 	.word	0x00000000
        /*0090*/ 	.short	0x0002
        /*0092*/ 	.short	0x0010
        /*0094*/ 	.byte	0x00, 0xf5, 0x21, 0x00


	//----- nvinfo : EIATTR_KPARAM_INFO
	.align		4
.L_409:
        /*0098*/ 	.byte	0x04, 0x17
        /*009a*/ 	.short	(.L_411 - .L_410)
.L_410:
        /*009c*/ 	.word	0x00000000
        /*00a0*/ 	.short	0x0001
        /*00a2*/ 	.short	0x0008
        /*00a4*/ 	.byte	0x00, 0xf5, 0x21, 0x00


	//----- nvinfo : EIATTR_KPARAM_INFO
	.align		4
.L_411:
        /*00a8*/ 	.byte	0x04, 0x17
        /*00aa*/ 	.short	(.L_413 - .L_412)
.L_412:
        /*00ac*/ 	.word	0x00000000
        /*00b0*/ 	.short	0x0000
        /*00b2*/ 	.short	0x0000
        /*00b4*/ 	.byte	0x00, 0xf5, 0x21, 0x00


	//----- nvinfo : EIATTR_SPARSE_MMA_MASK
	.align		4
.L_413:
        /*00b8*/ 	.byte	0x03, 0x50
        /*00ba*/ 	.short	0x0000


	//----- nvinfo : EIATTR_MAXREG_COUNT
	.align		4
        /*00bc*/ 	.byte	0x03, 0x1b
        /*00be*/ 	.short	0x00ff


	//----- nvinfo : EIATTR_MERCURY_ISA_VERSION
	.align		4
        /*00c0*/ 	.byte	0x03, 0x5f
        /*00c2*/ 	.short	0x0101


	//----- nvinfo : EIATTR_VRC_CTA_INIT_COUNT
	.align		4
        /*00c4*/ 	.byte	0x02, 0x4a
	.zero		1
	.zero		1


	//----- nvinfo : EIATTR_EXIT_INSTR_OFFSETS
	.align		4
        /*00c8*/ 	.byte	0x04, 0x1c
        /*00ca*/ 	.short	(.L_415 - .L_414)


	//   ....[0]....
.L_414:
        /*00cc*/ 	.word	0x00000120


	//   ....[1]....
        /*00d0*/ 	.word	0x00000c40


	//----- nvinfo : EIATTR_CBANK_PARAM_SIZE
	.align		4
.L_415:
        /*00d4*/ 	.byte	0x03, 0x19
        /*00d6*/ 	.short	0x0054


	//----- nvinfo : EIATTR_PARAM_CBANK
	.align		4
        /*00d8*/ 	.byte	0x04, 0x0a
        /*00da*/ 	.short	(.L_417 - .L_416)
	.align		4
.L_416:
        /*00dc*/ 	.word	index@(.nv.constant0._Z13jacobi_kernelILi5EEvPdPKdS2_S2_S2_S2_S2_S2_S2_S2_i)
        /*00e0*/ 	.short	0x0380
        /*00e2*/ 	.short	0x0054


	//----- nvinfo : EIATTR_SW_WAR
	.align		4
.L_417:
        /*00e4*/ 	.byte	0x04, 0x36
        /*00e6*/ 	.short	(.L_419 - .L_418)
.L_418:
        /*00e8*/ 	.word	0x00000008
.L_419:


//--------------------- .nv.info._Z13jacobi_kernelILi4EEvPdPKdS2_S2_S2_S2_S2_S2_S2_S2_i --------------------------
	.section	.nv.info._Z13jacobi_kernelILi4EEvPdPKdS2_S2_S2_S2_S2_S2_S2_S2_i,"",@"SHT_CUDA_INFO"
	.sectionflags	@""
	.align	4


	//----- nvinfo : EIATTR_CUDA_API_VERSION
	.align		4
        /*0000*/ 	.byte	0x04, 0x37
        /*0002*/ 	.short	(.L_421 - .L_420)
.L_420:
        /*0004*/ 	.word	0x00000082


	//----- nvinfo : EIATTR_KPARAM_INFO
	.align		4
.L_421:
        /*0008*/ 	.byte	0x04, 0x17
        /*000a*/ 	.short	(.L_423 - .L_422)
.L_422:
        /*000c*/ 	.word	0x00000000
        /*0010*/ 	.short	0x000a
        /*0012*/ 	.short	0x0050
        /*0014*/ 	.byte	0x00, 0xf0, 0x11, 0x00


	//----- nvinfo : EIATTR_KPARAM_INFO
	.align		4
.L_423:
        /*0018*/ 	.byte	0x04, 0x17
        /*001a*/ 	.short	(.L_425 - .L_424)
.L_424:
        /*001c*/ 	.word	0x00000000
        /*0020*/ 	.short	0x0009
        /*0022*/ 	.short	0x0048
        /*0024*/ 	.byte	0x00, 0xf5, 0x21, 0x00


	//----- nvinfo : EIATTR_KPARAM_INFO
	.align		4
.L_425:
        /*0028*/ 	.byte	0x04, 0x17
        /*002a*/ 	.short	(.L_427 - .L_426)
.L_426:
        /*002c*/ 	.word	0x00000000
        /*0030*/ 	.short	0x0008
        /*0032*/ 	.short	0x0040
        /*0034*/ 	.byte	0x00, 0xf5, 0x21, 0x00


	//----- nvinfo : EIATTR_KPARAM_INFO
	.align		4
.L_427:
        /*0038*/ 	.byte	0x04, 0x17
        /*003a*/ 	.short	(.L_429 - .L_428)
.L_428:
        /*003c*/ 	.word	0x00000000
        /*0040*/ 	.short	0x0007
        /*0042*/ 	.short	0x0038
        /*0044*/ 	.byte	0x00, 0xf5, 0x21, 0x00


	//----- nvinfo : EIATTR_KPARAM_INFO
	.align		4
.L_429:
        /*0048*/ 	.byte	0x04, 0x17
        /*004a*/ 	.short	(.L_431 - .L_430)
.L_430:
        /*004c*/ 	.word	0x00000000
        /*0050*/ 	.short	0x0006
        /*0052*/ 	.short	0x0030
        /*0054*/ 	.byte	0x00, 0xf5, 0x21, 0x00


	//----- nvinfo : EIATTR_KPARAM_INFO
	.align		4
.L_431:
        /*0058*/ 	.byte	0x04, 0x17
        /*005a*/ 	.short	(.L_433 - .L_432)
.L_432:
        /*005c*/ 	.word	0x00000000
        /*0060*/ 	.short	0x0005
        /*0062*/ 	.short	0x0028
        /*0064*/ 	.byte	0x00, 0xf5, 0x21, 0x00


	//----- nvinfo : EIATTR_KPARAM_INFO
	.align		4
.L_433:
        /*0068*/ 	.byte	0x04, 0x17
        /*006a*/ 	.short	(.L_435 - .L_434)
.L_434:
        /*006c*/ 	.word	0x00000000
        /*0070*/ 	.short	0x0004
        /*0072*/ 	.short	0x0020
        /*0074*/ 	.byte	0x00, 0xf5, 0x21, 0x00


	//----- nvinfo : EIATTR_KPARAM_INFO
	.align		4
.L_435:
        /*0078*/ 	.byte	0x04, 0x17
        /*007a*/ 	.short	(.L_437 - .L_436)
.L_436:
        /*007c*/ 	.word	0x00000000
        /*0080*/ 	.short	0x0003
        /*0082*/ 	.short	0x0018
        /*0084*/ 	.byte	0x00, 0xf5, 0x21, 0x00


	//----- nvinfo : EIATTR_KPARAM_INFO
	.align		4
.L_437:
        /*0088*/ 	.byte	0x04, 0x17
        /*008a*/ 	.short	(.L_439 - .L_438)
.L_438:
        /*008c*/ 	.word	0x00000000
        /*0090*/ 	.short	0x0002
        /*0092*/ 	.short	0x0010
        /*0094*/ 	.byte	0x00, 0xf5, 0x21, 0x00


	//----- nvinfo : EIATTR_KPARAM_INFO
	.align		4
.L_439:
        /*0098*/ 	.byte	0x04, 0x17
        /*009a*/ 	.short	(.L_441 - .L_440)
.L_440:
        /*009c*/ 	.word	0x00000000
        /*00a0*/ 	.short	0x0001
        /*00a2*/ 	.short	0x0008
        /*00a4*/ 	.byte	0x00, 0xf5, 0x21, 0x00


	//----- nvinfo : EIATTR_KPARAM_INFO
	.align		4
.L_441:
        /*00a8*/ 	.byte	0x04, 0x17
        /*00aa*/ 	.short	(.L_443 - .L_442)
.L_442:
        /*00ac*/ 	.word	0x00000000
        /*00b0*/ 	.short	0x0000
        /*00b2*/ 	.short	0x0000
        /*00b4*/ 	.byte	0x00, 0xf5, 0x21, 0x00


	//----- nvinfo : EIATTR_SPARSE_MMA_MASK
	.align		4
.L_443:
        /*00b8*/ 	.byte	0x03, 0x50
        /*00ba*/ 	.short	0x0000


	//----- nvinfo : EIATTR_MAXREG_COUNT
	.align		4
        /*00bc*/ 	.byte	0x03, 0x1b
        /*00be*/ 	.short	0x00ff


	//----- nvinfo : EIATTR_MERCURY_ISA_VERSION
	.align		4
        /*00c0*/ 	.byte	0x03, 0x5f
        /*00c2*/ 	.short	0x0101


	//----- nvinfo : EIATTR_VRC_CTA_INIT_COUNT
	.align		4
        /*00c4*/ 	.byte	0x02, 0x4a
	.zero		1
	.zero		1


	//----- nvinfo : EIATTR_EXIT_INSTR_OFFSETS
	.align		4
        /*00c8*/ 	.byte	0x04, 0x1c
        /*00ca*/ 	.short	(.L_445 - .L_444)


	//   ....[0]....
.L_444:
        /*00cc*/ 	.word	0x000000e0


	//   ....[1]....
        /*00d0*/ 	.word	0x00000ad0


	//----- nvinfo : EIATTR_CBANK_PARAM_SIZE
	.align		4
.L_445:
        /*00d4*/ 	.byte	0x03, 0x19
        /*00d6*/ 	.short	0x0054


	//----- nvinfo : EIATTR_PARAM_CBANK
	.align		4
        /*00d8*/ 	.byte	0x04, 0x0a
        /*00da*/ 	.short	(.L_447 - .L_446)
	.align		4
.L_446:
        /*00dc*/ 	.word	index@(.nv.constant0._Z13jacobi_kernelILi4EEvPdPKdS2_S2_S2_S2_S2_S2_S2_S2_i)
        /*00e0*/ 	.short	0x0380
        /*00e2*/ 	.short	0x0054


	//----- nvinfo : EIATTR_SW_WAR
	.align		4
.L_447:
        /*00e4*/ 	.byte	0x04, 0x36
        /*00e6*/ 	.short	(.L_449 - .L_448)
.L_448:
        /*00e8*/ 	.word	0x00000008
.L_449:


//--------------------- .nv.info._Z13jacobi_kernelILi3EEvPdPKdS2_S2_S2_S2_S2_S2_S2_S2_i --------------------------
	.section	.nv.info._Z13jacobi_kernelILi3EEvPdPKdS2_S2_S2_S2_S2_S2_S2_S2_i,"",@"SHT_CUDA_INFO"
	.sectionflags	@""
	.align	4


	//----- nvinfo : EIATTR_CUDA_API_VERSION
	.align		4
        /*0000*/ 	.byte	0x04, 0x37
        /*0002*/ 	.short	(.L_451 - .L_450)
.L_450:
        /*0004*/ 	.word	0x00000082


	//----- nvinfo : EIATTR_KPARAM_INFO
	.align		4
.L_451:
        /*0008*/ 	.byte	0x04, 0x17
        /*000a*/ 	.short	(.L_453 - .L_452)
.L_452:
        /*000c*/ 	.word	0x00000000
        /*0010*/ 	.short	0x000a
        /*0012*/ 	.short	0x0050
        /*0014*/ 	.byte	0x00, 0xf0, 0x11, 0x00


	//----- nvinfo : EIATTR_KPARAM_INFO
	.align		4
.L_453:
        /*0018*/ 	.byte	0x04, 0x17
        /*001a*/ 	.short	(.L_455 - .L_454)
.L_454:
        /*001c*/ 	.word	0x00000000
        /*0020*/ 	.short	0x0009
        /*0022*/ 	.short	0x0048
        /*0024*/ 	.byte	0x00, 0xf5, 0x21, 0x00


	//----- nvinfo : EIATTR_KPARAM_INFO
	.align		4
.L_455:
        /*0028*/ 	.byte	0x04, 0x17
        /*002a*/ 	.short	(.L_457 - .L_456)
.L_456:
        /*002c*/ 	.word	0x00000000
        /*0030*/ 	.short	0x0008
        /*0032*/ 	.short	0x0040
        /*0034*/ 	.byte	0x00, 0xf5, 0x21, 0x00


	//----- nvinfo : EIATTR_KPARAM_INFO
	.align		4
.L_457:
        /*0038*/ 	.byte	0x04, 0x17
        /*003a*/ 	.short	(.L_459 - .L_458)
.L_458:
        /*003c*/ 	.word	0x00000000
        /*0040*/ 	.short	0x0007
        /*0042*/ 	.short	0x0038
        /*0044*/ 	.byte	0x00, 0xf5, 0x21, 0x00


	//----- nvinfo : EIATTR_KPARAM_INFO
	.align		4
.L_459:
        /*0048*/ 	.byte	0x04, 0x17
        /*004a*/ 	.short	(.L_461 - .L_460)
.L_460:
        /*004c*/ 	.word	0x00000000
        /*0050*/ 	.short	0x0006
        /*0052*/ 	.short	0x0030
        /*0054*/ 	.byte	0x00, 0xf5, 0x21, 0x00


	//----- nvinfo : EIATTR_KPARAM_INFO
	.align		4
.L_461:
        /*0058*/ 	.byte	0x04, 0x17
        /*005a*/ 	.short	(.L_463 - .L_462)
.L_462:
        /*005c*/ 	.word	0x00000000
        /*0060*/ 	.short	0x0005
        /*0062*/ 	.short	0x0028
        /*0064*/ 	.byte	0x00, 0xf5, 0x21, 0x00


	//----- nvinfo : EIATTR_KPARAM_INFO
	.align		4
.L_463:
        /*0068*/ 	.byte	0x04, 0x17
        /*006a*/ 	.short	(.L_465 - .L_464)
.L_464:
        /*006c*/ 	.word	0x00000000
        /*0070*/ 	.short	0x0004
        /*0072*/ 	.short	0x0020
        /*0074*/ 	.byte	0x00, 0xf5, 0x21, 0x00


	//----- nvinfo : EIATTR_KPARAM_INFO
	.align		4
.L_465:
        /*0078*/ 	.byte	0x04, 0x17
        /*007a*/ 	.short	(.L_467 - .L_466)
.L_466:
        /*007c*/ 	.word	0x00000000
        /*0080*/ 	.short	0x0003
        /*0082*/ 	.short	0x0018
        /*0084*/ 	.byte	0x00, 0xf5, 0x21, 0x00


	//----- nvinfo : EIATTR_KPARAM_INFO
	.align		4
.L_467:
        /*0088*/ 	.byte	0x04, 0x17
        /*008a*/ 	.short	(.L_469 - .L_468)
.L_468:
        /*008c*/ 	.word	0x00000000
        /*0090*/ 	.short	0x0002
        /*0092*/ 	.short	0x0010
        /*0094*/ 	.byte	0x00, 0xf5, 0x21, 0x00


	//----- nvinfo : EIATTR_KPARAM_INFO
	.align		4
.L_469:
        /*0098*/ 	.byte	0x04, 0x17
        /*009a*/ 	.short	(.L_471 - .L_470)
.L_470:
        /*009c*/ 	.word	0x00000000
        /*00a0*/ 	.short	0x0001
        /*00a2*/ 	.short	0x0008
        /*00a4*/ 	.byte	0x00, 0xf5, 0x21, 0x00


	//----- nvinfo : EIATTR_KPARAM_INFO
	.align		4
.L_471:
        /*00a8*/ 	.byte	0x04, 0x17
        /*00aa*/ 	.short	(.L_473 - .L_472)
.L_472:
        /*00ac*/ 	.word	0x00000000
        /*00b0*/ 	.short	0x0000
        /*00b2*/ 	.short	0x0000
        /*00b4*/ 	.byte	0x00, 0xf5, 0x21, 0x00


	//----- nvinfo : EIATTR_SPARSE_MMA_MASK
	.align		4
.L_473:
        /*00b8*/ 	.byte	0x03, 0x50
        /*00ba*/ 	.short	0x0000


	//----- nvinfo : EIATTR_MAXREG_COUNT
	.align		4
        /*00bc*/ 	.byte	0x03, 0x1b
        /*00be*/ 	.short	0x00ff


	//----- nvinfo : EIATTR_MERCURY_ISA_VERSION
	.align		4
        /*00c0*/ 	.byte	0x03, 0x5f
        /*00c2*/ 	.short	0x0101


	//----- nvinfo : EIATTR_VRC_CTA_INIT_COUNT
	.align		4
        /*00c4*/ 	.byte	0x02, 0x4a
	.zero		1
	.zero		1


	//----- nvinfo : EIATTR_EXIT_INSTR_OFFSETS
	.align		4
        /*00c8*/ 	.byte	0x04, 0x1c
        /*00ca*/ 	.short	(.L_475 - .L_474)


	//   ....[0]....
.L_474:
        /*00cc*/ 	.word	0x000000f0


	//   ....[1]....
        /*00d0*/ 	.word	0x000009d0


	//----- nvinfo : EIATTR_CBANK_PARAM_SIZE
	.align		4
.L_475:
        /*00d4*/ 	.byte	0x03, 0x19
        /*00d6*/ 	.short	0x0054


	//----- nvinfo : EIATTR_PARAM_CBANK
	.align		4
        /*00d8*/ 	.byte	0x04, 0x0a
        /*00da*/ 	.short	(.L_477 - .L_476)
	.align		4
.L_476:
        /*00dc*/ 	.word	index@(.nv.constant0._Z13jacobi_kernelILi3EEvPdPKdS2_S2_S2_S2_S2_S2_S2_S2_i)
        /*00e0*/ 	.short	0x0380
        /*00e2*/ 	.short	0x0054


	//----- nvinfo : EIATTR_SW_WAR
	.align		4
.L_477:
        /*00e4*/ 	.byte	0x04, 0x36
        /*00e6*/ 	.short	(.L_479 - .L_478)
.L_478:
        /*00e8*/ 	.word	0x00000008
.L_479:


//--------------------- .nv.info._Z13jacobi_kernelILi2EEvPdPKdS2_S2_S2_S2_S2_S2_S2_S2_i --------------------------
	.section	.nv.info._Z13jacobi_kernelILi2EEvPdPKdS2_S2_S2_S2_S2_S2_S2_S2_i,"",@"SHT_CUDA_INFO"
	.sectionflags	@""
	.align	4


	//----- nvinfo : EIATTR_CUDA_API_VERSION
	.align		4
        /*0000*/ 	.byte	0x04, 0x37
        /*0002*/ 	.short	(.L_481 - .L_480)
.L_480:
        /*0004*/ 	.word	0x00000082


	//----- nvinfo : EIATTR_KPARAM_INFO
	.align		4
.L_481:
        /*0008*/ 	.byte	0x04, 0x17
        /*000a*/ 	.short	(.L_483 - .L_482)
.L_482:
        /*000c*/ 	.word	0x00000000
        /*0010*/ 	.short	0x000a
        /*0012*/ 	.short	0x0050
        /*0014*/ 	.byte	0x00, 0xf0, 0x11, 0x00


	//----- nvinfo : EIATTR_KPARAM_INFO
	.align		4
.L_483:
        /*0018*/ 	.byte	0x04, 0x17
        /*001a*/ 	.short	(.L_485 - .L_484)
.L_484:
        /*001c*/ 	.word	0x00000000
        /*0020*/ 	.short	0x0009
        /*0022*/ 	.short	0x0048
        /*0024*/ 	.byte	0x00, 0xf5, 0x21, 0x00


	//----- nvinfo : EIATTR_KPARAM_INFO
	.align		4
.L_485:
        /*0028*/ 	.byte	0x04, 0x17
        /*002a*/ 	.short	(.L_487 - .L_486)
.L_486:
        /*002c*/ 	.word	0x00000000
        /*0030*/ 	.short	0x0008
        /*0032*/ 	.short	0x0040
        /*0034*/ 	.byte	0x00, 0xf5, 0x21, 0x00


	//----- nvinfo : EIATTR_KPARAM_INFO
	.align		4
.L_487:
        /*0038*/ 	.byte	0x04, 0x17
        /*003a*/ 	.short	(.L_489 - .L_488)
.L_488:
        /*003c*/ 	.word	0x00000000
        /*0040*/ 	.short	0x0007
        /*0042*/ 	.short	0x0038
        /*0044*/ 	.byte	0x00, 0xf5, 0x21, 0x00


	//----- nvinfo : EIATTR_KPARAM_INFO
	.align		4
.L_489:
        /*0048*/ 	.byte	0x04, 0x17
        /*004a*/ 	.short	(.L_491 - .L_490)
.L_490:
        /*004c*/ 	.word	0x00000000
        /*0050*/ 	.short	0x0006
        /*0052*/ 	.short	0x0030
        /*0054*/ 	.byte	0x00, 0xf5, 0x21, 0x00


	//----- nvinfo : EIATTR_KPARAM_INFO
	.align		4
.L_491:
        /*0058*/ 	.byte	0x04, 0x17
        /*005a*/ 	.short	(.L_493 - .L_492)
.L_492:
        /*005c*/ 	.word	0x00000000
        /*0060*/ 	.short	0x0005
        /*0062*/ 	.short	0x0028
        /*0064*/ 	.byte	0x00, 0xf5, 0x21, 0x00


	//----- nvinfo : EIATTR_KPARAM_INFO
	.align		4
.L_493:
        /*0068*/ 	.byte	0x04, 0x17
        /*006a*/ 	.short	(.L_495 - .L_494)
.L_494:
        /*006c*/ 	.word	0x00000000
        /*0070*/ 	.short	0x0004
        /*0072*/ 	.short	0x0020
        /*0074*/ 	.byte	0x00, 0xf5, 0x21, 0x00


	//----- nvinfo : EIATTR_KPARAM_INFO
	.align		4
.L_495:
        /*0078*/ 	.byte	0x04, 0x17
        /*007a*/ 	.short	(.L_497 - .L_496)
.L_496:
        /*007c*/ 	.word	0x00000000
        /*0080*/ 	.short	0x0003
        /*0082*/ 	.short	0x0018
        /*0084*/ 	.byte	0x00, 0xf5, 0x21, 0x00


	//----- nvinfo : EIATTR_KPARAM_INFO
	.align		4
.L_497:
        /*0088*/ 	.byte	0x04, 0x17
        /*008a*/ 	.short	(.L_499 - .L_498)
.L_498:
        /*008c*/ 	.word	0x00000000
        /*0090*/ 	.short	0x0002
        /*0092*/ 	.short	0x0010
        /*0094*/ 	.byte	0x00, 0xf5, 0x21, 0x00


	//----- nvinfo : EIATTR_KPARAM_INFO
	.align		4
.L_499:
        /*0098*/ 	.byte	0x04, 0x17
        /*009a*/ 	.short	(.L_501 - .L_500)
.L_500:
        /*009c*/ 	.word	0x00000000
        /*00a0*/ 	.short	0x0001
        /*00a2*/ 	.short	0x0008
        /*00a4*/ 	.byte	0x00, 0xf5, 0x21, 0x00


	//----- nvinfo : EIATTR_KPARAM_INFO
	.align		4
.L_501:
        /*00a8*/ 	.byte	0x04, 0x17
        /*00aa*/ 	.short	(.L_503 - .L_502)
.L_502:
        /*00ac*/ 	.word	0x00000000
        /*00b0*/ 	.short	0x0000
        /*00b2*/ 	.short	0x0000
        /*00b4*/ 	.byte	0x00, 0xf5, 0x21, 0x00


	//----- nvinfo : EIATTR_SPARSE_MMA_MASK
	.align		4
.L_503:
        /*00b8*/ 	.byte	0x03, 0x50
        /*00ba*/ 	.short	0x0000


	//----- nvinfo : EIATTR_MAXREG_COUNT
	.align		4
        /*00bc*/ 	.byte	0x03, 0x1b
        /*00be*/ 	.short	0x00ff


	//----- nvinfo : EIATTR_MERCURY_ISA_VERSION
	.align		4
        /*00c0*/ 	.byte	0x03, 0x5f
        /*00c2*/ 	.short	0x0101


	//----- nvinfo : EIATTR_VRC_CTA_INIT_COUNT
	.align		4
        /*00c4*/ 	.byte	0x02, 0x4a
	.zero		1
	.zero		1


	//----- nvinfo : EIATTR_EXIT_INSTR_OFFSETS
	.align		4
        /*00c8*/ 	.byte	0x04, 0x1c
        /*00ca*/ 	.short	(.L_505 - .L_504)


	//   ....[0]....
.L_504:
        /*00cc*/ 	.word	0x000000e0


	//   ....[1]....
        /*00d0*/ 	.word	0x00000860


	//----- nvinfo : EIATTR_CBANK_PARAM_SIZE
	.align		4
.L_505:
        /*00d4*/ 	.byte	0x03, 0x19
        /*00d6*/ 	.short	0x0054


	//----- nvinfo : EIATTR_PARAM_CBANK
	.align		4
        /*00d8*/ 	.byte	0x04, 0x0a
        /*00da*/ 	.short	(.L_507 - .L_506)
	.align		4
.L_506:
        /*00dc*/ 	.word	index@(.nv.constant0._Z13jacobi_kernelILi2EEvPdPKdS2_S2_S2_S2_S2_S2_S2_S2_i)
        /*00e0*/ 	.short	0x0380
        /*00e2*/ 	.short	0x0054


	//----- nvinfo : EIATTR_SW_WAR
	.align		4
.L_507:
        /*00e4*/ 	.byte	0x04, 0x36
        /*00e6*/ 	.short	(.L_509 - .L_508)
.L_508:
        /*00e8*/ 	.word	0x00000008
.L_509:


//--------------------- .nv.info._Z13jacobi_kernelILi1EEvPdPKdS2_S2_S2_S2_S2_S2_S2_S2_i --------------------------
	.section	.nv.info._Z13jacobi_kernelILi1EEvPdPKdS2_S2_S2_S2_S2_S2_S2_S2_i,"",@"SHT_CUDA_INFO"
	.sectionflags	@""
	.align	4


	//----- nvinfo : EIATTR_CUDA_API_VERSION
	.align		4
        /*0000*/ 	.byte	0x04, 0x37
        /*0002*/ 	.short	(.L_511 - .L_510)
.L_510:
        /*0004*/ 	.word	0x00000082


	//----- nvinfo : EIATTR_KPARAM_INFO
	.align		4
.L_511:
        /*0008*/ 	.byte	0x04, 0x17
        /*000a*/ 	.short	(.L_513 - .L_512)
.L_512:
        /*000c*/ 	.word	0x00000000
        /*0010*/ 	.short	0x000a
        /*0012*/ 	.short	0x0050
        /*0014*/ 	.byte	0x00, 0xf0, 0x11, 0x00


	//----- nvinfo : EIATTR_KPARAM_INFO
	.align		4
.L_513:
        /*0018*/ 	.byte	0x04, 0x17
        /*001a*/ 	.short	(.L_515 - .L_514)
.L_514:
        /*001c*/ 	.word	0x00000000
        /*0020*/ 	.short	0x0009
        /*0022*/ 	.short	0x0048
        /*0024*/ 	.byte	0x00, 0xf5, 0x21, 0x00


	//----- nvinfo : EIATTR_KPARAM_INFO
	.align		4
.L_515:
        /*0028*/ 	.byte	0x04, 0x17
        /*002a*/ 	.short	(.L_517 - .L_516)
.L_516:
        /*002c*/ 	.word	0x00000000
        /*0030*/ 	.short	0x0008
        /*0032*/ 	.short	0x0040
        /*0034*/ 	.byte	0x00, 0xf5, 0x21, 0x00


	//----- nvinfo : EIATTR_KPARAM_INFO
	.align		4
.L_517:
        /*0038*/ 	.byte	0x04, 0x17
        /*003a*/ 	.short	(.L_519 - .L_518)
.L_518:
        /*003c*/ 	.word	0x00000000
        /*0040*/ 	.short	0x0007
        /*0042*/ 	.short	0x0038
        /*0044*/ 	.byte	0x00, 0xf5, 0x21, 0x00


	//----- nvinfo : EIATTR_KPARAM_INFO
	.align		4
.L_519:
        /*0048*/ 	.byte	0x04, 0x17
        /*004a*/ 	.short	(.L_521 - .L_520)
.L_520:
        /*004c*/ 	.word	0x00000000
        /*0050*/ 	.short	0x0006
        /*0052*/ 	.short	0x0030
        /*0054*/ 	.byte	0x00, 0xf5, 0x21, 0x00


	//----- nvinfo : EIATTR_KPARAM_INFO
	.align		4
.L_521:
        /*0058*/ 	.byte	0x04, 0x17
        /*005a*/ 	.short	(.L_523 - .L_522)
.L_522:
        /*005c*/ 	.word	0x00000000
        /*0060*/ 	.short	0x0005
        /*0062*/ 	.short	0x0028
        /*0064*/ 	.byte	0x00, 0xf5, 0x21, 0x00


	//----- nvinfo : EIATTR_KPARAM_INFO
	.align		4
.L_523:
        /*0068*/ 	.byte	0x04, 0x17
        /*006a*/ 	.short	(.L_525 - .L_524)
.L_524:
        /*006c*/ 	.word	0x00000000
        /*0070*/ 	.short	0x0004
        /*0072*/ 	.short	0x0020
        /*0074*/ 	.byte	0x00, 0xf5, 0x21, 0x00


	//----- nvinfo : EIATTR_KPARAM_INFO
	.align		4
.L_525:
        /*0078*/ 	.byte	0x04, 0x17
        /*007a*/ 	.short	(.L_527 - .L_526)
.L_526:
        /*007c*/ 	.word	0x00000000
        /*0080*/ 	.short	0x0003
        /*0082*/ 	.short	0x0018
        /*0084*/ 	.byte	0x00, 0xf5, 0x21, 0x00


	//----- nvinfo : EIATTR_KPARAM_INFO
	.align		4
.L_527:
        /*0088*/ 	.byte	0x04, 0x17
        /*008a*/ 	.short	(.L_529 - .L_528)
.L_528:
        /*008c*/ 	.word	0x00000000
        /*0090*/ 	.short	0x0002
        /*0092*/ 	.short	0x0010
        /*0094*/ 	.byte	0x00, 0xf5, 0x21, 0x00


	//----- nvinfo : EIATTR_KPARAM_INFO
	.align		4
.L_529:
        /*0098*/ 	.byte	0x04, 0x17
        /*009a*/ 	.short	(.L_531 - .L_530)
.L_530:
        /*009c*/ 	.word	0x00000000
        /*00a0*/ 	.short	0x0001
        /*00a2*/ 	.short	0x0008
        /*00a4*/ 	.byte	0x00, 0xf5, 0x21, 0x00


	//----- nvinfo : EIATTR_KPARAM_INFO
	.align		4
.L_531:
        /*00a8*/ 	.byte	0x04, 0x17
        /*00aa*/ 	.short	(.L_533 - .L_532)
.L_532:
        /*00ac*/ 	.word	0x00000000
        /*00b0*/ 	.short	0x0000
        /*00b2*/ 	.short	0x0000
        /*00b4*/ 	.byte	0x00, 0xf5, 0x21, 0x00


	//----- nvinfo : EIATTR_SPARSE_MMA_MASK
	.align		4
.L_533:
        /*00b8*/ 	.byte	0x03, 0x50
        /*00ba*/ 	.short	0x0000


	//----- nvinfo : EIATTR_MAXREG_COUNT
	.align		4
        /*00bc*/ 	.byte	0x03, 0x1b
        /*00be*/ 	.short	0x00ff


	//----- nvinfo : EIATTR_MERCURY_ISA_VERSION
	.align		4
        /*00c0*/ 	.byte	0x03, 0x5f
        /*00c2*/ 	.short	0x0101


	//----- nvinfo : EIATTR_VRC_CTA_INIT_COUNT
	.align		4
        /*00c4*/ 	.byte	0x02, 0x4a
	.zero		1
	.zero		1


	//----- nvinfo : EIATTR_EXIT_INSTR_OFFSETS
	.align		4
        /*00c8*/ 	.byte	0x04, 0x1c
        /*00ca*/ 	.short	(.L_535 - .L_534)


	//   ....[0]....
.L_534:
        /*00cc*/ 	.word	0x00000070


	//   ....[1]....
        /*00d0*/ 	.word	0x00000360


	//----- nvinfo : EIATTR_CBANK_PARAM_SIZE
	.align		4
.L_535:
        /*00d4*/ 	.byte	0x03, 0x19
        /*00d6*/ 	.short	0x0054


	//----- nvinfo : EIATTR_PARAM_CBANK
	.align		4
        /*00d8*/ 	.byte	0x04, 0x0a
        /*00da*/ 	.short	(.L_537 - .L_536)
	.align		4
.L_536:
        /*00dc*/ 	.word	index@(.nv.constant0._Z13jacobi_kernelILi1EEvPdPKdS2_S2_S2_S2_S2_S2_S2_S2_i)
        /*00e0*/ 	.short	0x0380
        /*00e2*/ 	.short	0x0054


	//----- nvinfo : EIATTR_SW_WAR
	.align		4
.L_537:
        /*00e4*/ 	.byte	0x04, 0x36
        /*00e6*/ 	.short	(.L_539 - .L_538)
.L_538:
        /*00e8*/ 	.word	0x00000008
.L_539:


//--------------------- .nv.callgraph             --------------------------
	.section	.nv.callgraph,"",@"SHT_CUDA_CALLGRAPH"
	.align	4
	.sectionentsize	8
	.align		4
        /*0000*/ 	.word	0x00000000
	.align		4
        /*0004*/ 	.word	0xffffffff
	.align		4
        /*0008*/ 	.word	0x00000000
	.align		4
        /*000c*/ 	.word	0xfffffffe
	.align		4
        /*0010*/ 	.word	0x00000000
	.align		4
        /*0014*/ 	.word	0xfffffffd
	.align		4
        /*0018*/ 	.word	0x00000000
	.align		4
        /*001c*/ 	.word	0xfffffffc


//--------------------- .text._Z13jacobi_kernelILi15EEvPdPKdS2_S2_S2_S2_S2_S2_S2_S2_i --------------------------
	.section	.text._Z13jacobi_kernelILi15EEvPdPKdS2_S2_S2_S2_S2_S2_S2_S2_i,"ax",@progbits
	.align	128
        .global         _Z13jacobi_kernelILi15EEvPdPKdS2_S2_S2_S2_S2_S2_S2_S2_i
        .type           _Z13jacobi_kernelILi15EEvPdPKdS2_S2_S2_S2_S2_S2_S2_S2_i,@function
        .size           _Z13jacobi_kernelILi15EEvPdPKdS2_S2_S2_S2_S2_S2_S2_S2_i,(.L_x_15 - _Z13jacobi_kernelILi15EEvPdPKdS2_S2_S2_S2_S2_S2_S2_S2_i)
        .other          _Z13jacobi_kernelILi15EEvPdPKdS2_S2_S2_S2_S2_S2_S2_S2_i,@"STO_CUDA_ENTRY STV_DEFAULT"
_Z13jacobi_kernelILi15EEvPdPKdS2_S2_S2_S2_S2_S2_S2_S2_i:
.text._Z13jacobi_kernelILi15EEvPdPKdS2_S2_S2_S2_S2_S2_S2_S2_i:
[----:B------:R-:W-:Y:S01]  /*0000*/  LDC R1, c[0x0][0x37c] ;  /* 0x0000df00ff017b82 */ /* 0x000fe20000000800 */
[----:B------:R-:W0:Y:S07]  /*0010*/  S2R R2, SR_TID.X ;  /* 0x0000000000027919 */ /* 0x000e2e0000002100 */
[----:B------:R-:W0:Y:S01]  /*0020*/  S2UR UR4, SR_CTAID.X ;  /* 0x00000000000479c3 */ /* 0x000e220000002500 */
[----:B------:R-:W-:Y:S02]  /*0030*/  MOV R4, RZ ;  /* 0x000000ff00047202 */ /* 0x000fe40000000f00 */
[----:B------:R-:W-:-:S05]  /*0040*/  MOV R8, RZ ;  /* 0x000000ff00087202 */ /* 0x000fca0000000f00 */
[----:B------:R-:W0:Y:S02]  /*0050*/  LDC R3, c[0x0][0x360] ;  /* 0x0000d800ff037b82 */ /* 0x000e240000000800 */
[----:B0-----:R-:W-:Y:S02]  /*0060*/  IMAD R3, R3, UR4, R2 ;  /* 0x0000000403037c24 */ /* 0x001fe4000f8e0202 */
[----:B------:R-:W-:Y:S01]  /*0070*/  HFMA2 R2, -RZ, RZ, 0, 0 ;  /* 0x00000000ff027431 */ /* 0x000fe200000001ff */
[----:B------:R-:W0:Y:S02]  /*0080*/  LDCU UR4, c[0x0][0x3d0] ;  /* 0x00007a00ff0477ac */ /* 0x000e240008000800 */
[----:B------:R-:W-:-:S03]  /*0090*/  MOV R5, R3 ;  /* 0x0000000300057202 */ /* 0x000fc60000000f00 */
[----:B------:R-:W-:-:S04]  /*00a0*/  IMAD.HI R6, R3, -0x6e5d4c3b, R4 ;  /* 0x91a2b3c503067827 */ /* 0x000fc800078e0204 */
[----:B------:R-:W-:Y:S01]  /*00b0*/  IMAD.HI R0, R3, -0x64a7c8c7, R2 ;  /* 0x9b58373903007827 */ /* 0x000fe200078e0202 */
[----:B------:R-:W-:-:S03]  /*00c0*/  SHF.R.U32.HI R7, RZ, 0x1f, R6 ;  /* 0x0000001fff077819 */ /* 0x000fc60000011606 */
[----:B------:R-:W-:Y:S01]  /*00d0*/  IMAD.HI R4, R3, -0x77777777, R4 ;  /* 0x8888888903047827 */ /* 0x000fe200078e0204 */
[----:B------:R-:W-:-:S04]  /*00e0*/  SHF.R.U32.HI R5, RZ, 0x1f, R0 ;  /* 0x0000001fff057819 */ /* 0x000fc80000011600 */
[----:B------:R-:W-:Y:S02]  /*00f0*/  LEA.HI.SX32 R0, R0, R5, 0x15 ;  /* 0x0000000500007211 */ /* 0x000fe400078faaff */
[----:B------:R-:W-:Y:S02]  /*0100*/  SHF.R.U32.HI R9, RZ, 0x1f, R4 ;  /* 0x0000001fff097819 */ /* 0x000fe40000011604 */
[----:B0-----:R-:W-:Y:S02]  /*0110*/  ISETP.GE.AND P0, PT, R0, UR4, PT ;  /* 0x0000000400007c0c */ /* 0x001fe4000bf06270 */
[----:B------:R-:W-:Y:S01]  /*0120*/  LEA.HI.SX32 R9, R4, R9, 0x1d ;  /* 0x0000000904097211 */ /* 0x000fe200078feaff */
[----:B------:R-:W-:Y:S01]  /*0130*/  HFMA2 R4, -RZ, RZ, 0, 0 ;  /* 0x00000000ff047431 */ /* 0x000fe200000001ff */
[----:B------:R-:W-:-:S03]  /*0140*/  LEA.HI.SX32 R5, R6, R7, 0x19 ;  /* 0x0000000706057211 */ /* 0x000fc600078fcaff */
[----:B------:R-:W-:-:S04]  /*0150*/  IMAD.HI R12, R9, -0x77777777, R8 ;  /* 0x88888889090c7827 */ /* 0x000fc800078e0208 */
[----:B------:R-:W-:Y:S02]  /*0160*/  IMAD.HI R10, R5, -0x77777777, R4 ;  /* 0x88888889050a7827 */ /* 0x000fe400078e0204 */
[----:B------:R-:W-:Y:S05]  /*0170*/  @P0 EXIT ;  /* 0x000000000000094d */ /* 0x000fea0003800000 */
[----:B------:R-:W0:Y:S01]  /*0180*/  LDC.64 R6, c[0x0][0x388] ;  /* 0x0000e200ff067b82 */ /* 0x000e220000000a00 */
[----:B------:R-:W-:Y:S01]  /*0190*/  SHF.R.U32.HI R13, RZ, 0x1f, R12 ;  /* 0x0000001fff0d7819 */ /* 0x000fe2000001160c */
[----:B------:R-:W1:Y:S01]  /*01a0*/  LDCU.64 UR4, c[0x0][0x358] ;  /* 0x00006b00ff0477ac */ /* 0x000e620008000a00 */
[----:B------:R-:W-:Y:S01]  /*01b0*/  SHF.R.U32.HI R11, RZ, 0x1f, R10 ;  /* 0x0000001fff0b7819 */ /* 0x000fe2000001160a */
[----:B------:R-:W-:Y:S01]  /*01c0*/  IMAD R27, R0, 0xd2f, RZ ;  /* 0x00000d2f001b7824 */ /* 0x000fe200078e02ff */
[----:B------:R-:W-:Y:S01]  /*01d0*/  LEA.HI.SX32 R13, R12, R13, 0x1d ;  /* 0x0000000d0c0d7211 */ /* 0x000fe200078feaff */
[----:B------:R-:W-:Y:S01]  /*01e0*/  IMAD R4, R9, -0xf, R3 ;  /* 0xfffffff109047824 */ /* 0x000fe200078e0203 */
[----:B------:R-:W-:Y:S01]  /*01f0*/  LEA.HI.SX32 R11, R10, R11, 0x1d ;  /* 0x0000000b0a0b7211 */ /* 0x000fe200078feaff */
[----:B------:R-:W2:Y:S02]  /*0200*/  LDC.64 R28, c[0x0][0x3a0] ;  /* 0x0000e800ff1c7b82 */ /* 0x000ea40000000a00 */
[----:B------:R-:W-:-:S02]  /*0210*/  IMAD R2, R13, -0xf, R9 ;  /* 0xfffffff10d027824 */ /* 0x000fc400078e0209 */
[----:B------:R-:W-:Y:S02]  /*0220*/  IMAD R0, R11, -0xf, R5 ;  /* 0xfffffff10b007824 */ /* 0x000fe400078e0205 */
[----:B------:R-:W-:-:S04]  /*0230*/  IMAD R11, R2, 0xf, R27 ;  /* 0x0000000f020b7824 */ /* 0x000fc800078e021b */
[----:B------:R-:W-:Y:S02]  /*0240*/  IMAD R9, R0, 0xe1, R11 ;  /* 0x000000e100097824 */ /* 0x000fe400078e020b */
[C---:B0-----:R-:W-:Y:S01]  /*0250*/  IMAD.WIDE R10, R4.reuse, 0x8, R6 ;  /* 0x00000008040a7825 */ /* 0x041fe200078e0206 */
[----:B------:R-:W-:-:S05]  /*0260*/  IADD3 R17, PT, PT, R4, 0xf, RZ ;  /* 0x0000000f04117810 */ /* 0x000fca0007ffe0ff */
[----:B-1----:R-:W3:Y:S01]  /*0270*/  LDG.E.64.CONSTANT R10, desc[UR4][R10.64] ;  /* 0x000000040a0a7981 */ /* 0x002ee2000c1e9b00 */
[----:B--2---:R-:W-:-:S05]  /*0280*/  IMAD.WIDE R28, R9, 0x8, R28 ;  /* 0x00000008091c7825 */ /* 0x004fca00078e021c */
[----:B------:R-:W3:Y:S01]  /*0290*/  LDG.E.64.CONSTANT R22, desc[UR4][R28.64] ;  /* 0x000000041c167981 */ /* 0x000ee2000c1e9b00 */
[----:B------:R-:W-:-:S03]  /*02a0*/  IMAD.WIDE.U32 R16, R17, 0x8, R6 ;  /* 0x0000000811107825 */ /* 0x000fc600078e0006 */
[----:B------:R-:W2:Y:S04]  /*02b0*/  LDG.E.64.CONSTANT R18, desc[UR4][R28.64+0x8] ;  /* 0x000008041c127981 */ /* 0x000ea8000c1e9b00 */
[----:B------:R-:W2:Y:S01]  /*02c0*/  LDG.E.64.CONSTANT R16, desc[UR4][R16.64] ;  /* 0x0000000410107981 */ /* 0x000ea2000c1e9b00 */
[----:B------:R-:W-:-:S03]  /*02d0*/  IADD3 R15, PT, PT, R4, 0x1e, RZ ;  /* 0x0000001e040f7810 */ /* 0x000fc60007ffe0ff */
[----:B------:R-:W4:Y:S02]  /*02e0*/  LDG.E.64.CONSTANT R20, desc[UR4][R28.64+0x10] ;  /* 0x000010041c147981 */ /* 0x000f24000c1e9b00 */
[--C-:B------:R-:W-:Y:S01]  /*02f0*/  IMAD.WIDE.U32 R14, R15, 0x8, R6.reuse ;  /* 0x000000080f0e7825 */ /* 0x100fe200078e0006 */
[----:B------:R-:W-:Y:S01]  /*0300*/  IADD3 R9, PT, PT, R4, 0x2d, RZ ;  /* 0x0000002d04097810 */ /* 0x000fe20007ffe0ff */
[----:B------:R-:W5:Y:S04]  /*0310*/  LDG.E.64.CONSTANT R12, desc[UR4][R28.64+0x18] ;  /* 0x000018041c0c7981 */ /* 0x000f68000c1e9b00 */
[----:B------:R-:W4:Y:S01]  /*0320*/  LDG.E.64.CONSTANT R14, desc[UR4][R14.64] ;  /* 0x000000040e0e7981 */ /* 0x000f22000c1e9b00 */
[----:B------:R-:W-:-:S06]  /*0330*/  IMAD.WIDE.U32 R8, R9, 0x8, R6 ;  /* 0x0000000809087825 */ /* 0x000fcc00078e0006 */
[----:B------:R-:W5:Y:S01]  /*0340*/  LDG.E.64.CONSTANT R8, desc[UR4][R8.64] ;  /* 0x0000000408087981 */ /* 0x000f62000c1e9b00 */
[----:B---3--:R-:W-:-:S08]  /*0350*/  DMUL R22, R22, R10 ;  /* 0x0000000a16167228 */ /* 0x008fd00000000000 */
[----:B------:R-:W-:Y:S01]  /*0360*/  DFMA R22, R10, R22, RZ ;  /* 0x000000160a16722b */ /* 0x000fe200000000ff */
[----:B------:R-:W-:Y:S01]  /*0370*/  IADD3 R11, PT, PT, R4, 0x3c, RZ ;  /* 0x0000003c040b7810 */ /* 0x000fe20007ffe0ff */
[----:B--2---:R-:W-:-:S04]  /*0380*/  DMUL R18, R18, R16 ;  /* 0x0000001012127228 */ /* 0x004fc80000000000 */
[----:B------:R-:W-:-:S04]  /*0390*/  IMAD.WIDE.U32 R10, R11, 0x8, R6 ;  /* 0x000000080b0a7825 */ /* 0x000fc800078e0006 */
[----:B------:R-:W-:Y:S02]  /*03a0*/  DFMA R18, R16, R18, R22 ;  /* 0x000000121012722b */ /* 0x000fe40000000016 */
[----:B------:R-:W2:Y:S04]  /*03b0*/  LDG.E.64.CONSTANT R10, desc[UR4][R10.64] ;  /* 0x000000040a0a7981 */ /* 0x000ea8000c1e9b00 */
[----:B------:R-:W2:Y:S01]  /*03c0*/  LDG.E.64.CONSTANT R22, desc[UR4][R28.64+0x20] ;  /* 0x000020041c167981 */ /* 0x000ea2000c1e9b00 */
[----:B------:R-:W-:Y:S01]  /*03d0*/  IADD3 R17, PT, PT, R4, 0x4b, RZ ;  /* 0x0000004b04117810 */ /* 0x000fe20007ffe0ff */
[----:B----4-:R-:W-:-:S04]  /*03e0*/  DMUL R20, R20, R14 ;  /* 0x0000000e14147228 */ /* 0x010fc80000000000 */
[----:B------:R-:W-:-:S04]  /*03f0*/  IMAD.WIDE.U32 R16, R17, 0x8, R6 ;  /* 0x0000000811107825 */ /* 0x000fc800078e0006 */
[----:B------:R-:W-:Y:S02]  /*0400*/  DFMA R20, R14, R20, R18 ;  /* 0x000000140e14722b */ /* 0x000fe40000000012 */
[----:B------:R-:W3:Y:S04]  /*0410*/  LDG.E.64.CONSTANT R16, desc[UR4][R16.64] ;  /* 0x0000000410107981 */ /* 0x000ee8000c1e9b00 */
[----:B------:R-:W3:Y:S01]  /*0420*/  LDG.E.64.CONSTANT R18, desc[UR4][R28.64+0x28] ;  /* 0x000028041c127981 */ /* 0x000ee2000c1e9b00 */
[----:B------:R-:W-:Y:S01]  /*0430*/  IADD3 R15, PT, PT, R4, 0x5a, RZ ;  /* 0x0000005a040f7810 */ /* 0x000fe20007ffe0ff */
[----:B-----5:R-:W-:-:S04]  /*0440*/  DMUL R12, R12, R8 ;  /* 0x000000080c0c7228 */ /* 0x020fc80000000000 */
[----:B------:R-:W-:-:S04]  /*0450*/  IMAD.WIDE.U32 R14, R15, 0x8, R6 ;  /* 0x000000080f0e7825 */ /* 0x000fc800078e0006 */
[----:B------:R-:W-:Y:S02]  /*0460*/  DFMA R12, R8, R12, R20 ;  /* 0x0000000c080c722b */ /* 0x000fe40000000014 */
[----:B------:R-:W4:Y:S01]  /*0470*/  LDG.E.64.CONSTANT R14, desc[UR4][R14.64] ;  /* 0x000000040e0e7981 */ /* 0x000f22000c1e9b00 */
[----:B------:R-:W-:-:S03]  /*0480*/  IADD3 R9, PT, PT, R4, 0x69, RZ ;  /* 0x0000006904097810 */ /* 0x000fc60007ffe0ff */
[----:B------:R-:W4:Y:S02]  /*0490*/  LDG.E.64.CONSTANT R20, desc[UR4][R28.64+0x30] ;  /* 0x000030041c147981 */ /* 0x000f24000c1e9b00 */
[----:B------:R-:W-:-:S06]  /*04a0*/  IMAD.WIDE.U32 R8, R9, 0x8, R6 ;  /* 0x0000000809087825 */ /* 0x000fcc00078e0006 */
[----:B------:R-:W5:Y:S01]  /*04b0*/  LDG.E.64.CONSTANT R8, desc[UR4][R8.64] ;  /* 0x0000000408087981 */ /* 0x000f62000c1e9b00 */
[----:B--2---:R-:W-:-:S08]  /*04c0*/  DMUL R22, R22, R10 ;  /* 0x0000000a16167228 */ /* 0x004fd00000000000 */
[----:B------:R-:W-:Y:S01]  /*04d0*/  DFMA R22, R10, R22, R12 ;  /* 0x000000160a16722b */ /* 0x000fe2000000000c */
[----:B------:R-:W5:Y:S01]  /*04e0*/  LDG.E.64.CONSTANT R12, desc[UR4][R28.64+0x38] ;  /* 0x000038041c0c7981 */ /* 0x000f62000c1e9b00 */
[----:B------:R-:W-:Y:S01]  /*04f0*/  IADD3 R11, PT, PT, R4, 0x78, RZ ;  /* 0x00000078040b7810 */ /* 0x000fe20007ffe0ff */
[----:B---3--:R-:W-:-:S04]  /*0500*/  DMUL R18, R18, R16 ;  /* 0x0000001012127228 */ /* 0x008fc80000000000 */
[----:B------:R-:W-:-:S06]  /*0510*/  IMAD.WIDE.U32 R10, R11, 0x8, R6 ;  /* 0x000000080b0a7825 */ /* 0x000fcc00078e0006 */
[----:B------:R-:W2:Y:S01]  /*0520*/  LDG.E.64.CONSTANT R10, desc[UR4][R10.64] ;  /* 0x000000040a0a7981 */ /* 0x000ea2000c1e9b00 */
[----:B------:R-:W-:-:S03]  /*0530*/  DFMA R18, R16, R18, R22 ;  /* 0x000000121012722b */ /* 0x000fc60000000016 */
[----:B------:R-:W2:Y:S01]  /*0540*/  LDG.E.64.CONSTANT R22, desc[UR4][R28.64+0x40] ;  /* 0x000040041c167981 */ /* 0x000ea2000c1e9b00 */
[----:B------:R-:W-:Y:S01]  /*0550*/  IADD3 R17, PT, PT, R4, 0x87, RZ ;  /* 0x0000008704117810 */ /* 0x000fe20007ffe0ff */
[----:B----4-:R-:W-:-:S04]  /*0560*/  DMUL R20, R20, R14 ;  /* 0x0000000e14147228 */ /* 0x010fc80000000000 */
[----:B------:R-:W-:-:S06]  /*0570*/  IMAD.WIDE.U32 R16, R17, 0x8, R6 ;  /* 0x0000000811107825 */ /* 0x000fcc00078e0006 */
[----:B------:R-:W3:Y:S01]  /*0580*/  LDG.E.64.CONSTANT R16, desc[UR4][R16.64] ;  /* 0x0000000410107981 */ /* 0x000ee2000c1e9b00 */
[----:B------:R-:W-:-:S03]  /*0590*/  DFMA R20, R14, R20, R18 ;  /* 0x000000140e14722b */ /* 0x000fc60000000012 */
[----:B------:R-:W3:Y:S01]  /*05a0*/  LDG.E.64.CONSTANT R18, desc[UR4][R28.64+0x48] ;  /* 0x000048041c127981 */ /* 0x000ee2000c1e9b00 */
[----:B------:R-:W-:-:S05]  /*05b0*/  IADD3 R15, PT, PT, R4, 0x96, RZ ;  /* 0x00000096040f7810 */ /* 0x000fca0007ffe0ff */
[----:B------:R-:W-:-:S06]  /*05c0*/  IMAD.WIDE.U32 R14, R15, 0x8, R6 ;  /* 0x000000080f0e7825 */ /* 0x000fcc00078e0006 */
[----:B------:R-:W4:Y:S01]  /*05d0*/  LDG.E.64.CONSTANT R14, desc[UR4][R14.64] ;  /* 0x000000040e0e7981 */ /* 0x000f22000c1e9b00 */
[----:B-----5:R-:W-:-:S08]  /*05e0*/  DMUL R12, R12, R8 ;  /* 0x000000080c0c7228 */ /* 0x020fd00000000000 */
[----:B------:R-:W-:Y:S01]  /*05f0*/  DFMA R12, R8, R12, R20 ;  /* 0x0000000c080c722b */ /* 0x000fe20000000014 */
[----:B------:R-:W4:Y:S01]  /*0600*/  LDG.E.64.CONSTANT R20, desc[UR4][R28.64+0x50] ;  /* 0x000050041c147981 */ /* 0x000f22000c1e9b00 */
[----:B------:R-:W-:Y:S01]  /*0610*/  IADD3 R9, PT, PT, R4, 0xa5, RZ ;  /* 0x000000a504097810 */ /* 0x000fe20007ffe0ff */
[----:B--2---:R-:W-:-:S04]  /*0620*/  DMUL R22, R22, R10 ;  /* 0x0000000a16167228 */ /* 0x004fc80000000000 */
[----:B------:R-:W-:-:S06]  /*0630*/  IMAD.WIDE.U32 R8, R9, 0x8, R6 ;  /* 0x0000000809087825 */ /* 0x000fcc00078e0006 */
[----:B------:R-:W2:Y:S01]  /*0640*/  LDG.E.64.CONSTANT R8, desc[UR4][R8.64] ;  /* 0x0000000408087981 */ /* 0x000ea2000c1e9b00 */
[----:B------:R-:W-:-:S03]  /*0650*/  DFMA R22, R10, R22, R12 ;  /* 0x000000160a16722b */ /* 0x000fc6000000000c */
[----:B------:R-:W2:Y:S01]  /*0660*/  LDG.E.64.CONSTANT R12, desc[UR4][R28.64+0x58] ;  /* 0x000058041c0c7981 */ /* 0x000ea2000c1e9b00 */
[----:B------:R-:W-:Y:S01]  /*0670*/  IADD3 R11, PT, PT, R4, 0xb4, RZ ;  /* 0x000000b4040b7810 */ /* 0x000fe20007ffe0ff */
[----:B---3--:R-:W-:-:S04]  /*0680*/  DMUL R18, R18, R16 ;  /* 0x0000001012127228 */ /* 0x008fc80000000000 */
[----:B------:R-:W-:Y:S01]  /*0690*/  IMAD.WIDE.U32 R10, R11, 0x8, R6 ;  /* 0x000000080b0a7825 */ /* 0x000fe200078e0006 */
[----:B------:R-:W-:-:S05]  /*06a0*/  IADD3 R25, PT, PT, R4, 0xc3, RZ ;  /* 0x000000c304197810 */ /* 0x000fca0007ffe0ff */
[----:B------:R-:W3:Y:S01]  /*06b0*/  LDG.E.64.CONSTANT R10, desc[UR4][R10.64] ;  /* 0x000000040a0a7981 */ /* 0x000ee2000c1e9b00 */
[----:B------:R-:W-:-:S03]  /*06c0*/  DFMA R18, R16, R18, R22 ;  /* 0x000000121012722b */ /* 0x000fc60000000016 */
[----:B------:R-:W3:Y:S01]  /*06d0*/  LDG.E.64.CONSTANT R16, desc[UR4][R28.64+0x60] ;  /* 0x000060041c107981 */ /* 0x000ee2000c1e9b00 */
[----:B------:R-:W-:-:S06]  /*06e0*/  IMAD.WIDE.U32 R24, R25, 0x8, R6 ;  /* 0x0000000819187825 */ /* 0x000fcc00078e0006 */
[----:B------:R-:W5:Y:S01]  /*06f0*/  LDG.E.64.CONSTANT R24, desc[UR4][R24.64] ;  /* 0x0000000418187981 */ /* 0x000f62000c1e9b00 */
[----:B------:R-:W-:-:S05]  /*0700*/  IADD3 R23, PT, PT, R4, 0xd2, RZ ;  /* 0x000000d204177810 */ /* 0x000fca0007ffe0ff */
[----:B------:R-:W-:-:S06]  /*0710*/  IMAD.WIDE.U32 R22, R23, 0x8, R6 ;  /* 0x0000000817167825 */ /* 0x000fcc00078e0006 */
[----:B------:R-:W5:Y:S01]  /*0720*/  LDG.E.64.CONSTANT R22, desc[UR4][R22.64] ;  /* 0x0000000416167981 */ /* 0x000f62000c1e9b00 */
[----:B----4-:R-:W-:-:S08]  /*0730*/  DMUL R20, R20, R14 ;  /* 0x0000000e14147228 */ /* 0x010fd00000000000 */
[----:B------:R-:W-:Y:S01]  /*0740*/  DFMA R20, R14, R20, R18 ;  /* 0x000000140e14722b */ /* 0x000fe20000000012 */
[----:B------:R-:W5:Y:S04]  /*0750*/  LDG.E.64.CONSTANT R14, desc[UR4][R28.64+0x68] ;  /* 0x000068041c0e7981 */ /* 0x000f68000c1e9b00 */
[----:B------:R-:W4:Y:S01]  /*0760*/  LDG.E.64.CONSTANT R18, desc[UR4][R28.64+0x70] ;  /* 0x000070041c127981 */ /* 0x000f22000c1e9b00 */
[----:B--2---:R-:W-:-:S08]  /*0770*/  DMUL R12, R12, R8 ;  /* 0x000000080c0c7228 */ /* 0x004fd00000000000 */
[----:B------:R-:W-:Y:S01]  /*0780*/  DFMA R20, R8, R12, R20 ;  /* 0x0000000c0814722b */ /* 0x000fe20000000014 */
[----:B------:R-:W0:Y:S08]  /*0790*/  LDC.64 R8, c[0x0][0x390] ;  /* 0x0000e400ff087b82 */ /* 0x000e300000000a00 */
[----:B------:R-:W1:Y:S01]  /*07a0*/  LDC.64 R12, c[0x0][0x3a8] ;  /* 0x0000ea00ff0c7b82 */ /* 0x000e620000000a00 */
[----:B---3--:R-:W-:-:S08]  /*07b0*/  DMUL R16, R16, R10 ;  /* 0x0000000a10107228 */ /* 0x008fd00000000000 */
[----:B------:R-:W-:Y:S01]  /*07c0*/  DFMA R16, R10, R16, R20 ;  /* 0x000000100a10722b */ /* 0x000fe20000000014 */
[----:B------:R-:W-:-:S05]  /*07d0*/  IADD3 R11, PT, PT, R4, R27, RZ ;  /* 0x0000001b040b7210 */ /* 0x000fca0007ffe0ff */
[----:B------:R-:W-:Y:S02]  /*07e0*/  IMAD R21, R0, 0xe1, R11 ;  /* 0x000000e100157824 */ /* 0x000fe400078e020b */
[----:B0-----:R-:W-:-:S04]  /*07f0*/  IMAD.WIDE R10, R2, 0x8, R8 ;  /* 0x00000008020a7825 */ /* 0x001fc800078e0208 */
[----:B-1----:R-:W-:-:S05]  /*0800*/  IMAD.WIDE R12, R21, 0x8, R12 ;  /* 0x00000008150c7825 */ /* 0x002fca00078e020c */
[----:B------:R-:W2:Y:S04]  /*0810*/  LDG.E.64.CONSTANT R20, desc[UR4][R12.64] ;  /* 0x000000040c147981 */ /* 0x000ea8000c1e9b00 */
[----:B------:R-:W3:Y:S01]  /*0820*/  LDG.E.64.CONSTANT R28, desc[UR4][R12.64+0x690] ;  /* 0x000690040c1c7981 */ /* 0x000ee2000c1e9b00 */
[----:B-----5:R-:W-:-:S08]  /*0830*/  DMUL R14, R14, R24 ;  /* 0x000000180e0e7228 */ /* 0x020fd00000000000 */
[----:B------:R-:W-:Y:S02]  /*0840*/  DFMA R24, R24, R14, R16 ;  /* 0x0000000e1818722b */ /* 0x000fe40000000010 */
[----:B------:R-:W2:Y:S01]  /*0850*/  LDG.E.64.CONSTANT R14, desc[UR4][R10.64] ;  /* 0x000000040a0e7981 */ /* 0x000ea2000c1e9b00 */
[----:B------:R-:W-:Y:S01]  /*0860*/  IADD3 R17, PT, PT, R2, 0xf, RZ ;  /* 0x0000000f02117810 */ /* 0x000fe20007ffe0ff */
[----:B----4-:R-:W-:-:S04]  /*0870*/  DMUL R18, R18, R22 ;  /* 0x0000001612127228 */ /* 0x010fc80000000000 */
[----:B------:R-:W-:-:S04]  /*0880*/  IMAD.WIDE.U32 R16, R17, 0x8, R8 ;  /* 0x0000000811107825 */ /* 0x000fc800078e0008 */
[----:B------:R-:W-:Y:S02]  /*0890*/  DFMA R18, R22, R18, R24 ;  /* 0x000000121612722b */ /* 0x000fe40000000018 */
[----:B------:R-:W4:Y:S04]  /*08a0*/  LDG.E.64.CONSTANT R16, desc[UR4][R16.64] ;  /* 0x0000000410107981 */ /* 0x000f28000c1e9b00 */
[----:B------:R-:W4:Y:S01]  /*08b0*/  LDG.E.64.CONSTANT R24, desc[UR4][R12.64+0x78] ;  /* 0x000078040c187981 */ /* 0x000f22000c1e9b00 */
[----:B------:R-:W-:-:S05]  /*08c0*/  IADD3 R23, PT, PT, R2, 0x1e, RZ ;  /* 0x0000001e02177810 */ /* 0x000fca0007ffe0ff */
[----:B------:R-:W-:-:S06]  /*08d0*/  IMAD.WIDE.U32 R22, R23, 0x8, R8 ;  /* 0x0000000817167825 */ /* 0x000fcc00078e0008 */
[----:B------:R-:W5:Y:S01]  /*08e0*/  LDG.E.64.CONSTANT R22, desc[UR4][R22.64] ;  /* 0x0000000416167981 */ /* 0x000f62000c1e9b00 */
[----:B--2---:R-:W-:-:S08]  /*08f0*/  DMUL R20, R20, R14 ;  /* 0x0000000e14147228 */ /* 0x004fd00000000000 */
[----:B------:R-:W-:Y:S01]  /*0900*/  DFMA R20, R14, R20, R18 ;  /* 0x000000140e14722b */ /* 0x000fe20000000012 */
[----:B------:R-:W5:Y:S01]  /*0910*/  LDG.E.64.CONSTANT R18, desc[UR4][R12.64+0xf0] ;  /* 0x0000f0040c127981 */ /* 0x000f62000c1e9b00 */
[----:B------:R-:W-:Y:S01]  /*0920*/  IADD3 R15, PT, PT, R2, 0x2d, RZ ;  /* 0x0000002d020f7810 */ /* 0x000fe20007ffe0ff */
[----:B----4-:R-:W-:-:S04]  /*0930*/  DMUL R24, R24, R16 ;  /* 0x0000001018187228 */ /* 0x010fc80000000000 */
[----:B------:R-:W-:-:S06]  /*0940*/  IMAD.WIDE.U32 R14, R15, 0x8, R8 ;  /* 0x000000080f0e7825 */ /* 0x000fcc00078e0008 */
[----:B------:R-:W2:Y:S01]  /*0950*/  LDG.E.64.CONSTANT R14, desc[UR4][R14.64] ;  /* 0x000000040e0e7981 */ /* 0x000ea2000c1e9b00 */
[----:B------:R-:W-:-:S03]  /*0960*/  DFMA R24, R16, R24, R20 ;  /* 0x000000181018722b */ /* 0x000fc60000000014 */
[----:B------:R-:W2:Y:S01]  /*0970*/  LDG.E.64.CONSTANT R20, desc[UR4][R12.64+0x168] ;  /* 0x000168040c147981 */ /* 0x000ea2000c1e9b00 */
        /* <DEDUP_REMOVED lines=12> */
[----:B------:R-:W-:-:S05]  /*0a40*/  IADD3 R15, PT, PT, R2, 0x5a, RZ ;  /* 0x0000005a020f7810 */ /* 0x000fca0007ffe0ff */
[----:B------:R-:W-:-:S06]  /*0a50*/  IMAD.WIDE.U32 R14, R15, 0x8, R8 ;  /* 0x000000080f0e7825 */ /* 0x000fcc00078e0008 */
[----:B------:R-:W5:Y:S01]  /*0a60*/  LDG.E.64.CONSTANT R14, desc[UR4][R14.64] ;  /* 0x000000040e0e7981 */ /* 0x000f62000c1e9b00 */
[----:B----4-:R-:W-:-:S08]  /*0a70*/  DMUL R24, R24, R16 ;  /* 0x0000001018187228 */ /* 0x010fd00000000000 */
[----:B------:R-:W-:Y:S01]  /*0a80*/  DFMA R24, R16, R24, R20 ;  /* 0x000000181018722b */ /* 0x000fe20000000014 */
[----:B------:R-:W5:Y:S01]  /*0a90*/  LDG.E.64.CONSTANT R20, desc[UR4][R12.64+0x2d0] ;  /* 0x0002d0040c147981 */ /* 0x000f62000c1e9b00 */
        /* <DEDUP_REMOVED lines=12> */
[----:B------:R-:W-:-:S05]  /*0b60*/  IADD3 R15, PT, PT, R2, 0x87, RZ ;  /* 0x00000087020f7810 */ /* 0x000fca0007ffe0ff */
[----:B------:R-:W-:Y:S01]  /*0b70*/  IMAD.WIDE.U32 R14, R15, 0x8, R8 ;  /* 0x000000080f0e7825 */ /* 0x000fe200078e0008 */
[----:B--2---:R-:W-:-:S05]  /*0b80*/  DMUL R24, R24, R16 ;  /* 0x0000001018187228 */ /* 0x004fca0000000000 */
[----:B------:R-:W2:Y:S03]  /*0b90*/  LDG.E.64.CONSTANT R14, desc[UR4][R14.64] ;  /* 0x000000040e0e7981 */ /* 0x000ea6000c1e9b00 */
[----:B------:R-:W-:Y:S01]  /*0ba0*/  DFMA R24, R16, R24, R20 ;  /* 0x000000181018722b */ /* 0x000fe20000000014 */
[----:B------:R-:W2:Y:S01]  /*0bb0*/  LDG.E.64.CONSTANT R20, desc[UR4][R12.64+0x438] ;  /* 0x000438040c147981 */ /* 0x000ea2000c1e9b00 */
[----:B------:R-:W-:-:S05]  /*0bc0*/  IADD3 R17, PT, PT, R2, 0x96, RZ ;  /* 0x0000009602117810 */ /* 0x000fca0007ffe0ff */
[----:B------:R-:W-:-:S06]  /*0bd0*/  IMAD.WIDE.U32 R16, R17, 0x8, R8 ;  /* 0x0000000811107825 */ /* 0x000fcc00078e0008 */
[----:B------:R-:W5:Y:S01]  /*0be0*/  LDG.E.64.CONSTANT R16, desc[UR4][R16.64] ;  /* 0x0000000410107981 */ /* 0x000f62000c1e9b00 */
[----:B----4-:R-:W-:-:S08]  /*0bf0*/  DMUL R18, R18, R22 ;  /* 0x0000001612127228 */ /* 0x010fd00000000000 */
[----:B------:R-:W-:Y:S01]  /*0c00*/  DFMA R18, R22, R18, R24 ;  /* 0x000000121612722b */ /* 0x000fe20000000018 */
[----:B------:R-:W5:Y:S01]  /*0c10*/  LDG.E.64.CONSTANT R24, desc[UR4][R12.64+0x4b0] ;  /* 0x0004b0040c187981 */ /* 0x000f62000c1e9b00 */
        /* <DEDUP_REMOVED lines=20> */
[----:B------:R-:W3:Y:S01]  /*0d60*/  LDG.E.64.CONSTANT R24, desc[UR4][R24.64] ;  /* 0x0000000418187981 */ /* 0x000ee2000c1e9b00 */
[----:B------:R-:W-:-:S05]  /*0d70*/  IMAD R26, R5, -0xe1, R3 ;  /* 0xffffff1f051a7824 */ /* 0x000fca00078e0203 */
[----:B------:R-:W-:Y:S01]  /*0d80*/  IADD3 R27, PT, PT, R27, R26, RZ ;  /* 0x0000001a1b1b7210 */ /* 0x000fe20007ffe0ff */
[----:B----4-:R-:W-:-:S08]  /*0d90*/  DMUL R16, R16, R14 ;  /* 0x0000000e10107228 */ /* 0x010fd00000000000 */
[----:B------:R-:W-:Y:S01]  /*0da0*/  DFMA R18, R14, R16, R18 ;  /* 0x000000100e12722b */ /* 0x000fe20000000012 */
[----:B------:R-:W0:Y:S08]  /*0db0*/  LDC.64 R14, c[0x0][0x398] ;  /* 0x0000e600ff0e7b82 */ /* 0x000e300000000a00 */
[----:B------:R-:W1:Y:S01]  /*0dc0*/  LDC.64 R16, c[0x0][0x3b0] ;  /* 0x0000ec00ff107b82 */ /* 0x000e620000000a00 */
[----:B--2---:R-:W-:-:S08]  /*0dd0*/  DMUL R22, R22, R20 ;  /* 0x0000001416167228 */ /* 0x004fd00000000000 */
[----:B------:R-:W-:Y:S01]  /*0de0*/  DFMA R22, R20, R22, R18 ;  /* 0x000000161416722b */ /* 0x000fe20000000012 */
[----:B0-----:R-:W-:-:S05]  /*0df0*/  IMAD.WIDE R18, R0, 0x8, R14 ;  /* 0x0000000800127825 */ /* 0x001fca00078e020e */
[----:B------:R-:W2:Y:S01]  /*0e00*/  LDG.E.64.CONSTANT R12, desc[UR4][R18.64] ;  /* 0x00000004120c7981 */ /* 0x000ea2000c1e9b00 */
[----:B-1----:R-:W-:-:S05]  /*0e10*/  IMAD.WIDE R20, R27, 0x8, R16 ;  /* 0x000000081b147825 */ /* 0x002fca00078e0210 */
[----:B------:R-:W2:Y:S01]  /*0e20*/  LDG.E.64.CONSTANT R16, desc[UR4][R20.64] ;  /* 0x0000000414107981 */ /* 0x000ea2000c1e9b00 */
[----:B---3--:R-:W-:-:S08]  /*0e30*/  DMUL R26, R28, R24 ;  /* 0x000000181c1a7228 */ /* 0x008fd00000000000 */
[----:B------:R-:W-:Y:S01]  /*0e40*/  DFMA R26, R24, R26, R22 ;  /* 0x0000001a181a722b */ /* 0x000fe20000000016 */
[----:B------:R-:W-:Y:S01]  /*0e50*/  IADD3 R25, PT, PT, R0, 0xf, RZ ;  /* 0x0000000f00197810 */ /* 0x000fe20007ffe0ff */
[----:B------:R-:W3:Y:S04]  /*0e60*/  LDG.E.64.CONSTANT R22, desc[UR4][R20.64+0x708] ;  /* 0x0007080414167981 */ /* 0x000ee8000c1e9b00 */
[----:B------:R-:W-:-:S06]  /*0e70*/  IMAD.WIDE.U32 R24, R25, 0x8, R14 ;  /* 0x0000000819187825 */ /* 0x000fcc00078e000e */
[----:B------:R-:W3:Y:S01]  /*0e80*/  LDG.E.64.CONSTANT R24, desc[UR4][R24.64] ;  /* 0x0000000418187981 */ /* 0x000ee2000c1e9b00 */
[----:B--2---:R-:W-:-:S08]  /*0e90*/  DMUL R16, R16, R12 ;  /* 0x0000000c10107228 */ /* 0x004fd00000000000 */
[----:B------:R-:W-:Y:S01]  /*0ea0*/  DFMA R26, R12, R16, R26 ;  /* 0x000000100c1a722b */ /* 0x000fe2000000001a */
[----:B------:R-:W-:Y:S01]  /*0eb0*/  IADD3 R13, PT, PT, R0, 0x1e, RZ ;  /* 0x0000001e000d7810 */ /* 0x000fe20007ffe0ff */
[----:B------:R-:W2:Y:S04]  /*0ec0*/  LDG.E.64.CONSTANT R16, desc[UR4][R20.64+0xe10] ;  /* 0x000e100414107981 */ /* 0x000ea8000c1e9b00 */
[----:B------:R-:W-:-:S06]  /*0ed0*/  IMAD.WIDE.U32 R12, R13, 0x8, R14 ;  /* 0x000000080d0c7825 */ /* 0x000fcc00078e000e */
[----:B------:R-:W2:Y:S01]  /*0ee0*/  LDG.E.64.CONSTANT R12, desc[UR4][R12.64] ;  /* 0x000000040c0c7981 */ /* 0x000ea2000c1e9b00 */
[----:B---3--:R-:W-:Y:S01]  /*0ef0*/  DMUL R22, R22, R24 ;  /* 0x0000001816167228 */ /* 0x008fe20000000000 */
[----:B------:R-:W-:-:S07]  /*0f00*/  IADD3 R5, PT, PT, R0, 0x2d, RZ ;  /* 0x0000002d00057810 */ /* 0x000fce0007ffe0ff */
[----:B------:R-:W-:Y:S01]  /*0f10*/  DFMA R26, R24, R22, R26 ;  /* 0x00000016181a722b */ /* 0x000fe2000000001a */
[----:B------:R-:W-:Y:S01]  /*0f20*/  IMAD.WIDE.U32 R24, R5, 0x8, R14 ;  /* 0x0000000805187825 */ /* 0x000fe200078e000e */
[----:B------:R-:W3:Y:S05]  /*0f30*/  LDG.E.64.CONSTANT R22, desc[UR4][R20.64+0x1518] ;  /* 0x0015180414167981 */ /* 0x000eea000c1e9b00 */
[----:B------:R-:W3:Y:S01]  /*0f40*/  LDG.E.64.CONSTANT R24, desc[UR4][R24.64] ;  /* 0x0000000418187981 */ /* 0x000ee2000c1e9b00 */
[----:B------:R-:W-:Y:S01]  /*0f50*/  IADD3 R5, PT, PT, R0, 0x3c, RZ ;  /* 0x0000003c00057810 */ /* 0x000fe20007ffe0ff */
[----:B--2---:R-:W-:-:S08]  /*0f60*/  DMUL R16, R16, R12 ;  /* 0x0000000c10107228 */ /* 0x004fd00000000000 */
[----:B------:R-:W-:Y:S01]  /*0f70*/  DFMA R26, R12, R16, R26 ;  /* 0x000000100c1a722b */ /* 0x000fe2000000001a */
[----:B------:R-:W-:Y:S01]  /*0f80*/  IMAD.WIDE.U32 R12, R5, 0x8, R14 ;  /* 0x00000008050c7825 */ /* 0x000fe200078e000e */
[----:B------:R-:W2:Y:S05]  /*0f90*/  LDG.E.64.CONSTANT R16, desc[UR4][R20.64+0x1c20] ;  /* 0x001c200414107981 */ /* 0x000eaa000c1e9b00 */
        /* <DEDUP_REMOVED lines=43> */
[----:B------:R-:W-:-:S05]  /*1250*/  IADD3 R29, PT, PT, R0, 0xb4, RZ ;  /* 0x000000b4001d7810 */ /* 0x000fca0007ffe0ff */
[----:B------:R-:W-:Y:S01]  /*1260*/  IMAD.WIDE.U32 R28, R29, 0x8, R14 ;  /* 0x000000081d1c7825 */ /* 0x000fe200078e000e */
[----:B--2---:R-:W-:-:S08]  /*1270*/  DMUL R16, R16, R12 ;  /* 0x0000000c10107228 */ /* 0x004fd00000000000 */
[----:B------:R-:W-:Y:S01]  /*1280*/  DFMA R26, R12, R16, R26 ;  /* 0x000000100c1a722b */ /* 0x000fe2000000001a */
[----:B------:R-:W2:Y:S04]  /*1290*/  LDG.E.64.CONSTANT R12, desc[UR4][R28.64] ;  /* 0x000000041c0c7981 */ /* 0x000ea8000c1e9b00 */
[----:B------:R-:W2:Y:S01]  /*12a0*/  LDG.E.64.CONSTANT R16, desc[UR4][R20.64+0x5460] ;  /* 0x0054600414107981 */ /* 0x000ea2000c1e9b00 */
[----:B---3--:R-:W-:Y:S01]  /*12b0*/  DMUL R22, R22, R24 ;  /* 0x0000001816167228 */ /* 0x008fe20000000000 */
[----:B------:R-:W-:-:S07]  /*12c0*/  IADD3 R5, PT, PT, R0, 0xc3, RZ ;  /* 0x000000c300057810 */ /* 0x000fce0007ffe0ff */
[----:B------:R-:W-:Y:S01]  /*12d0*/  DFMA R26, R24, R22, R26 ;  /* 0x00000016181a722b */ /* 0x000fe2000000001a */
[----:B------:R-:W-:Y:S01]  /*12e0*/  IMAD.WIDE.U32 R24, R5, 0x8, R14 ;  /* 0x0000000805187825 */ /* 0x000fe200078e000e */
[----:B------:R-:W3:Y:S05]  /*12f0*/  LDG.E.64.CONSTANT R22, desc[UR4][R20.64+0x5b68] ;  /* 0x005b680414167981 */ /* 0x000eea000c1e9b00 */
[----:B------:R-:W3:Y:S01]  /*1300*/  LDG.E.64.CONSTANT R24, desc[UR4][R24.64] ;  /* 0x0000000418187981 */ /* 0x000ee2000c1e9b00 */
[----:B------:R-:W-:-:S04]  /*1310*/  ISETP.NE.AND P0, PT, R4, RZ, PT ;  /* 0x000000ff0400720c */ /* 0x000fc80003f05270 */
[----:B------:R-:W-:Y:S01]  /*1320*/  ISETP.NE.AND P0, PT, R4, 0xe, P0 ;  /* 0x0000000e0400780c */ /* 0x000fe20000705270 */
[----:B--2---:R-:W-:-:S08]  /*1330*/  DMUL R16, R16, R12 ;  /* 0x0000000c10107228 */ /* 0x004fd00000000000 */
[----:B------:R-:W-:Y:S01]  /*1340*/  DFMA R12, R12, R16, R26 ;  /* 0x000000100c0c722b */ /* 0x000fe2000000001a */
[----:B------:R-:W-:Y:S01]  /*1350*/  IADD3 R17, PT, PT, R0, 0xd2, RZ ;  /* 0x000000d200117810 */ /* 0x000fe20007ffe0ff */
[----:B------:R0:W2:Y:S04]  /*1360*/  LDG.E.64.CONSTANT R26, desc[UR4][R20.64+0x6270] ;  /* 0x00627004141a7981 */ /* 0x0000a8000c1e9b00 */
[----:B------:R-:W-:-:S06]  /*1370*/  IMAD.WIDE.U32 R16, R17, 0x8, R14 ;  /* 0x0000000811107825 */ /* 0x000fcc00078e000e */
[----:B------:R-:W2:Y:S01]  /*1380*/  LDG.E.64.CONSTANT R16, desc[UR4][R16.64] ;  /* 0x0000000410107981 */ /* 0x000ea2000c1e9b00 */
[----:B---3--:R-:W-:Y:S01]  /*1390*/  DMUL R28, R22, R24 ;  /* 0x00000018161c7228 */ /* 0x008fe20000000000 */
[----:B------:R-:W1:Y:S01]  /*13a0*/  @!P0 LDC.64 R22, c[0x0][0x3b8] ;  /* 0x0000ee00ff168b82 */ /* 0x000e620000000a00 */
[----:B------:R-:W-:-:S06]  /*13b0*/  @!P0 IMAD R5, R2, 0x78, RZ ;  /* 0x0000007802058824 */ /* 0x000fcc00078e02ff */
[----:B------:R-:W-:Y:S01]  /*13c0*/  DFMA R12, R24, R28, R12 ;  /* 0x0000001c180c722b */ /* 0x000fe2000000000c */
[----:B------:R-:W-:-:S04]  /*13d0*/  @!P0 IADD3 R24, P1, PT, R10, R5, RZ ;  /* 0x000000050a188210 */ /* 0x000fc80007f3e0ff */
[----:B------:R-:W-:Y:S02]  /*13e0*/  @!P0 LEA.HI.X.SX32 R25, R5, R11, 0x1, P1 ;  /* 0x0000000b05198211 */ /* 0x000fe400008f0eff */
[----:B------:R-:W3:Y:S01]  /*13f0*/  @!P0 LDC.64 R10, c[0x0][0x3c0] ;  /* 0x0000f000ff0a8b82 */ /* 0x000ee20000000a00 */
[----:B0-----:R-:W-:-:S03]  /*1400*/  @!P0 SHF.L.U32 R21, R4, 0x4, RZ ;  /* 0x0000000404158819 */ /* 0x001fc600000006ff */
[----:B------:R-:W4:Y:S02]  /*1410*/  @!P0 LDG.E.64.CONSTANT R24, desc[UR4][R24.64] ;  /* 0x0000000418188981 */ /* 0x000f24000c1e9b00 */
[----:B------:R-:W-:-:S04]  /*1420*/  @!P0 IMAD.WIDE.U32 R20, R21, 0x8, R6 ;  /* 0x0000000815148825 */ /* 0x000fc800078e0006 */
[C---:B-1----:R-:W-:Y:S02]  /*1430*/  @!P0 IMAD.WIDE R22, R3.reuse, 0x8, R22 ;  /* 0x0000000803168825 */ /* 0x042fe400078e0216 */
[----:B------:R-:W5:Y:S04]  /*1440*/  @!P0 LDG.E.64.CONSTANT R20, desc[UR4][R20.64] ;  /* 0x0000000414148981 */ /* 0x000f68000c1e9b00 */
[----:B------:R-:W5:Y:S01]  /*1450*/  @!P0 LDG.E.64.CONSTANT R22, desc[UR4][R22.64] ;  /* 0x0000000416168981 */ /* 0x000f62000c1e9b00 */
[----:B------:R-:W-:Y:S01]  /*1460*/  LEA R5, R0, -R0, 0x4 ;  /* 0x8000000000057211 */ /* 0x000fe200078e20ff */
[----:B---3--:R-:W-:-:S06]  /*1470*/  @!P0 IMAD.WIDE R10, R3, 0x8, R10 ;  /* 0x00000008030a8825 */ /* 0x008fcc00078e020a */
[----:B------:R-:W3:Y:S01]  /*1480*/  @!P0 LDG.E.64.CONSTANT R10, desc[UR4][R10.64] ;  /* 0x000000040a0a8981 */ /* 0x000ee2000c1e9b00 */
[----:B--2---:R-:W-:-:S08]  /*1490*/  DMUL R26, R26, R16 ;  /* 0x000000101a1a7228 */ /* 0x004fd00000000000 */
[----:B------:R-:W-:Y:S01]  /*14a0*/  DFMA R12, R16, R26, R12 ;  /* 0x0000001a100c722b */ /* 0x000fe2000000000c */
[----:B------:R-:W-:-:S06]  /*14b0*/  @!P0 IMAD.WIDE R16, R5, 0x8, R18 ;  /* 0x0000000805108825 */ /* 0x000fcc00078e0212 */
[----:B------:R-:W2:Y:S01]  /*14c0*/  @!P0 LDG.E.64.CONSTANT R16, desc[UR4][R16.64] ;  /* 0x0000000410108981 */ /* 0x000ea2000c1e9b00 */
[----:B------:R-:W-:-:S04]  /*14d0*/  ISETP.NE.AND P1, PT, R2, RZ, PT ;  /* 0x000000ff0200720c */ /* 0x000fc80003f25270 */
[----:B------:R-:W-:Y:S01]  /*14e0*/  ISETP.NE.AND P1, PT, R2, 0xe, P1 ;  /* 0x0000000e0200780c */ /* 0x000fe20000f25270 */
[----:B-----5:R-:W-:Y:S01]  /*14f0*/  @!P0 DMUL R22, R22, R20 ;  /* 0x0000001416168228 */ /* 0x020fe20000000000 */
[----:B------:R-:W-:-:S07]  /*1500*/  ISETP.NE.AND P2, PT, R0, RZ, PT ;  /* 0x000000ff0000720c */ /* 0x000fce0003f45270 */
[----:B----4-:R-:W-:-:S04]  /*1510*/  @!P0 DFMA R26, R22, R24, R12 ;  /* 0x00000018161a822b */ /* 0x010fc8000000000c */
[----:B------:R-:W0:Y:S01]  /*1520*/  @!P1 LDC.64 R22, c[0x0][0x3b8] ;  /* 0x0000ee00ff169b82 */ /* 0x000e220000000a00 */
[----:B------:R-:W-:Y:S01]  /*1530*/  ISETP.NE.AND P2, PT, R0, 0xe, P2 ;  /* 0x0000000e0000780c */ /* 0x000fe20001745270 */
[----:B---3--:R-:W-:-:S06]  /*1540*/  @!P0 DMUL R20, R20, R10 ;  /* 0x0000000a14148228 */ /* 0x008fcc0000000000 */
[----:B------:R-:W1:Y:S06]  /*1550*/  @!P1 LDC.64 R10, c[0x0][0x3c8] ;  /* 0x0000f200ff0a9b82 */ /* 0x000e6c0000000a00 */
[----:B------:R-:W-:-:S05]  /*1560*/  @!P2 SHF.L.U32 R25, R4, 0x4, RZ ;  /* 0x000000040419a819 */ /* 0x000fca00000006ff */
[----:B------:R-:W-:Y:S02]  /*1570*/  @!P2 IMAD.WIDE R14, R25, 0x8, R14 ;  /* 0x00000008190ea825 */ /* 0x000fe400078e020e */
[----:B------:R-:W3:Y:S02]  /*1580*/  LDC.64 R24, c[0x0][0x3c8] ;  /* 0x0000f200ff187b82 */ /* 0x000ee40000000a00 */
[C---:B0-----:R-:W-:Y:S01]  /*1590*/  @!P1 IMAD.WIDE R22, R3.reuse, 0x8, R22 ;  /* 0x0000000803169825 */ /* 0x041fe200078e0216 */
[----:B------:R-:W-:Y:S01]  /*15a0*/  @!P2 SHF.L.U32 R29, R2, 0x4, RZ ;  /* 0x00000004021da819 */ /* 0x000fe200000006ff */
[----:B------:R-:W4:Y:S04]  /*15b0*/  @!P2 LDG.E.64.CONSTANT R14, desc[UR4][R14.64] ;  /* 0x000000040e0ea981 */ /* 0x000f28000c1e9b00 */
[----:B------:R-:W5:Y:S01]  /*15c0*/  @!P1 LDG.E.64.CONSTANT R22, desc[UR4][R22.64] ;  /* 0x0000000416169981 */ /* 0x000f62000c1e9b00 */
[----:B-1----:R-:W-:-:S04]  /*15d0*/  @!P1 IMAD.WIDE R10, R3, 0x8, R10 ;  /* 0x00000008030a9825 */ /* 0x002fc800078e020a */
[----:B------:R-:W-:Y:S02]  /*15e0*/  @!P1 IMAD.WIDE R18, R5, 0x8, R18 ;  /* 0x0000000805129825 */ /* 0x000fe400078e0212 */
[----:B------:R-:W4:Y:S04]  /*15f0*/  @!P1 LDG.E.64.CONSTANT R10, desc[UR4][R10.64] ;  /* 0x000000040a0a9981 */ /* 0x000f28000c1e9b00 */
[----:B------:R-:W4:Y:S01]  /*1600*/  @!P1 LDG.E.64.CONSTANT R18, desc[UR4][R18.64] ;  /* 0x0000000412129981 */ /* 0x000f22000c1e9b00 */
[----:B---3--:R-:W-:Y:S01]  /*1610*/  @!P2 IMAD.WIDE R24, R3, 0x8, R24 ;  /* 0x000000080318a825 */ /* 0x008fe200078e0218 */
[----:B------:R-:W-:-:S05]  /*1620*/  @!P2 IADD3 R5, PT, PT, R0, R5, RZ ;  /* 0x000000050005a210 */ /* 0x000fca0007ffe0ff */
[----:B------:R-:W3:Y:S01]  /*1630*/  @!P2 LDG.E.64.CONSTANT R24, desc[UR4][R24.64] ;  /* 0x000000041818a981 */ /* 0x000ee2000c1e9b00 */
[----:B--2---:R-:W-:Y:S01]  /*1640*/  @!P0 DFMA R12, R20, R16, R26 ;  /* 0x00000010140c822b */ /* 0x004fe2000000001a */
[----:B------:R-:W0:Y:S01]  /*1650*/  LDC.64 R16, c[0x0][0x3c0] ;  /* 0x0000f000ff107b82 */ /* 0x000e220000000a00 */
[----:B------:R-:W-:Y:S02]  /*1660*/  @!P1 SHF.L.U32 R21, R4, 0x4, RZ ;  /* 0x0000000404159819 */ /* 0x000fe400000006ff */
[----:B------:R-:W-:-:S03]  /*1670*/  @!P1 SHF.L.U32 R27, R2, 0x4, RZ ;  /* 0x00000004021b9819 */ /* 0x000fc600000006ff */
[----:B------:R-:W-:-:S04]  /*1680*/  @!P1 IMAD.WIDE R20, R21, 0x8, R8 ;  /* 0x0000000815149825 */ /* 0x000fc800078e0208 */
[----:B------:R-:W-:Y:S02]  /*1690*/  @!P1 IMAD.WIDE.U32 R26, R27, 0x8, R6 ;  /* 0x000000081b1a9825 */ /* 0x000fe400078e0006 */
[----:B------:R-:W5:Y:S04]  /*16a0*/  @!P1 LDG.E.64.CONSTANT R20, desc[UR4][R20.64] ;  /* 0x0000000414149981 */ /* 0x000f68000c1e9b00 */
[----:B------:R-:W2:Y:S01]  /*16b0*/  @!P1 LDG.E.64.CONSTANT R26, desc[UR4][R26.64] ;  /* 0x000000041a1a9981 */ /* 0x000ea2000c1e9b00 */
[----:B0-----:R-:W-:-:S04]  /*16c0*/  @!P2 IMAD.WIDE R16, R3, 0x8, R16 ;  /* 0x000000080310a825 */ /* 0x001fc800078e0210 */
[----:B------:R-:W-:Y:S02]  /*16d0*/  @!P2 IMAD.WIDE R6, R29, 0x8, R6 ;  /* 0x000000081d06a825 */ /* 0x000fe400078e0206 */
[----:B------:R-:W3:Y:S02]  /*16e0*/  @!P2 LDG.E.64.CONSTANT R16, desc[UR4][R16.64] ;  /* 0x000000041010a981 */ /* 0x000ee4000c1e9b00 */
[----:B------:R-:W-:Y:S02]  /*16f0*/  @!P2 IMAD.WIDE.U32 R4, R5, 0x8, R8 ;  /* 0x000000080504a825 */ /* 0x000fe400078e0008 */
[----:B------:R-:W3:Y:S01]  /*1700*/  @!P2 LDG.E.64.CONSTANT R6, desc[UR4][R6.64] ;  /* 0x000000040606a981 */ /* 0x000ee2000c1e9b00 */
[----:B------:R-:W0:Y:S03]  /*1710*/  LDC.64 R8, c[0x0][0x380] ;  /* 0x0000e000ff087b82 */ /* 0x000e260000000a00 */
[----:B------:R-:W3:Y:S01]  /*1720*/  @!P2 LDG.E.64.CONSTANT R4, desc[UR4][R4.64] ;  /* 0x000000040404a981 */ /* 0x000ee2000c1e9b00 */
[----:B0-----:R-:W-:Y:S01]  /*1730*/  IMAD.WIDE R2, R3, 0x8, R8 ;  /* 0x0000000803027825 */ /* 0x001fe200078e0208 */
[----:B-----5:R-:W-:-:S02]  /*1740*/  @!P1 DMUL R22, R22, R20 ;  /* 0x0000001416169228 */ /* 0x020fc40000000000 */
[----:B----4-:R-:W-:-:S06]  /*1750*/  @!P1 DMUL R10, R20, R10 ;  /* 0x0000000a140a9228 */ /* 0x010fcc0000000000 */
[----:B--2---:R-:W-:-:S08]  /*1760*/  @!P1 DFMA R22, R22, R26, R12 ;  /* 0x0000001a1616922b */ /* 0x004fd0000000000c */
[----:B------:R-:W-:Y:S02]  /*1770*/  @!P1 DFMA R12, R18, R10, R22 ;  /* 0x0000000a120c922b */ /* 0x000fe40000000016 */
[-C--:B---3--:R-:W-:Y:S02]  /*1780*/  @!P2 DMUL R16, R16, R14.reuse ;  /* 0x0000000e1010a228 */ /* 0x088fe40000000000 */
[----:B------:R-:W-:-:S06]  /*1790*/  @!P2 DMUL R14, R24, R14 ;  /* 0x0000000e180ea228 */ /* 0x000fcc0000000000 */
[----:B------:R-:W-:-:S08]  /*17a0*/  @!P2 DFMA R16, R16, R6, R12 ;  /* 0x000000061010a22b */ /* 0x000fd0000000000c */
[----:B------:R-:W-:-:S07]  /*17b0*/  @!P2 DFMA R12, R14, R4, R16 ;  /* 0x000000040e0ca22b */ /* 0x000fce0000000010 */
[----:B------:R-:W-:Y:S01]  /*17c0*/  STG.E.64 desc[UR4][R2.64], R12 ;  /* 0x0000000c02007986 */ /* 0x000fe2000c101b04 */
[----:B------:R-:W-:Y:S05]  /*17d0*/  EXIT ;  /* 0x000000000000794d */ /* 0x000fea0003800000 */
.L_x_0:
[----:B------:R-:W-:-:S00]  /*17e0*/  BRA `(.L_x_0) ;  /* 0xfffffffc00fc7947 */ /* 0x000fc0000383ffff */
[----:B------:R-:W-:-:S00]  /*17f0*/  NOP ;  /* 0x0000000000007918 */ /* 0x000fc00000000000 */
        /* <DEDUP_REMOVED lines=8> */
.L_x_15:


//--------------------- .text._Z13jacobi_kernelILi14EEvPdPKdS2_S2_S2_S2_S2_S2_S2_S2_i --------------------------
	.section	.text._Z13jacobi_kernelILi14EEvPdPKdS2_S2_S2_S2_S2_S2_S2_S2_i,"ax",@progbits
	.align	128
        .global         _Z13jacobi_kernelILi14EEvPdPKdS2_S2_S2_S2_S2_S2_S2_S2_i
        .type           _Z13jacobi_kernelILi14EEvPdPKdS2_S2_S2_S2_S2_S2_S2_S2_i,@function
        .size           _Z13jacobi_kernelILi14EEvPdPKdS2_S2_S2_S2_S2_S2_S2_S2_i,(.L_x_16 - _Z13jacobi_kernelILi14EEvPdPKdS2_S2_S2_S2_S2_S2_S2_S2_i)
        .other          _Z13jacobi_kernelILi14EEvPdPKdS2_S2_S2_S2_S2_S2_S2_S2_i,@"STO_CUDA_ENTRY STV_DEFAULT"
_Z13jacobi_kernelILi14EEvPdPKdS2_S2_S2_S2_S2_S2_S2_S2_i:
.text._Z13jacobi_kernelILi14EEvPdPKdS2_S2_S2_S2_S2_S2_S2_S2_i:
[----:B------:R-:W-:Y:S01]  /*0000*/  LDC R1, c[0x0][0x37c] ;  /* 0x0000df00ff017b82 */ /* 0x000fe20000000800 */
[----:B------:R-:W0:Y:S07]  /*0010*/  S2R R4, SR_TID.X ;  /* 0x0000000000047919 */ /* 0x000e2e0000002100 */
[----:B------:R-:W0:Y:S01]  /*0020*/  S2UR UR4, SR_CTAID.X ;  /* 0x00000000000479c3 */ /* 0x000e220000002500 */
[----:B------:R-:W1:Y:S07]  /*0030*/  LDCU UR5, c[0x0][0x3d0] ;  /* 0x00007a00ff0577ac */ /* 0x000e6e0008000800 */
[----:B------:R-:W0:Y:S02]  /*0040*/  LDC R5, c[0x0][0x360] ;  /* 0x0000d800ff057b82 */ /* 0x000e240000000800 */
[----:B0-----:R-:W-:-:S02]  /*0050*/  IMAD R5, R5, UR4, R4 ;  /* 0x0000000405057c24 */ /* 0x001fc4000f8e0204 */
[----:B------:R-:W-:Y:S02]  /*0060*/  HFMA2 R4, -RZ, RZ, 0, 0 ;  /* 0x00000000ff047431 */ /* 0x000fe400000001ff */
[----:B------:R-:W-:-:S04]  /*0070*/  IMAD.HI R0, R5, 0x2fc44aa3, RZ ;  /* 0x2fc44aa305007827 */ /* 0x000fc800078e02ff */
[----:B------:R-:W-:Y:S01]  /*0080*/  IMAD.HI R2, R5, 0x5397829d, RZ ;  /* 0x5397829d05027827 */ /* 0x000fe200078e02ff */
[----:B------:R-:W-:-:S03]  /*0090*/  SHF.R.U32.HI R3, RZ, 0x1f, R0 ;  /* 0x0000001fff037819 */ /* 0x000fc60000011600 */
[----:B------:R-:W-:Y:S01]  /*00a0*/  IMAD.HI R8, R5, -0x6db6db6d, R4 ;  /* 0x9249249305087827 */ /* 0x000fe200078e0204 */
[----:B------:R-:W-:Y:S02]  /*00b0*/  LEA.HI.SX32 R0, R0, R3, 0x17 ;  /* 0x0000000300007211 */ /* 0x000fe400078fbaff */
[----:B------:R-:W-:Y:S02]  /*00c0*/  SHF.R.U32.HI R7, RZ, 0x1f, R2 ;  /* 0x0000001fff077819 */ /* 0x000fe40000011602 */
[----:B------:R-:W-:Y:S02]  /*00d0*/  SHF.R.U32.HI R9, RZ, 0x1f, R8 ;  /* 0x0000001fff097819 */ /* 0x000fe40000011608 */
[----:B-1----:R-:W-:Y:S02]  /*00e0*/  ISETP.GE.AND P0, PT, R0, UR5, PT ;  /* 0x0000000500007c0c */ /* 0x002fe4000bf06270 */
[----:B------:R-:W-:Y:S01]  /*00f0*/  LEA.HI.SX32 R9, R8, R9, 0x1d ;  /* 0x0000000908097211 */ /* 0x000fe200078feaff */
[----:B------:R-:W-:Y:S01]  /*0100*/  HFMA2 R8, -RZ, RZ, 0, 0 ;  /* 0x00000000ff087431 */ /* 0x000fe200000001ff */
[----:B------:R-:W-:-:S02]  /*0110*/  LEA.HI.SX32 R3, R2, R7, 0x1a ;  /* 0x0000000702037211 */ /* 0x000fc400078fd2ff */
[----:B------:R-:W-:-:S05]  /*0120*/  MOV R2, RZ ;  /* 0x000000ff00027202 */ /* 0x000fca0000000f00 */
[----:B------:R-:W-:-:S04]  /*0130*/  IMAD.HI R10, R3, -0x6db6db6d, R2 ;  /* 0x92492493030a7827 */ /* 0x000fc800078e0202 */
[----:B------:R-:W-:Y:S01]  /*0140*/  IMAD.HI R12, R9, -0x6db6db6d, R8 ;  /* 0x92492493090c7827 */ /* 0x000fe200078e0208 */
[----:B------:R-:W-:Y:S06]  /*0150*/  @P0 EXIT ;  /* 0x000000000000094d */ /* 0x000fec0003800000 */
        /* <DEDUP_REMOVED lines=9> */
[----:B------:R-:W-:Y:S01]  /*01f0*/  IMAD R2, R13, -0xe, R9 ;  /* 0xfffffff20d027824 */ /* 0x000fe200078e0209 */
[----:B------:R-:W-:Y:S01]  /*0200*/  IADD3 R13, PT, PT, R0, 0xe, RZ ;  /* 0x0000000e000d7810 */ /* 0x000fe20007ffe0ff */
[----:B------:R-:W-:-:S02]  /*0210*/  IMAD R4, R11, -0xe, R3 ;  /* 0xfffffff20b047824 */ /* 0x000fc400078e0203 */
[----:B------:R-:W-:Y:S02]  /*0220*/  IMAD R11, R2, 0xe, R27 ;  /* 0x0000000e020b7824 */ /* 0x000fe400078e021b */
[----:B------:R-:W3:Y:S02]  /*0230*/  LDC.64 R28, c[0x0][0x3a8] ;  /* 0x0000ea00ff1c7b82 */ /* 0x000ee40000000a00 */
[----:B------:R-:W-:Y:S02]  /*0240*/  IMAD R11, R4, 0xc4, R11 ;  /* 0x000000c4040b7824 */ /* 0x000fe400078e020b */
[----:B0-----:R-:W-:-:S06]  /*0250*/  IMAD.WIDE R16, R0, 0x8, R6 ;  /* 0x0000000800107825 */ /* 0x001fcc00078e0206 */
[----:B-1----:R-:W4:Y:S01]  /*0260*/  LDG.E.64.CONSTANT R16, desc[UR4][R16.64] ;  /* 0x0000000410107981 */ /* 0x002f22000c1e9b00 */
[----:B--2---:R-:W-:-:S05]  /*0270*/  IMAD.WIDE R24, R11, 0x8, R24 ;  /* 0x000000080b187825 */ /* 0x004fca00078e0218 */
[----:B------:R-:W4:Y:S01]  /*0280*/  LDG.E.64.CONSTANT R18, desc[UR4][R24.64] ;  /* 0x0000000418127981 */ /* 0x000f22000c1e9b00 */
[----:B------:R-:W-:-:S03]  /*0290*/  IMAD.WIDE.U32 R12, R13, 0x8, R6 ;  /* 0x000000080d0c7825 */ /* 0x000fc600078e0006 */
[----:B------:R-:W2:Y:S04]  /*02a0*/  LDG.E.64.CONSTANT R22, desc[UR4][R24.64+0x8] ;  /* 0x0000080418167981 */ /* 0x000ea8000c1e9b00 */
[----:B------:R-:W2:Y:S01]  /*02b0*/  LDG.E.64.CONSTANT R12, desc[UR4][R12.64] ;  /* 0x000000040c0c7981 */ /* 0x000ea2000c1e9b00 */
[----:B------:R-:W-:-:S03]  /*02c0*/  IADD3 R15, PT, PT, R0, 0x1c, RZ ;  /* 0x0000001c000f7810 */ /* 0x000fc60007ffe0ff */
[----:B------:R-:W5:Y:S02]  /*02d0*/  LDG.E.64.CONSTANT R10, desc[UR4][R24.64+0x10] ;  /* 0x00001004180a7981 */ /* 0x000f64000c1e9b00 */
[--C-:B------:R-:W-:Y:S01]  /*02e0*/  IMAD.WIDE.U32 R14, R15, 0x8, R6.reuse ;  /* 0x000000080f0e7825 */ /* 0x100fe200078e0006 */
[----:B------:R-:W-:Y:S01]  /*02f0*/  IADD3 R9, PT, PT, R0, 0x2a, RZ ;  /* 0x0000002a00097810 */ /* 0x000fe20007ffe0ff */
[----:B------:R-:W3:Y:S04]  /*0300*/  LDG.E.64.CONSTANT R20, desc[UR4][R24.64+0x18] ;  /* 0x0000180418147981 */ /* 0x000ee8000c1e9b00 */
[----:B------:R-:W5:Y:S01]  /*0310*/  LDG.E.64.CONSTANT R14, desc[UR4][R14.64] ;  /* 0x000000040e0e7981 */ /* 0x000f62000c1e9b00 */
[----:B------:R-:W-:-:S06]  /*0320*/  IMAD.WIDE.U32 R8, R9, 0x8, R6 ;  /* 0x0000000809087825 */ /* 0x000fcc00078e0006 */
[----:B------:R-:W3:Y:S01]  /*0330*/  LDG.E.64.CONSTANT R8, desc[UR4][R8.64] ;  /* 0x0000000408087981 */ /* 0x000ee2000c1e9b00 */
[----:B----4-:R-:W-:-:S08]  /*0340*/  DMUL R18, R18, R16 ;  /* 0x0000001012127228 */ /* 0x010fd00000000000 */
        /* <DEDUP_REMOVED lines=8> */
[----:B-----5:R-:W-:-:S04]  /*03d0*/  DMUL R10, R10, R14 ;  /* 0x0000000e0a0a7228 */ /* 0x020fc80000000000 */
[----:B------:R-:W-:-:S04]  /*03e0*/  IMAD.WIDE.U32 R12, R13, 0x8, R6 ;  /* 0x000000080d0c7825 */ /* 0x000fc800078e0006 */
[----:B------:R-:W-:Y:S02]  /*03f0*/  DFMA R10, R14, R10, R22 ;  /* 0x0000000a0e0a722b */ /* 0x000fe40000000016 */
[----:B------:R-:W4:Y:S01]  /*0400*/  LDG.E.64.CONSTANT R12, desc[UR4][R12.64] ;  /* 0x000000040c0c7981 */ /* 0x000f22000c1e9b00 */
[----:B------:R-:W-:-:S03]  /*0410*/  IADD3 R15, PT, PT, R0, 0x54, RZ ;  /* 0x00000054000f7810 */ /* 0x000fc60007ffe0ff */
[----:B------:R-:W4:Y:S01]  /*0420*/  LDG.E.64.CONSTANT R22, desc[UR4][R24.64+0x28] ;  /* 0x0000280418167981 */ /* 0x000f22000c1e9b00 */
[----:B---3--:R-:W-:Y:S01]  /*0430*/  DMUL R20, R20, R8 ;  /* 0x0000000814147228 */ /* 0x008fe20000000000 */
[----:B------:R-:W-:-:S06]  /*0440*/  IMAD.WIDE.U32 R14, R15, 0x8, R6 ;  /* 0x000000080f0e7825 */ /* 0x000fcc00078e0006 */
[----:B------:R-:W3:Y:S01]  /*0450*/  LDG.E.64.CONSTANT R14, desc[UR4][R14.64] ;  /* 0x000000040e0e7981 */ /* 0x000ee2000c1e9b00 */
[----:B------:R-:W-:-:S03]  /*0460*/  DFMA R20, R8, R20, R10 ;  /* 0x000000140814722b */ /* 0x000fc6000000000a */
[----:B------:R-:W3:Y:S01]  /*0470*/  LDG.E.64.CONSTANT R10, desc[UR4][R24.64+0x30] ;  /* 0x00003004180a7981 */ /* 0x000ee2000c1e9b00 */
        /* <DEDUP_REMOVED lines=12> */
[----:B------:R-:W-:Y:S01]  /*0540*/  IADD3 R13, PT, PT, R0, 0x7e, RZ ;  /* 0x0000007e000d7810 */ /* 0x000fe20007ffe0ff */
[----:B---3--:R-:W-:-:S04]  /*0550*/  DMUL R10, R10, R14 ;  /* 0x0000000e0a0a7228 */ /* 0x008fc80000000000 */
[----:B------:R-:W-:-:S04]  /*0560*/  IMAD.WIDE.U32 R12, R13, 0x8, R6 ;  /* 0x000000080d0c7825 */ /* 0x000fc800078e0006 */
[----:B------:R-:W-:Y:S02]  /*0570*/  DFMA R10, R14, R10, R22 ;  /* 0x0000000a0e0a722b */ /* 0x000fe40000000016 */
[----:B------:R-:W3:Y:S04]  /*0580*/  LDG.E.64.CONSTANT R12, desc[UR4][R12.64] ;  /* 0x000000040c0c7981 */ /* 0x000ee8000c1e9b00 */
        /* <DEDUP_REMOVED lines=15> */
[----:B------:R-:W-:-:S06]  /*0680*/  IMAD.WIDE.U32 R16, R17, 0x8, R6 ;  /* 0x0000000811107825 */ /* 0x000fcc00078e0006 */
[----:B------:R-:W3:Y:S01]  /*0690*/  LDG.E.64.CONSTANT R16, desc[UR4][R16.64] ;  /* 0x0000000410107981 */ /* 0x000ee2000c1e9b00 */
[----:B------:R-:W-:-:S03]  /*06a0*/  DFMA R14, R12, R14, R18 ;  /* 0x0000000e0c0e722b */ /* 0x000fc60000000012 */
[----:B------:R-:W3:Y:S01]  /*06b0*/  LDG.E.64.CONSTANT R18, desc[UR4][R24.64+0x60] ;  /* 0x0000600418127981 */ /* 0x000ee2000c1e9b00 */
[----:B------:R-:W-:-:S05]  /*06c0*/  IADD3 R13, PT, PT, R0, 0xb6, RZ ;  /* 0x000000b6000d7810 */ /* 0x000fca0007ffe0ff */
[----:B------:R-:W-:-:S06]  /*06d0*/  IMAD.WIDE.U32 R12, R13, 0x8, R6 ;  /* 0x000000080d0c7825 */ /* 0x000fcc00078e0006 */
[----:B------:R-:W5:Y:S01]  /*06e0*/  LDG.E.64.CONSTANT R12, desc[UR4][R12.64] ;  /* 0x000000040c0c7981 */ /* 0x000f62000c1e9b00 */
[----:B----4-:R-:W-:-:S08]  /*06f0*/  DMUL R8, R8, R22 ;  /* 0x0000001608087228 */ /* 0x010fd00000000000 */
[----:B------:R-:W-:Y:S02]  /*0700*/  DFMA R22, R22, R8, R14 ;  /* 0x000000081616722b */ /* 0x000fe4000000000e */
[----:B------:R-:W0:Y:S01]  /*0710*/  LDC.64 R8, c[0x0][0x390] ;  /* 0x0000e400ff087b82 */ /* 0x000e220000000a00 */
[----:B------:R1:W5:Y:S01]  /*0720*/  LDG.E.64.CONSTANT R14, desc[UR4][R24.64+0x68] ;  /* 0x00006804180e7981 */ /* 0x000362000c1e9b00 */
[----:B--2---:R-:W-:-:S08]  /*0730*/  DMUL R20, R20, R10 ;  /* 0x0000000a14147228 */ /* 0x004fd00000000000 */
[----:B------:R-:W-:Y:S01]  /*0740*/  DFMA R22, R10, R20, R22 ;  /* 0x000000140a16722b */ /* 0x000fe20000000016 */
[----:B------:R-:W-:-:S05]  /*0750*/  IADD3 R11, PT, PT, R0, R27, RZ ;  /* 0x0000001b000b7210 */ /* 0x000fca0007ffe0ff */
[----:B------:R-:W-:Y:S01]  /*0760*/  IMAD R21, R4, 0xc4, R11 ;  /* 0x000000c404157824 */ /* 0x000fe200078e020b */
[----:B---3--:R-:W-:Y:S01]  /*0770*/  DMUL R18, R18, R16 ;  /* 0x0000001012127228 */ /* 0x008fe20000000000 */
[----:B0-----:R-:W-:-:S04]  /*0780*/  IMAD.WIDE R10, R2, 0x8, R8 ;  /* 0x00000008020a7825 */ /* 0x001fc800078e0208 */
[----:B------:R-:W-:-:S03]  /*0790*/  IMAD.WIDE R28, R21, 0x8, R28 ;  /* 0x00000008151c7825 */ /* 0x000fc600078e021c */
[----:B------:R-:W-:Y:S01]  /*07a0*/  DFMA R20, R16, R18, R22 ;  /* 0x000000121014722b */ /* 0x000fe20000000016 */
[----:B------:R-:W2:Y:S04]  /*07b0*/  LDG.E.64.CONSTANT R16, desc[UR4][R10.64] ;  /* 0x000000040a107981 */ /* 0x000ea8000c1e9b00 */
[----:B------:R-:W2:Y:S01]  /*07c0*/  LDG.E.64.CONSTANT R18, desc[UR4][R28.64] ;  /* 0x000000041c127981 */ /* 0x000ea2000c1e9b00 */
[----:B------:R-:W-:-:S05]  /*07d0*/  IADD3 R23, PT, PT, R2, 0xe, RZ ;  /* 0x0000000e02177810 */ /* 0x000fca0007ffe0ff */
[----:B------:R-:W-:Y:S01]  /*07e0*/  IMAD.WIDE.U32 R22, R23, 0x8, R8 ;  /* 0x0000000817167825 */ /* 0x000fe200078e0008 */
[----:B-1----:R-:W-:Y:S01]  /*07f0*/  IADD3 R25, PT, PT, R2, 0x1c, RZ ;  /* 0x0000001c02197810 */ /* 0x002fe20007ffe0ff */
[----:B-----5:R-:W-:-:S08]  /*0800*/  DMUL R14, R14, R12 ;  /* 0x0000000c0e0e7228 */ /* 0x020fd00000000000 */
[----:B------:R-:W-:Y:S01]  /*0810*/  DFMA R20, R12, R14, R20 ;  /* 0x0000000e0c14722b */ /* 0x000fe20000000014 */
[----:B------:R-:W3:Y:S04]  /*0820*/  LDG.E.64.CONSTANT R12, desc[UR4][R28.64+0x70] ;  /* 0x000070041c0c7981 */ /* 0x000ee8000c1e9b00 */
[----:B------:R-:W3:Y:S01]  /*0830*/  LDG.E.64.CONSTANT R14, desc[UR4][R22.64] ;  /* 0x00000004160e7981 */ /* 0x000ee2000c1e9b00 */
[----:B--2---:R-:W-:-:S08]  /*0840*/  DMUL R18, R18, R16 ;  /* 0x0000001012127228 */ /* 0x004fd00000000000 */
[----:B------:R-:W-:Y:S01]  /*0850*/  DFMA R20, R16, R18, R20 ;  /* 0x000000121014722b */ /* 0x000fe20000000014 */
[----:B------:R-:W-:Y:S01]  /*0860*/  IMAD.WIDE.U32 R18, R25, 0x8, R8 ;  /* 0x0000000819127825 */ /* 0x000fe200078e0008 */
[----:B------:R-:W2:Y:S05]  /*0870*/  LDG.E.64.CONSTANT R16, desc[UR4][R28.64+0xe0] ;  /* 0x0000e0041c107981 */ /* 0x000eaa000c1e9b00 */
[----:B------:R-:W2:Y:S01]  /*0880*/  LDG.E.64.CONSTANT R18, desc[UR4][R18.64] ;  /* 0x0000000412127981 */ /* 0x000ea2000c1e9b00 */
[----:B------:R-:W-:Y:S01]  /*0890*/  IADD3 R25, PT, PT, R2, 0x2a, RZ ;  /* 0x0000002a02197810 */ /* 0x000fe20007ffe0ff */
[----:B---3--:R-:W-:-:S08]  /*08a0*/  DMUL R12, R12, R14 ;  /* 0x0000000e0c0c7228 */ /* 0x008fd00000000000 */
[----:B------:R-:W-:Y:S01]  /*08b0*/  DFMA R20, R14, R12, R20 ;  /* 0x0000000c0e14722b */ /* 0x000fe20000000014 */
[----:B------:R-:W-:Y:S01]  /*08c0*/  IMAD.WIDE.U32 R14, R25, 0x8, R8 ;  /* 0x00000008190e7825 */ /* 0x000fe200078e0008 */
[----:B------:R-:W3:Y:S05]  /*08d0*/  LDG.E.64.CONSTANT R12, desc[UR4][R28.64+0x150] ;  /* 0x000150041c0c7981 */ /* 0x000eea000c1e9b00 */
[----:B------:R-:W3:Y:S01]  /*08e0*/  LDG.E.64.CONSTANT R14, desc[UR4][R14.64] ;  /* 0x000000040e0e7981 */ /* 0x000ee2000c1e9b00 */
[----:B------:R-:W-:-:S05]  /*08f0*/  IADD3 R25, PT, PT, R2, 0x38, RZ ;  /* 0x0000003802197810 */ /* 0x000fca0007ffe0ff */
[----:B------:R-:W-:Y:S01]  /*0900*/  IMAD.WIDE.U32 R24, R25, 0x8, R8 ;  /* 0x0000000819187825 */ /* 0x000fe200078e0008 */
[----:B--2---:R-:W-:-:S08]  /*0910*/  DMUL R16, R16, R18 ;  /* 0x0000001210107228 */ /* 0x004fd00000000000 */
[----:B------:R-:W-:Y:S02]  /*0920*/  DFMA R20, R18, R16, R20 ;  /* 0x000000101214722b */ /* 0x000fe40000000014 */
[----:B------:R-:W2:Y:S04]  /*0930*/  LDG.E.64.CONSTANT R16, desc[UR4][R28.64+0x1c0] ;  /* 0x0001c0041c107981 */ /* 0x000ea8000c1e9b00 */
[----:B------:R-:W2:Y:S01]  /*0940*/  LDG.E.64.CONSTANT R18, desc[UR4][R24.64] ;  /* 0x0000000418127981 */ /* 0x000ea2000c1e9b00 */
[----:B------:R-:W-:-:S05]  /*0950*/  IADD3 R23, PT, PT, R2, 0x46, RZ ;  /* 0x0000004602177810 */ /* 0x000fca0007ffe0ff */
[----:B------:R-:W-:Y:S01]  /*0960*/  IMAD.WIDE.U32 R22, R23, 0x8, R8 ;  /* 0x0000000817167825 */ /* 0x000fe200078e0008 */
[----:B------:R-:W-:Y:S01]  /*0970*/  IADD3 R26, PT, PT, R2, 0x54, RZ ;  /* 0x00000054021a7810 */ /* 0x000fe20007ffe0ff */
[----:B---3--:R-:W-:-:S08]  /*0980*/  DMUL R12, R12, R14 ;  /* 0x0000000e0c0c7228 */ /* 0x008fd00000000000 */
[----:B------:R-:W-:Y:S02]  /*0990*/  DFMA R20, R14, R12, R20 ;  /* 0x0000000c0e14722b */ /* 0x000fe40000000014 */
        /* <DEDUP_REMOVED lines=25> */
[----:B------:R0:W3:Y:S01]  /*0b30*/  LDG.E.64.CONSTANT R14, desc[UR4][R22.64] ;  /* 0x00000004160e7981 */ /* 0x0000e2000c1e9b00 */
[----:B--2---:R-:W-:-:S08]  /*0b40*/  DMUL R16, R16, R18 ;  /* 0x0000001210107228 */ /* 0x004fd00000000000 */
[----:B------:R-:W-:Y:S01]  /*0b50*/  DFMA R20, R18, R16, R20 ;  /* 0x000000101214722b */ /* 0x000fe20000000014 */
[----:B------:R-:W-:Y:S01]  /*0b60*/  IMAD.WIDE.U32 R18, R26, 0x8, R8 ;  /* 0x000000081a127825 */ /* 0x000fe200078e0008 */
[----:B------:R-:W2:Y:S05]  /*0b70*/  LDG.E.64.CONSTANT R16, desc[UR4][R28.64+0x460] ;  /* 0x000460041c107981 */ /* 0x000eaa000c1e9b00 */
[----:B------:R-:W2:Y:S01]  /*0b80*/  LDG.E.64.CONSTANT R18, desc[UR4][R18.64] ;  /* 0x0000000412127981 */ /* 0x000ea2000c1e9b00 */
[C---:B------:R-:W-:Y:S02]  /*0b90*/  IADD3 R25, PT, PT, R2.reuse, 0x9a, RZ ;  /* 0x0000009a02197810 */ /* 0x040fe40007ffe0ff */
[----:B0-----:R-:W-:Y:S01]  /*0ba0*/  IADD3 R23, PT, PT, R2, 0xa8, RZ ;  /* 0x000000a802177810 */ /* 0x001fe20007ffe0ff */
[----:B---3--:R-:W-:-:S08]  /*0bb0*/  DMUL R12, R12, R14 ;  /* 0x0000000e0c0c7228 */ /* 0x008fd00000000000 */
[----:B------:R-:W-:Y:S01]  /*0bc0*/  DFMA R20, R14, R12, R20 ;  /* 0x0000000c0e14722b */ /* 0x000fe20000000014 */
[----:B------:R-:W-:Y:S01]  /*0bd0*/  IMAD.WIDE.U32 R14, R25, 0x8, R8 ;  /* 0x00000008190e7825 */ /* 0x000fe200078e0008 */
[----:B------:R-:W3:Y:S05]  /*0be0*/  LDG.E.64.CONSTANT R12, desc[UR4][R28.64+0x4d0] ;  /* 0x0004d0041c0c7981 */ /* 0x000eea000c1e9b00 */
[----:B------:R-:W3:Y:S01]  /*0bf0*/  LDG.E.64.CONSTANT R14, desc[UR4][R14.64] ;  /* 0x000000040e0e7981 */ /* 0x000ee2000c1e9b00 */
[----:B--2---:R-:W-:-:S08]  /*0c00*/  DMUL R16, R16, R18 ;  /* 0x0000001210107228 */ /* 0x004fd00000000000 */
[----:B------:R-:W-:Y:S01]  /*0c10*/  DFMA R16, R18, R16, R20 ;  /* 0x000000101210722b */ /* 0x000fe20000000014 */
[----:B------:R-:W-:Y:S01]  /*0c20*/  IMAD.WIDE.U32 R20, R23, 0x8, R8 ;  /* 0x0000000817147825 */ /* 0x000fe200078e0008 */
[----:B------:R-:W2:Y:S01]  /*0c30*/  LDG.E.64.CONSTANT R18, desc[UR4][R28.64+0x540] ;  /* 0x000540041c127981 */ /* 0x000ea2000c1e9b00 */
[----:B------:R-:W-:-:S03]  /*0c40*/  IADD3 R25, PT, PT, R2, 0xb6, RZ ;  /* 0x000000b602197810 */ /* 0x000fc60007ffe0ff */
[----:B------:R-:W4:Y:S04]  /*0c50*/  LDG.E.64.CONSTANT R22, desc[UR4][R28.64+0x5b0] ;  /* 0x0005b0041c167981 */ /* 0x000f28000c1e9b00 */
[----:B------:R-:W2:Y:S01]  /*0c60*/  LDG.E.64.CONSTANT R20, desc[UR4][R20.64] ;  /* 0x0000000414147981 */ /* 0x000ea2000c1e9b00 */
[----:B------:R-:W-:-:S06]  /*0c70*/  IMAD.WIDE.U32 R24, R25, 0x8, R8 ;  /* 0x0000000819187825 */ /* 0x000fcc00078e0008 */
[----:B------:R-:W4:Y:S01]  /*0c80*/  LDG.E.64.CONSTANT R24, desc[UR4][R24.64] ;  /* 0x0000000418187981 */ /* 0x000f22000c1e9b00 */
[----:B------:R-:W-:-:S05]  /*0c90*/  IMAD R26, R3, -0xc4, R5 ;  /* 0xffffff3c031a7824 */ /* 0x000fca00078e0205 */
[----:B------:R-:W-:Y:S01]  /*0ca0*/  IADD3 R27, PT, PT, R27, R26, RZ ;  /* 0x0000001a1b1b7210 */ /* 0x000fe20007ffe0ff */
[----:B---3--:R-:W-:-:S08]  /*0cb0*/  DMUL R12, R12, R14 ;  /* 0x0000000e0c0c7228 */ /* 0x008fd00000000000 */
[----:B------:R-:W-:Y:S02]  /*0cc0*/  DFMA R16, R14, R12, R16 ;  /* 0x0000000c0e10722b */ /* 0x000fe40000000010 */
[----:B------:R-:W0:Y:S08]  /*0cd0*/  LDC.64 R12, c[0x0][0x398] ;  /* 0x0000e600ff0c7b82 */ /* 0x000e300000000a00 */
[----:B------:R-:W1:Y:S01]  /*0ce0*/  LDC.64 R14, c[0x0][0x3b0] ;  /* 0x0000ec00ff0e7b82 */ /* 0x000e620000000a00 */
[----:B--2---:R-:W-:Y:S01]  /*0cf0*/  DMUL R18, R18, R20 ;  /* 0x0000001412127228 */ /* 0x004fe20000000000 */
[----:B-1----:R-:W-:-:S07]  /*0d00*/  IMAD.WIDE R26, R27, 0x8, R14 ;  /* 0x000000081b1a7825 */ /* 0x002fce00078e020e */
[----:B------:R-:W-:Y:S01]  /*0d10*/  DFMA R18, R20, R18, R16 ;  /* 0x000000121412722b */ /* 0x000fe20000000010 */
[----:B0-----:R-:W-:Y:S01]  /*0d20*/  IMAD.WIDE R16, R4, 0x8, R12 ;  /* 0x0000000804107825 */ /* 0x001fe200078e020c */
[----:B------:R-:W2:Y:S04]  /*0d30*/  LDG.E.64.CONSTANT R20, desc[UR4][R26.64] ;  /* 0x000000041a147981 */ /* 0x000ea8000c1e9b00 */
[----:B------:R-:W2:Y:S01]  /*0d40*/  LDG.E.64.CONSTANT R14, desc[UR4][R16.64] ;  /* 0x00000004100e7981 */ /* 0x000ea2000c1e9b00 */
[----:B----4-:R-:W-:-:S08]  /*0d50*/  DMUL R22, R22, R24 ;  /* 0x0000001816167228 */ /* 0x010fd00000000000 */
[----:B------:R-:W-:Y:S01]  /*0d60*/  DFMA R24, R24, R22, R18 ;  /* 0x000000161818722b */ /* 0x000fe20000000012 */
[----:B------:R-:W-:Y:S01]  /*0d70*/  IADD3 R19, PT, PT, R4, 0xe, RZ ;  /* 0x0000000e04137810 */ /* 0x000fe20007ffe0ff */
[----:B------:R-:W3:Y:S04]  /*0d80*/  LDG.E.64.CONSTANT R22, desc[UR4][R26.64+0x620] ;  /* 0x000620041a167981 */ /* 0x000ee8000c1e9b00 */
[----:B------:R-:W-:-:S06]  /*0d90*/  IMAD.WIDE.U32 R18, R19, 0x8, R12 ;  /* 0x0000000813127825 */ /* 0x000fcc00078e000c */
[----:B------:R-:W3:Y:S01]  /*0da0*/  LDG.E.64.CONSTANT R18, desc[UR4][R18.64] ;  /* 0x0000000412127981 */ /* 0x000ee2000c1e9b00 */
[----:B------:R-:W-:Y:S01]  /*0db0*/  IADD3 R3, PT, PT, R4, 0x2a, RZ ;  /* 0x0000002a04037810 */ /* 0x000fe20007ffe0ff */
[----:B--2---:R-:W-:-:S08]  /*0dc0*/  DMUL R20, R20, R14 ;  /* 0x0000000e14147228 */ /* 0x004fd00000000000 */
[----:B------:R-:W-:Y:S01]  /*0dd0*/  DFMA R24, R14, R20, R24 ;  /* 0x000000140e18722b */ /* 0x000fe20000000018 */
[----:B------:R-:W-:Y:S01]  /*0de0*/  IADD3 R21, PT, PT, R4, 0x1c, RZ ;  /* 0x0000001c04157810 */ /* 0x000fe20007ffe0ff */
[----:B------:R-:W2:Y:S04]  /*0df0*/  LDG.E.64.CONSTANT R14, desc[UR4][R26.64+0xc40] ;  /* 0x000c40041a0e7981 */ /* 0x000ea8000c1e9b00 */
[----:B------:R-:W-:-:S06]  /*0e00*/  IMAD.WIDE.U32 R20, R21, 0x8, R12 ;  /* 0x0000000815147825 */ /* 0x000fcc00078e000c */
[----:B------:R-:W2:Y:S01]  /*0e10*/  LDG.E.64.CONSTANT R20, desc[UR4][R20.64] ;  /* 0x0000000414147981 */ /* 0x000ea2000c1e9b00 */
[----:B---3--:R-:W-:-:S08]  /*0e20*/  DMUL R22, R22, R18 ;  /* 0x0000001216167228 */ /* 0x008fd00000000000 */
        /* <DEDUP_REMOVED lines=40> */
[C---:B------:R-:W-:Y:S02]  /*10b0*/  IADD3 R3, PT, PT, R4.reuse, 0x8c, RZ ;  /* 0x0000008c04037810 */ /* 0x040fe40007ffe0ff */
[----:B------:R-:W-:-:S05]  /*10c0*/  IADD3 R29, PT, PT, R4, 0x9a, RZ ;  /* 0x0000009a041d7810 */ /* 0x000fca0007ffe0ff */
[----:B------:R-:W-:Y:S01]  /*10d0*/  IMAD.WIDE.U32 R28, R29, 0x8, R12 ;  /* 0x000000081d1c7825 */ /* 0x000fe200078e000c */
[----:B--2---:R-:W-:-:S08]  /*10e0*/  DMUL R14, R14, R20 ;  /* 0x000000140e0e7228 */ /* 0x004fd00000000000 */
[----:B------:R-:W-:Y:S01]  /*10f0*/  DFMA R24, R20, R14, R24 ;  /* 0x0000000e1418722b */ /* 0x000fe20000000018 */
[----:B------:R-:W-:Y:S01]  /*1100*/  IMAD.WIDE.U32 R20, R3, 0x8, R12 ;  /* 0x0000000803147825 */ /* 0x000fe200078e000c */
[----:B------:R-:W2:Y:S05]  /*1110*/  LDG.E.64.CONSTANT R14, desc[UR4][R26.64+0x3d40] ;  /* 0x003d40041a0e7981 */ /* 0x000eaa000c1e9b00 */
[----:B------:R-:W2:Y:S01]  /*1120*/  LDG.E.64.CONSTANT R20, desc[UR4][R20.64] ;  /* 0x0000000414147981 */ /* 0x000ea2000c1e9b00 */
[----:B---3--:R-:W-:-:S08]  /*1130*/  DMUL R22, R22, R18 ;  /* 0x0000001216167228 */ /* 0x008fd00000000000 */
[----:B------:R-:W-:Y:S01]  /*1140*/  DFMA R24, R18, R22, R24 ;  /* 0x000000161218722b */ /* 0x000fe20000000018 */
[----:B------:R-:W3:Y:S04]  /*1150*/  LDG.E.64.CONSTANT R18, desc[UR4][R28.64] ;  /* 0x000000041c127981 */ /* 0x000ee8000c1e9b00 */
[----:B------:R-:W3:Y:S01]  /*1160*/  LDG.E.64.CONSTANT R22, desc[UR4][R26.64+0x4360] ;  /* 0x004360041a167981 */ /* 0x000ee2000c1e9b00 */
[----:B------:R-:W-:Y:S01]  /*1170*/  IADD3 R3, PT, PT, R4, 0xa8, RZ ;  /* 0x000000a804037810 */ /* 0x000fe20007ffe0ff */
[----:B--2---:R-:W-:-:S08]  /*1180*/  DMUL R14, R14, R20 ;  /* 0x000000140e0e7228 */ /* 0x004fd00000000000 */
[----:B------:R-:W-:Y:S01]  /*1190*/  DFMA R24, R20, R14, R24 ;  /* 0x0000000e1418722b */ /* 0x000fe20000000018 */
[----:B------:R-:W-:Y:S01]  /*11a0*/  IMAD.WIDE.U32 R20, R3, 0x8, R12 ;  /* 0x0000000803147825 */ /* 0x000fe200078e000c */
[----:B------:R-:W2:Y:S05]  /*11b0*/  LDG.E.64.CONSTANT R14, desc[UR4][R26.64+0x4980] ;  /* 0x004980041a0e7981 */ /* 0x000eaa000c1e9b00 */
[----:B------:R-:W2:Y:S01]  /*11c0*/  LDG.E.64.CONSTANT R20, desc[UR4][R20.64] ;  /* 0x0000000414147981 */ /* 0x000ea2000c1e9b00 */
[----:B---3--:R-:W-:-:S08]  /*11d0*/  DMUL R22, R22, R18 ;  /* 0x0000001216167228 */ /* 0x008fd00000000000 */
[----:B------:R-:W-:Y:S01]  /*11e0*/  DFMA R18, R18, R22, R24 ;  /* 0x000000161212722b */ /* 0x000fe20000000018 */
[----:B------:R-:W-:Y:S01]  /*11f0*/  IADD3 R23, PT, PT, R4, 0xb6, RZ ;  /* 0x000000b604177810 */ /* 0x000fe20007ffe0ff */
[----:B------:R0:W3:Y:S04]  /*1200*/  LDG.E.64.CONSTANT R24, desc[UR4][R26.64+0x4fa0] ;  /* 0x004fa0041a187981 */ /* 0x0000e8000c1e9b00 */
[----:B------:R-:W-:-:S06]  /*1210*/  IMAD.WIDE.U32 R22, R23, 0x8, R12 ;  /* 0x0000000817167825 */ /* 0x000fcc00078e000c */
[----:B------:R-:W3:Y:S01]  /*1220*/  LDG.E.64.CONSTANT R22, desc[UR4][R22.64] ;  /* 0x0000000416167981 */ /* 0x000ee2000c1e9b00 */
[----:B------:R-:W-:-:S04]  /*1230*/  ISETP.NE.AND P0, PT, R0, RZ, PT ;  /* 0x000000ff0000720c */ /* 0x000fc80003f05270 */
[----:B------:R-:W-:-:S13]  /*1240*/  ISETP.NE.AND P0, PT, R0, 0xd, P0 ;  /* 0x0000000d0000780c */ /* 0x000fda0000705270 */
[----:B------:R-:W-:-:S05]  /*1250*/  @!P0 IMAD R3, R2, 0x70, RZ ;  /* 0x0000007002038824 */ /* 0x000fca00078e02ff */
[----:B------:R-:W-:-:S04]  /*1260*/  @!P0 IADD3 R10, P1, PT, R10, R3, RZ ;  /* 0x000000030a0a8210 */ /* 0x000fc80007f3e0ff */
[----:B------:R-:W-:Y:S02]  /*1270*/  @!P0 LEA.HI.X.SX32 R11, R3, R11, 0x1, P1 ;  /* 0x0000000b030b8211 */ /* 0x000fe400008f0eff */
[----:B------:R-:W-:-:S04]  /*1280*/  @!P0 LEA R3, R0, -R0, 0x4 ;  /* 0x8000000000038211 */ /* 0x000fc800078e20ff */
[----:B------:R-:W4:Y:S01]  /*1290*/  @!P0 LDG.E.64.CONSTANT R10, desc[UR4][R10.64] ;  /* 0x000000040a0a8981 */ /* 0x000f22000c1e9b00 */
[----:B--2---:R-:W-:Y:S01]  /*12a0*/  DMUL R28, R14, R20 ;  /* 0x000000140e1c7228 */ /* 0x004fe20000000000 */
[----:B------:R-:W0:Y:S07]  /*12b0*/  @!P0 LDC.64 R14, c[0x0][0x3b8] ;  /* 0x0000ee00ff0e8b82 */ /* 0x000e2e0000000a00 */
[----:B------:R-:W-:Y:S01]  /*12c0*/  DFMA R18, R20, R28, R18 ;  /* 0x0000001c1412722b */ /* 0x000fe20000000012 */
[----:B------:R-:W1:Y:S01]  /*12d0*/  @!P0 LDC.64 R20, c[0x0][0x3c0] ;  /* 0x0000f000ff148b82 */ /* 0x000e620000000a00 */
[----:B0-----:R-:W-:-:S04]  /*12e0*/  @!P0 IMAD.WIDE R26, R5, 0x8, R14 ;  /* 0x00000008051a8825 */ /* 0x001fc800078e020e */
[----:B------:R-:W-:Y:S02]  /*12f0*/  @!P0 IMAD.WIDE.U32 R14, R3, 0x8, R6 ;  /* 0x00000008030e8825 */ /* 0x000fe400078e0006 */
[----:B------:R-:W2:Y:S04]  /*1300*/  @!P0 LDG.E.64.CONSTANT R26, desc[UR4][R26.64] ;  /* 0x000000041a1a8981 */ /* 0x000ea8000c1e9b00 */
[----:B------:R-:W2:Y:S01]  /*1310*/  @!P0 LDG.E.64.CONSTANT R14, desc[UR4][R14.64] ;  /* 0x000000040e0e8981 */ /* 0x000ea2000c1e9b00 */
[----:B---3--:R-:W-:Y:S01]  /*1320*/  DMUL R24, R24, R22 ;  /* 0x0000001618187228 */ /* 0x008fe20000000000 */
[----:B-1----:R-:W-:-:S04]  /*1330*/  @!P0 IMAD.WIDE R28, R5, 0x8, R20 ;  /* 0x00000008051c8825 */ /* 0x002fc800078e0214 */
[----:B------:R-:W-:Y:S01]  /*1340*/  IMAD R3, R4, 0xe, RZ ;  /* 0x0000000e04037824 */ /* 0x000fe200078e02ff */
[----:B------:R0:W3:Y:S02]  /*1350*/  @!P0 LDG.E.64.CONSTANT R20, desc[UR4][R28.64] ;  /* 0x000000041c148981 */ /* 0x0000e4000c1e9b00 */
[----:B------:R-:W-:Y:S01]  /*1360*/  DFMA R18, R22, R24, R18 ;  /* 0x000000181612722b */ /* 0x000fe20000000012 */
[----:B------:R-:W-:-:S06]  /*1370*/  @!P0 IMAD.WIDE R22, R3, 0x8, R16 ;  /* 0x0000000803168825 */ /* 0x000fcc00078e0210 */
[----:B------:R-:W5:Y:S01]  /*1380*/  @!P0 LDG.E.64.CONSTANT R22, desc[UR4][R22.64] ;  /* 0x0000000416168981 */ /* 0x000f62000c1e9b00 */
[----:B------:R-:W-:-:S04]  /*1390*/  ISETP.NE.AND P1, PT, R2, RZ, PT ;  /* 0x000000ff0200720c */ /* 0x000fc80003f25270 */
[----:B------:R-:W-:Y:S02]  /*13a0*/  ISETP.NE.AND P1, PT, R2, 0xd, P1 ;  /* 0x0000000d0200780c */ /* 0x000fe40000f25270 */
[----:B------:R-:W-:-:S04]  /*13b0*/  ISETP.NE.AND P2, PT, R4, RZ, PT ;  /* 0x000000ff0400720c */ /* 0x000fc80003f45270 */
[----:B------:R-:W-:-:S07]  /*13c0*/  ISETP.NE.AND P2, PT, R4, 0xd, P2 ;  /* 0x0000000d0400780c */ /* 0x000fce0001745270 */
[----:B------:R-:W-:-:S06]  /*13d0*/  @!P1 IMAD.WIDE R16, R3, 0x8, R16 ;  /* 0x0000000803109825 */ /* 0x000fcc00078e0210 */
[----:B0-----:R-:W-:Y:S01]  /*13e0*/  @!P2 LEA R29, R2, -R2, 0x4 ;  /* 0x80000002021da211 */ /* 0x001fe200078e20ff */
[----:B------:R-:W5:Y:S01]  /*13f0*/  @!P1 LDG.E.64.CONSTANT R16, desc[UR4][R16.64] ;  /* 0x0000000410109981 */ /* 0x000f62000c1e9b00 */
[----:B------:R-:W-:Y:S01]  /*1400*/  @!P2 IADD3 R3, PT, PT, R4, R3, RZ ;  /* 0x000000030403a210 */ /* 0x000fe20007ffe0ff */
[----:B--2---:R-:W-:-:S08]  /*1410*/  @!P0 DMUL R24, R26, R14 ;  /* 0x0000000e1a188228 */ /* 0x004fd00000000000 */
[----:B----4-:R-:W-:Y:S02]  /*1420*/  @!P0 DFMA R26, R24, R10, R18 ;  /* 0x0000000a181a822b */ /* 0x010fe40000000012 */
[----:B------:R-:W0:Y:S01]  /*1430*/  @!P1 LDC.64 R24, c[0x0][0x3b8] ;  /* 0x0000ee00ff189b82 */ /* 0x000e220000000a00 */
[----:B---3--:R-:W-:-:S07]  /*1440*/  @!P0 DMUL R20, R14, R20 ;  /* 0x000000140e148228 */ /* 0x008fce0000000000 */
[----:B------:R-:W1:Y:S01]  /*1450*/  @!P1 LDC.64 R10, c[0x0][0x3c8] ;  /* 0x0000f200ff0a9b82 */ /* 0x000e620000000a00 */
[----:B-----5:R-:W-:Y:S01]  /*1460*/  @!P0 DFMA R18, R20, R22, R26 ;  /* 0x000000161412822b */ /* 0x020fe2000000001a */
[CC--:B------:R-:W-:Y:S02]  /*1470*/  @!P2 LEA R23, R0.reuse, -R0.reuse, 0x4 ;  /* 0x800000000017a211 */ /* 0x0c0fe400078e20ff */
[----:B------:R-:W-:-:S04]  /*1480*/  @!P1 LEA R21, R0, -R0, 0x4 ;  /* 0x8000000000159211 */ /* 0x000fc800078e20ff */
[----:B------:R-:W2:Y:S01]  /*1490*/  LDC.64 R14, c[0x0][0x3c0] ;  /* 0x0000f000ff0e7b82 */ /* 0x000ea20000000a00 */
[----:B------:R-:W-:Y:S01]  /*14a0*/  @!P2 IMAD.WIDE R12, R23, 0x8, R12 ;  /* 0x00000008170ca825 */ /* 0x000fe200078e020c */
[----:B------:R-:W-:-:S03]  /*14b0*/  @!P1 LEA R27, R2, -R2, 0x4 ;  /* 0x80000002021b9211 */ /* 0x000fc600078e20ff */
[----:B------:R-:W-:Y:S02]  /*14c0*/  @!P1 IMAD.WIDE R20, R21, 0x8, R8 ;  /* 0x0000000815149825 */ /* 0x000fe400078e0208 */
[----:B------:R-:W3:Y:S01]  /*14d0*/  @!P2 LDG.E.64.CONSTANT R12, desc[UR4][R12.64] ;  /* 0x000000040c0ca981 */ /* 0x000ee2000c1e9b00 */
[----:B------:R-:W4:Y:S01]  /*14e0*/  LDC.64 R22, c[0x0][0x3c8] ;  /* 0x0000f200ff167b82 */ /* 0x000f220000000a00 */
[----:B0-----:R-:W-:Y:S02]  /*14f0*/  @!P1 IMAD.WIDE R24, R5, 0x8, R24 ;  /* 0x0000000805189825 */ /* 0x001fe400078e0218 */
[----:B------:R-:W5:Y:S02]  /*1500*/  @!P1 LDG.E.64.CONSTANT R20, desc[UR4][R20.64] ;  /* 0x0000000414149981 */ /* 0x000f64000c1e9b00 */
[----:B------:R-:W-:Y:S02]  /*1510*/  @!P1 IMAD.WIDE.U32 R26, R27, 0x8, R6 ;  /* 0x000000081b1a9825 */ /* 0x000fe400078e0006 */
[----:B------:R-:W5:Y:S02]  /*1520*/  @!P1 LDG.E.64.CONSTANT R24, desc[UR4][R24.64] ;  /* 0x0000000418189981 */ /* 0x000f64000c1e9b00 */
[----:B-1----:R-:W-:-:S02]  /*1530*/  @!P1 IMAD.WIDE R10, R5, 0x8, R10 ;  /* 0x00000008050a9825 */ /* 0x002fc400078e020a */
[----:B------:R-:W3:Y:S04]  /*1540*/  @!P1 LDG.E.64.CONSTANT R26, desc[UR4][R26.64] ;  /* 0x000000041a1a9981 */ /* 0x000ee8000c1e9b00 */
[----:B------:R-:W3:Y:S01]  /*1550*/  @!P1 LDG.E.64.CONSTANT R10, desc[UR4][R10.64] ;  /* 0x000000040a0a9981 */ /* 0x000ee2000c1e9b00 */
[----:B--2---:R-:W-:-:S04]  /*1560*/  @!P2 IMAD.WIDE R14, R5, 0x8, R14 ;  /* 0x00000008050ea825 */ /* 0x004fc800078e020e */
[----:B------:R-:W-:Y:S02]  /*1570*/  @!P2 IMAD.WIDE R6, R29, 0x8, R6 ;  /* 0x000000081d06a825 */ /* 0x000fe400078e0206 */
[----:B------:R-:W2:Y:S02]  /*1580*/  @!P2 LDG.E.64.CONSTANT R14, desc[UR4][R14.64] ;  /* 0x000000040e0ea981 */ /* 0x000ea4000c1e9b00 */
[----:B----4-:R-:W-:Y:S02]  /*1590*/  @!P2 IMAD.WIDE R22, R5, 0x8, R22 ;  /* 0x000000080516a825 */ /* 0x010fe400078e0216 */
[----:B------:R-:W4:Y:S02]  /*15a0*/  @!P2 LDG.E.64.CONSTANT R6, desc[UR4][R6.64] ;  /* 0x000000040606a981 */ /* 0x000f24000c1e9b00 */
[----:B------:R-:W-:Y:S02]  /*15b0*/  @!P2 IMAD.WIDE.U32 R2, R3, 0x8, R8 ;  /* 0x000000080302a825 */ /* 0x000fe400078e0008 */
[----:B------:R-:W4:Y:S01]  /*15c0*/  @!P2 LDG.E.64.CONSTANT R22, desc[UR4][R22.64] ;  /* 0x000000041616a981 */ /* 0x000f22000c1e9b00 */
[----:B------:R-:W0:Y:S03]  /*15d0*/  LDC.64 R8, c[0x0][0x380] ;  /* 0x0000e000ff087b82 */ /* 0x000e260000000a00 */
[----:B------:R-:W4:Y:S01]  /*15e0*/  @!P2 LDG.E.64.CONSTANT R2, desc[UR4][R2.64] ;  /* 0x000000040202a981 */ /* 0x000f22000c1e9b00 */
[----:B0-----:R-:W-:Y:S01]  /*15f0*/  IMAD.WIDE R4, R5, 0x8, R8 ;  /* 0x0000000805047825 */ /* 0x001fe200078e0208 */
[----:B-----5:R-:W-:-:S08]  /*1600*/  @!P1 DMUL R24, R24, R20 ;  /* 0x0000001418189228 */ /* 0x020fd00000000000 */
[----:B---3--:R-:W-:Y:S02]  /*1610*/  @!P1 DFMA R24, R24, R26, R18 ;  /* 0x0000001a1818922b */ /* 0x008fe40000000012 */
[----:B------:R-:W-:Y:S02]  /*1620*/  @!P1 DMUL R10, R20, R10 ;  /* 0x0000000a140a9228 */ /* 0x000fe40000000000 */
[----:B--2---:R-:W-:-:S06]  /*1630*/  @!P2 DMUL R14, R14, R12 ;  /* 0x0000000c0e0ea228 */ /* 0x004fcc0000000000 */
[----:B------:R-:W-:Y:S02]  /*1640*/  @!P1 DFMA R18, R16, R10, R24 ;  /* 0x0000000a1012922b */ /* 0x000fe40000000018 */
[----:B----4-:R-:W-:-:S06]  /*1650*/  @!P2 DMUL R12, R22, R12 ;  /* 0x0000000c160ca228 */ /* 0x010fcc0000000000 */
[----:B------:R-:W-:-:S08]  /*1660*/  @!P2 DFMA R14, R14, R6, R18 ;  /* 0x000000060e0ea22b */ /* 0x000fd00000000012 */
[----:B------:R-:W-:-:S07]  /*1670*/  @!P2 DFMA R18, R12, R2, R14 ;  /* 0x000000020c12a22b */ /* 0x000fce000000000e */
[----:B------:R-:W-:Y:S01]  /*1680*/  STG.E.64 desc[UR4][R4.64], R18 ;  /* 0x0000001204007986 */ /* 0x000fe2000c101b04 */
[----:B------:R-:W-:Y:S05]  /*1690*/  EXIT ;  /* 0x000000000000794d */ /* 0x000fea0003800000 */
.L_x_1:
        /* <DEDUP_REMOVED lines=14> */
.L_x_16:


//--------------------- .text._Z13jacobi_kernelILi13EEvPdPKdS2_S2_S2_S2_S2_S2_S2_S2_i --------------------------
	.section	.text._Z13jacobi_kernelILi13EEvPdPKdS2_S2_S2_S2_S2_S2_S2_S2_i,"ax",@progbits
	.align	128
        .global         _Z13jacobi_kernelILi13EEvPdPKdS2_S2_S2_S2_S2_S2_S2_S2_i
        .type           _Z13jacobi_kernelILi13EEvPdPKdS2_S2_S2_S2_S2_S2_S2_S2_i,@function
        .size           _Z13jacobi_kernelILi13EEvPdPKdS2_S2_S2_S2_S2_S2_S2_S2_i,(.L_x_17 - _Z13jacobi_kernelILi13EEvPdPKdS2_S2_S2_S2_S2_S2_S2_S2_i)
        .other          _Z13jacobi_kernelILi13EEvPdPKdS2_S2_S2_S2_S2_S2_S2_S2_i,@"STO_CUDA_ENTRY STV_DEFAULT"
_Z13jacobi_kernelILi13EEvPdPKdS2_S2_S2_S2_S2_S2_S2_S2_i:
.text._Z13jacobi_kernelILi13EEvPdPKdS2_S2_S2_S2_S2_S2_S2_S2_i:
[----:B------:R-:W-:Y:S01]  /*0000*/  LDC R1, c[0x0][0x37c] ;  /* 0x0000df00ff017b82 */ /* 0x000fe20000000800 */
[----:B------:R-:W0:Y:S07]  /*0010*/  S2R R0, SR_TID.X ;  /* 0x0000000000007919 */ /* 0x000e2e0000002100 */
[----:B------:R-:W0:Y:S01]  /*0020*/  S2UR UR4, SR_CTAID.X ;  /* 0x00000000000479c3 */ /* 0x000e220000002500 */
[----:B------:R-:W1:Y:S07]  /*0030*/  LDCU UR5, c[0x0][0x3d0] ;  /* 0x00007a00ff0577ac */ /* 0x000e6e0008000800 */
[----:B------:R-:W0:Y:S02]  /*0040*/  LDC R3, c[0x0][0x360] ;  /* 0x0000d800ff037b82 */ /* 0x000e240000000800 */
[----:B0-----:R-:W-:-:S04]  /*0050*/  IMAD R0, R3, UR4, R0 ;  /* 0x0000000403007c24 */ /* 0x001fc8000f8e0200 */
[----:B------:R-:W-:-:S04]  /*0060*/  IMAD.HI R2, R0, 0x7751aeab, RZ ;  /* 0x7751aeab00027827 */ /* 0x000fc800078e02ff */
[----:B------:R-:W-:Y:S01]  /*0070*/  IMAD.HI R4, R0, 0x60f25deb, RZ ;  /* 0x60f25deb00047827 */ /* 0x000fe200078e02ff */
[----:B------:R-:W-:-:S03]  /*0080*/  SHF.R.U32.HI R3, RZ, 0x1f, R2 ;  /* 0x0000001fff037819 */ /* 0x000fc60000011602 */
[----:B------:R-:W-:Y:S01]  /*0090*/  IMAD.HI R5, R0, 0x4ec4ec4f, RZ ;  /* 0x4ec4ec4f00057827 */ /* 0x000fe200078e02ff */
[----:B------:R-:W-:Y:S02]  /*00a0*/  LEA.HI.SX32 R2, R2, R3, 0x16 ;  /* 0x0000000302027211 */ /* 0x000fe400078fb2ff */
[----:B------:R-:W-:Y:S02]  /*00b0*/  SHF.R.U32.HI R3, RZ, 0x1f, R4 ;  /* 0x0000001fff037819 */ /* 0x000fe40000011604 */
[----:B-1----:R-:W-:Y:S02]  /*00c0*/  ISETP.GE.AND P0, PT, R2, UR5, PT ;  /* 0x0000000502007c0c */ /* 0x002fe4000bf06270 */
[----:B------:R-:W-:Y:S02]  /*00d0*/  SHF.R.U32.HI R6, RZ, 0x1f, R5 ;  /* 0x0000001fff067819 */ /* 0x000fe40000011605 */
[----:B------:R-:W-:Y:S02]  /*00e0*/  LEA.HI.SX32 R3, R4, R3, 0x1a ;  /* 0x0000000304037211 */ /* 0x000fe400078fd2ff */
[----:B------:R-:W-:-:S03]  /*00f0*/  LEA.HI.SX32 R7, R5, R6, 0x1e ;  /* 0x0000000605077211 */ /* 0x000fc600078ff2ff */
[----:B------:R-:W-:-:S04]  /*0100*/  IMAD.HI R4, R3, 0x4ec4ec4f, RZ ;  /* 0x4ec4ec4f03047827 */ /* 0x000fc800078e02ff */
[----:B------:R-:W-:Y:S01]  /*0110*/  IMAD.HI R6, R7, 0x4ec4ec4f, RZ ;  /* 0x4ec4ec4f07067827 */ /* 0x000fe200078e02ff */
[----:B------:R-:W-:Y:S06]  /*0120*/  @P0 EXIT ;  /* 0x000000000000094d */ /* 0x000fec0003800000 */
[----:B------:R-:W0:Y:S01]  /*0130*/  LDC.64 R8, c[0x0][0x388] ;  /* 0x0000e200ff087b82 */ /* 0x000e220000000a00 */
[----:B------:R-:W-:Y:S01]  /*0140*/  SHF.R.U32.HI R11, RZ, 0x1f, R6 ;  /* 0x0000001fff0b7819 */ /* 0x000fe20000011606 */
[----:B------:R-:W1:Y:S01]  /*0150*/  LDCU.64 UR4, c[0x0][0x358] ;  /* 0x00006b00ff0477ac */ /* 0x000e620008000a00 */
[----:B------:R-:W-:Y:S01]  /*0160*/  SHF.R.U32.HI R5, RZ, 0x1f, R4 ;  /* 0x0000001fff057819 */ /* 0x000fe20000011604 */
[----:B------:R-:W-:Y:S01]  /*0170*/  IMAD R26, R2, 0x895, RZ ;  /* 0x00000895021a7824 */ /* 0x000fe200078e02ff */
[----:B------:R-:W-:Y:S02]  /*0180*/  LEA.HI.SX32 R10, R6, R11, 0x1e ;  /* 0x0000000b060a7211 */ /* 0x000fe400078ff2ff */
[----:B------:R-:W-:Y:S01]  /*0190*/  LEA.HI.SX32 R6, R4, R5, 0x1e ;  /* 0x0000000504067211 */ /* 0x000fe200078ff2ff */
[----:B------:R-:W2:Y:S01]  /*01a0*/  LDC.64 R28, c[0x0][0x3a0] ;  /* 0x0000e800ff1c7b82 */ /* 0x000ea20000000a00 */
[----:B------:R-:W-:Y:S02]  /*01b0*/  IMAD R5, R7, -0xd, R0 ;  /* 0xfffffff307057824 */ /* 0x000fe400078e0200 */
[----:B------:R-:W-:-:S02]  /*01c0*/  IMAD R4, R10, -0xd, R7 ;  /* 0xfffffff30a047824 */ /* 0x000fc400078e0207 */
[----:B------:R-:W-:Y:S01]  /*01d0*/  IMAD R2, R6, -0xd, R3 ;  /* 0xfffffff306027824 */ /* 0x000fe200078e0203 */
[----:B------:R-:W-:Y:S01]  /*01e0*/  IADD3 R13, PT, PT, R5, 0xd, RZ ;  /* 0x0000000d050d7810 */ /* 0x000fe20007ffe0ff */
[----:B------:R-:W-:-:S04]  /*01f0*/  IMAD R11, R4, 0xd, R26 ;  /* 0x0000000d040b7824 */ /* 0x000fc800078e021a */
[----:B------:R-:W-:Y:S02]  /*0200*/  IMAD R11, R2, 0xa9, R11 ;  /* 0x000000a9020b7824 */ /* 0x000fe400078e020b */
[----:B0-----:R-:W-:-:S06]  /*0210*/  IMAD.WIDE R6, R5, 0x8, R8 ;  /* 0x0000000805067825 */ /* 0x001fcc00078e0208 */
[----:B-1----:R-:W3:Y:S01]  /*0220*/  LDG.E.64.CONSTANT R6, desc[UR4][R6.64] ;  /* 0x0000000406067981 */ /* 0x002ee2000c1e9b00 */
[----:B--2---:R-:W-:-:S05]  /*0230*/  IMAD.WIDE R28, R11, 0x8, R28 ;  /* 0x000000080b1c7825 */ /* 0x004fca00078e021c */
[----:B------:R-:W3:Y:S01]  /*0240*/  LDG.E.64.CONSTANT R22, desc[UR4][R28.64] ;  /* 0x000000041c167981 */ /* 0x000ee2000c1e9b00 */
[----:B------:R-:W-:-:S03]  /*0250*/  IMAD.WIDE.U32 R12, R13, 0x8, R8 ;  /* 0x000000080d0c7825 */ /* 0x000fc600078e0008 */
[----:B------:R-:W2:Y:S01]  /*0260*/  LDG.E.64.CONSTANT R20, desc[UR4][R28.64+0x8] ;  /* 0x000008041c147981 */ /* 0x000ea2000c1e9b00 */
[----:B------:R-:W-:-:S03]  /*0270*/  IADD3 R11, PT, PT, R5, 0x1a, RZ ;  /* 0x0000001a050b7810 */ /* 0x000fc60007ffe0ff */
[----:B------:R-:W2:Y:S02]  /*0280*/  LDG.E.64.CONSTANT R12, desc[UR4][R12.64] ;  /* 0x000000040c0c7981 */ /* 0x000ea4000c1e9b00 */
[----:B------:R-:W-:Y:S02]  /*0290*/  IMAD.WIDE.U32 R10, R11, 0x8, R8 ;  /* 0x000000080b0a7825 */ /* 0x000fe400078e0008 */
[----:B------:R-:W4:Y:S04]  /*02a0*/  LDG.E.64.CONSTANT R18, desc[UR4][R28.64+0x10] ;  /* 0x000010041c127981 */ /* 0x000f28000c1e9b00 */
[----:B------:R-:W4:Y:S01]  /*02b0*/  LDG.E.64.CONSTANT R10, desc[UR4][R10.64] ;  /* 0x000000040a0a7981 */ /* 0x000f22000c1e9b00 */
[----:B------:R-:W-:-:S03]  /*02c0*/  IADD3 R17, PT, PT, R5, 0x27, RZ ;  /* 0x0000002705117810 */ /* 0x000fc60007ffe0ff */
[----:B------:R-:W5:Y:S02]  /*02d0*/  LDG.E.64.CONSTANT R14, desc[UR4][R28.64+0x18] ;  /* 0x000018041c0e7981 */ /* 0x000f64000c1e9b00 */
[----:B------:R-:W-:Y:S02]  /*02e0*/  IMAD.WIDE.U32 R16, R17, 0x8, R8 ;  /* 0x0000000811107825 */ /* 0x000fe400078e0008 */
[----:B------:R-:W5:Y:S04]  /*02f0*/  LDG.E.64.CONSTANT R24, desc[UR4][R28.64+0x60] ;  /* 0x000060041c187981 */ /* 0x000f68000c1e9b00 */
[----:B------:R-:W5:Y:S01]  /*0300*/  LDG.E.64.CONSTANT R16, desc[UR4][R16.64] ;  /* 0x0000000410107981 */ /* 0x000f62000c1e9b00 */
[----:B---3--:R-:W-:-:S08]  /*0310*/  DMUL R22, R22, R6 ;  /* 0x0000000616167228 */ /* 0x008fd00000000000 */
[----:B------:R-:W-:Y:S01]  /*0320*/  DFMA R22, R6, R22, RZ ;  /* 0x000000160616722b */ /* 0x000fe200000000ff */
[----:B------:R-:W-:Y:S01]  /*0330*/  IADD3 R7, PT, PT, R5, 0x34, RZ ;  /* 0x0000003405077810 */ /* 0x000fe20007ffe0ff */
[----:B--2---:R-:W-:-:S04]  /*0340*/  DMUL R20, R20, R12 ;  /* 0x0000000c14147228 */ /* 0x004fc80000000000 */
[----:B------:R-:W-:-:S04]  /*0350*/  IMAD.WIDE.U32 R6, R7, 0x8, R8 ;  /* 0x0000000807067825 */ /* 0x000fc800078e0008 */
[----:B------:R-:W-:Y:S02]  /*0360*/  DFMA R20, R12, R20, R22 ;  /* 0x000000140c14722b */ /* 0x000fe40000000016 */
[----:B------:R-:W2:Y:S01]  /*0370*/  LDG.E.64.CONSTANT R6, desc[UR4][R6.64] ;  /* 0x0000000406067981 */ /* 0x000ea2000c1e9b00 */
[----:B------:R-:W-:-:S03]  /*0380*/  IADD3 R13, PT, PT, R5, 0x41, RZ ;  /* 0x00000041050d7810 */ /* 0x000fc60007ffe0ff */
[----:B------:R-:W2:Y:S01]  /*0390*/  LDG.E.64.CONSTANT R22, desc[UR4][R28.64+0x20] ;  /* 0x000020041c167981 */ /* 0x000ea2000c1e9b00 */
[----:B----4-:R-:W-:Y:S01]  /*03a0*/  DMUL R18, R18, R10 ;  /* 0x0000000a12127228 */ /* 0x010fe20000000000 */
[----:B------:R-:W-:-:S06]  /*03b0*/  IMAD.WIDE.U32 R12, R13, 0x8, R8 ;  /* 0x000000080d0c7825 */ /* 0x000fcc00078e0008 */
[----:B------:R-:W3:Y:S01]  /*03c0*/  LDG.E.64.CONSTANT R12, desc[UR4][R12.64] ;  /* 0x000000040c0c7981 */ /* 0x000ee2000c1e9b00 */
[----:B------:R-:W-:-:S03]  /*03d0*/  DFMA R18, R10, R18, R20 ;  /* 0x000000120a12722b */ /* 0x000fc60000000014 */
[----:B------:R-:W3:Y:S01]  /*03e0*/  LDG.E.64.CONSTANT R20, desc[UR4][R28.64+0x28] ;  /* 0x000028041c147981 */ /* 0x000ee2000c1e9b00 */
[----:B------:R-:W-:Y:S01]  /*03f0*/  IADD3 R11, PT, PT, R5, 0x4e, RZ ;  /* 0x0000004e050b7810 */ /* 0x000fe20007ffe0ff */
[----:B-----5:R-:W-:-:S04]  /*0400*/  DMUL R14, R14, R16 ;  /* 0x000000100e0e7228 */ /* 0x020fc80000000000 */
        /* <DEDUP_REMOVED lines=11> */
[----:B---3--:R-:W-:-:S04]  /*04c0*/  DMUL R20, R20, R12 ;  /* 0x0000000c14147228 */ /* 0x008fc80000000000 */
        /* <DEDUP_REMOVED lines=25> */
[----:B---3--:R-:W-:-:S08]  /*0660*/  DMUL R20, R20, R12 ;  /* 0x0000000c14147228 */ /* 0x008fd00000000000 */
[----:B------:R-:W-:Y:S01]  /*0670*/  DFMA R20, R12, R20, R22 ;  /* 0x000000140c14722b */ /* 0x000fe20000000016 */
[----:B------:R-:W0:Y:S08]  /*0680*/  LDC.64 R12, c[0x0][0x390] ;  /* 0x0000e400ff0c7b82 */ /* 0x000e300000000a00 */
[----:B------:R-:W1:Y:S01]  /*0690*/  LDC.64 R22, c[0x0][0x3a8] ;  /* 0x0000ea00ff167b82 */ /* 0x000e620000000a00 */
[----:B----4-:R-:W-:-:S08]  /*06a0*/  DMUL R18, R18, R10 ;  /* 0x0000000a12127228 */ /* 0x010fd00000000000 */
[----:B------:R-:W-:Y:S01]  /*06b0*/  DFMA R10, R10, R18, R20 ;  /* 0x000000120a0a722b */ /* 0x000fe20000000014 */
[----:B------:R-:W-:-:S05]  /*06c0*/  IADD3 R21, PT, PT, R5, R26, RZ ;  /* 0x0000001a05157210 */ /* 0x000fca0007ffe0ff */
[----:B------:R-:W-:Y:S01]  /*06d0*/  IMAD R21, R2, 0xa9, R21 ;  /* 0x000000a902157824 */ /* 0x000fe200078e0215 */
[----:B--2---:R-:W-:Y:S01]  /*06e0*/  DMUL R18, R14, R16 ;  /* 0x000000100e127228 */ /* 0x004fe20000000000 */
[----:B0-----:R-:W-:-:S04]  /*06f0*/  IMAD.WIDE R14, R4, 0x8, R12 ;  /* 0x00000008040e7825 */ /* 0x001fc800078e020c */
[----:B-1----:R-:W-:-:S03]  /*0700*/  IMAD.WIDE R22, R21, 0x8, R22 ;  /* 0x0000000815167825 */ /* 0x002fc600078e0216 */
[----:B------:R-:W-:Y:S01]  /*0710*/  DFMA R16, R16, R18, R10 ;  /* 0x000000121010722b */ /* 0x000fe2000000000a */
[----:B------:R-:W2:Y:S04]  /*0720*/  LDG.E.64.CONSTANT R10, desc[UR4][R14.64] ;  /* 0x000000040e0a7981 */ /* 0x000ea8000c1e9b00 */
[----:B------:R-:W2:Y:S01]  /*0730*/  LDG.E.64.CONSTANT R20, desc[UR4][R22.64] ;  /* 0x0000000416147981 */ /* 0x000ea2000c1e9b00 */
[----:B------:R-:W-:Y:S01]  /*0740*/  IADD3 R19, PT, PT, R4, 0xd, RZ ;  /* 0x0000000d04137810 */ /* 0x000fe20007ffe0ff */
[----:B-----5:R-:W-:Y:S02]  /*0750*/  DMUL R24, R24, R6 ;  /* 0x0000000618187228 */ /* 0x020fe40000000000 */
[----:B------:R0:W3:Y:S02]  /*0760*/  LDG.E.64.CONSTANT R28, desc[UR4][R22.64+0x4e0] ;  /* 0x0004e004161c7981 */ /* 0x0000e4000c1e9b00 */
        /* <DEDUP_REMOVED lines=69> */
[----:B-----5:R-:W-:-:S08]  /*0bc0*/  DMUL R6, R6, R18 ;  /* 0x0000001206067228 */ /* 0x020fd00000000000 */
[----:B------:R-:W-:Y:S02]  /*0bd0*/  DFMA R20, R18, R6, R20 ;  /* 0x000000061214722b */ /* 0x000fe40000000014 */
[----:B------:R-:W1:Y:S08]  /*0be0*/  LDC.64 R6, c[0x0][0x398] ;  /* 0x0000e600ff067b82 */ /* 0x000e700000000a00 */
[----:B------:R-:W4:Y:S01]  /*0bf0*/  LDC.64 R18, c[0x0][0x3b0] ;  /* 0x0000ec00ff127b82 */ /* 0x000f220000000a00 */
[----:B--2---:R-:W-:-:S08]  /*0c00*/  DMUL R10, R10, R16 ;  /* 0x000000100a0a7228 */ /* 0x004fd00000000000 */
[----:B------:R-:W-:Y:S01]  /*0c10*/  DFMA R20, R16, R10, R20 ;  /* 0x0000000a1014722b */ /* 0x000fe20000000014 */
[----:B-1----:R-:W-:-:S05]  /*0c20*/  IMAD.WIDE R10, R2, 0x8, R6 ;  /* 0x00000008020a7825 */ /* 0x002fca00078e0206 */
[----:B------:R-:W2:Y:S01]  /*0c30*/  LDG.E.64.CONSTANT R16, desc[UR4][R10.64] ;  /* 0x000000040a107981 */ /* 0x000ea2000c1e9b00 */
[----:B----4-:R-:W-:-:S05]  /*0c40*/  IMAD.WIDE R26, R3, 0x8, R18 ;  /* 0x00000008031a7825 */ /* 0x010fca00078e0212 */
[----:B------:R-:W2:Y:S01]  /*0c50*/  LDG.E.64.CONSTANT R18, desc[UR4][R26.64] ;  /* 0x000000041a127981 */ /* 0x000ea2000c1e9b00 */
[----:B0-----:R-:W-:Y:S01]  /*0c60*/  IADD3 R23, PT, PT, R2, 0xd, RZ ;  /* 0x0000000d02177810 */ /* 0x001fe20007ffe0ff */
[----:B---3--:R-:W-:-:S04]  /*0c70*/  DMUL R28, R28, R24 ;  /* 0x000000181c1c7228 */ /* 0x008fc80000000000 */
[----:B------:R-:W-:-:S04]  /*0c80*/  IMAD.WIDE.U32 R22, R23, 0x8, R6 ;  /* 0x0000000817167825 */ /* 0x000fc800078e0006 */
[----:B------:R-:W-:Y:S02]  /*0c90*/  DFMA R24, R24, R28, R20 ;  /* 0x0000001c1818722b */ /* 0x000fe40000000014 */
[----:B------:R-:W3:Y:S04]  /*0ca0*/  LDG.E.64.CONSTANT R22, desc[UR4][R22.64] ;  /* 0x0000000416167981 */ /* 0x000ee8000c1e9b00 */
        /* <DEDUP_REMOVED lines=70> */
[----:B------:R-:W0:Y:S01]  /*1110*/  @!P0 LDC.64 R20, c[0x0][0x3b8] ;  /* 0x0000ee00ff148b82 */ /* 0x000e220000000a00 */
[----:B------:R-:W-:-:S06]  /*1120*/  @!P0 IMAD R3, R4, 0x68, RZ ;  /* 0x0000006804038824 */ /* 0x000fcc00078e02ff */
[----:B------:R-:W-:Y:S01]  /*1130*/  DFMA R16, R22, R28, R16 ;  /* 0x0000001c1610722b */ /* 0x000fe20000000010 */
[----:B------:R-:W-:-:S04]  /*1140*/  @!P0 IADD3 R22, P1, PT, R14, R3, RZ ;  /* 0x000000030e168210 */ /* 0x000fc80007f3e0ff */
[----:B------:R-:W-:Y:S02]  /*1150*/  @!P0 LEA.HI.X.SX32 R23, R3, R15, 0x1, P1 ;  /* 0x0000000f03178211 */ /* 0x000fe400008f0eff */
[----:B------:R-:W1:Y:S01]  /*1160*/  @!P0 LDC.64 R14, c[0x0][0x3c0] ;  /* 0x0000f000ff0e8b82 */ /* 0x000e620000000a00 */
[----:B------:R-:W-:-:S03]  /*1170*/  @!P0 IMAD R3, R5, 0xe, RZ ;  /* 0x0000000e05038824 */ /* 0x000fc600078e02ff */
[----:B------:R-:W3:Y:S01]  /*1180*/  @!P0 LDG.E.64.CONSTANT R22, desc[UR4][R22.64] ;  /* 0x0000000416168981 */ /* 0x000ee2000c1e9b00 */
[----:B0-----:R-:W-:-:S04]  /*1190*/  @!P0 IMAD.WIDE R26, R0, 0x8, R20 ;  /* 0x00000008001a8825 */ /* 0x001fc800078e0214 */
[----:B------:R-:W-:Y:S02]  /*11a0*/  @!P0 IMAD.WIDE.U32 R20, R3, 0x8, R8 ;  /* 0x0000000803148825 */ /* 0x000fe400078e0008 */
[----:B------:R-:W4:Y:S04]  /*11b0*/  @!P0 LDG.E.64.CONSTANT R26, desc[UR4][R26.64] ;  /* 0x000000041a1a8981 */ /* 0x000f28000c1e9b00 */
[----:B------:R-:W4:Y:S01]  /*11c0*/  @!P0 LDG.E.64.CONSTANT R20, desc[UR4][R20.64] ;  /* 0x0000000414148981 */ /* 0x000f22000c1e9b00 */
[----:B-1----:R-:W-:-:S04]  /*11d0*/  @!P0 IMAD.WIDE R14, R0, 0x8, R14 ;  /* 0x00000008000e8825 */ /* 0x002fc800078e020e */
[----:B------:R-:W-:Y:S02]  /*11e0*/  IMAD R3, R2, 0xd, RZ ;  /* 0x0000000d02037824 */ /* 0x000fe400078e02ff */
[----:B------:R-:W5:Y:S01]  /*11f0*/  @!P0 LDG.E.64.CONSTANT R14, desc[UR4][R14.64] ;  /* 0x000000040e0e8981 */ /* 0x000f62000c1e9b00 */
[----:B--2---:R-:W-:-:S08]  /*1200*/  DMUL R24, R24, R18 ;  /* 0x0000001218187228 */ /* 0x004fd00000000000 */
[----:B------:R-:W-:Y:S01]  /*1210*/  DFMA R16, R18, R24, R16 ;  /* 0x000000181210722b */ /* 0x000fe20000000010 */
[----:B------:R-:W-:-:S06]  /*1220*/  @!P0 IMAD.WIDE R18, R3, 0x8, R10 ;  /* 0x0000000803128825 */ /* 0x000fcc00078e020a */
[----:B------:R-:W2:Y:S01]  /*1230*/  @!P0 LDG.E.64.CONSTANT R18, desc[UR4][R18.64] ;  /* 0x0000000412128981 */ /* 0x000ea2000c1e9b00 */
[----:B------:R-:W-:-:S04]  /*1240*/  ISETP.NE.AND P1, PT, R4, RZ, PT ;  /* 0x000000ff0400720c */ /* 0x000fc80003f25270 */
[----:B------:R-:W-:Y:S01]  /*1250*/  ISETP.NE.AND P1, PT, R4, 0xc, P1 ;  /* 0x0000000c0400780c */ /* 0x000fe20000f25270 */
[----:B----4-:R-:W-:-:S08]  /*1260*/  @!P0 DMUL R24, R26, R20 ;  /* 0x000000141a188228 */ /* 0x010fd00000000000 */
[----:B---3--:R-:W-:-:S04]  /*1270*/  @!P0 DFMA R24, R24, R22, R16 ;  /* 0x000000161818822b */ /* 0x008fc80000000010 */
[----:B------:R-:W0:Y:S01]  /*1280*/  @!P1 LDC.64 R22, c[0x0][0x3b8] ;  /* 0x0000ee00ff169b82 */ /* 0x000e220000000a00 */
[----:B-----5:R-:W-:-:S07]  /*1290*/  @!P0 DMUL R20, R20, R14 ;  /* 0x0000000e14148228 */ /* 0x020fce0000000000 */
[----:B------:R-:W1:Y:S01]  /*12a0*/  @!P1 LDC.64 R14, c[0x0][0x3c8] ;  /* 0x0000f200ff0e9b82 */ /* 0x000e620000000a00 */
[----:B------:R-:W-:-:S04]  /*12b0*/  ISETP.NE.AND P2, PT, R2, RZ, PT ;  /* 0x000000ff0200720c */ /* 0x000fc80003f45270 */
[----:B------:R-:W-:Y:S01]  /*12c0*/  ISETP.NE.AND P2, PT, R2, 0xc, P2 ;  /* 0x0000000c0200780c */ /* 0x000fe20001745270 */
[----:B------:R-:W-:Y:S02]  /*12d0*/  @!P1 IMAD R27, R4, 0xe, RZ ;  /* 0x0000000e041b9824 */ /* 0x000fe400078e02ff */
[----:B0-----:R-:W-:-:S04]  /*12e0*/  @!P1 IMAD.WIDE R22, R0, 0x8, R22 ;  /* 0x0000000800169825 */ /* 0x001fc800078e0216 */
[----:B------:R-:W-:Y:S02]  /*12f0*/  @!P1 IMAD.WIDE.U32 R26, R27, 0x8, R8 ;  /* 0x000000081b1a9825 */ /* 0x000fe400078e0008 */
[----:B------:R-:W3:Y:S02]  /*1300*/  @!P1 LDG.E.64.CONSTANT R22, desc[UR4][R22.64] ;  /* 0x0000000416169981 */ /* 0x000ee4000c1e9b00 */
[----:B-1----:R-:W-:Y:S02]  /*1310*/  @!P1 IMAD.WIDE R14, R0, 0x8, R14 ;  /* 0x00000008000e9825 */ /* 0x002fe400078e020e */
[----:B------:R-:W4:Y:S02]  /*1320*/  @!P1 LDG.E.64.CONSTANT R26, desc[UR4][R26.64] ;  /* 0x000000041a1a9981 */ /* 0x000f24000c1e9b00 */
[----:B------:R-:W-:Y:S02]  /*1330*/  @!P1 IMAD.WIDE R10, R3, 0x8, R10 ;  /* 0x00000008030a9825 */ /* 0x000fe400078e020a */
[----:B------:R-:W5:Y:S04]  /*1340*/  @!P1 LDG.E.64.CONSTANT R14, desc[UR4][R14.64] ;  /* 0x000000040e0e9981 */ /* 0x000f68000c1e9b00 */
[----:B------:R-:W4:Y:S01]  /*1350*/  @!P1 LDG.E.64.CONSTANT R10, desc[UR4][R10.64] ;  /* 0x000000040a0a9981 */ /* 0x000f22000c1e9b00 */
[----:B------:R-:W-:-:S05]  /*1360*/  @!P2 IADD3 R3, PT, PT, R2, R3, RZ ;  /* 0x000000030203a210 */ /* 0x000fca0007ffe0ff */
[----:B------:R-:W-:-:S06]  /*1370*/  @!P2 IMAD.WIDE.U32 R2, R3, 0x8, R12 ;  /* 0x000000080302a825 */ /* 0x000fcc00078e000c */
[----:B------:R-:W4:Y:S01]  /*1380*/  @!P2 LDG.E.64.CONSTANT R2, desc[UR4][R2.64] ;  /* 0x000000040202a981 */ /* 0x000f22000c1e9b00 */
[----:B--2---:R-:W-:Y:S01]  /*1390*/  @!P0 DFMA R16, R20, R18, R24 ;  /* 0x000000121410822b */ /* 0x004fe20000000018 */
[----:B------:R-:W0:Y:S01]  /*13a0*/  LDC.64 R18, c[0x0][0x3c0] ;  /* 0x0000f000ff127b82 */ /* 0x000e220000000a00 */
[----:B------:R-:W-:-:S04]  /*13b0*/  @!P1 IMAD R21, R5, 0xe, RZ ;  /* 0x0000000e05159824 */ /* 0x000fc800078e02ff */
[----:B------:R-:W-:-:S03]  /*13c0*/  @!P1 IMAD.WIDE R20, R21, 0x8, R12 ;  /* 0x0000000815149825 */ /* 0x000fc600078e020c */
[----:B------:R-:W1:Y:S03]  /*13d0*/  LDC.64 R24, c[0x0][0x3c8] ;  /* 0x0000f200ff187b82 */ /* 0x000e660000000a00 */
[----:B------:R-:W3:Y:S01]  /*13e0*/  @!P1 LDG.E.64.CONSTANT R20, desc[UR4][R20.64] ;  /* 0x0000000414149981 */ /* 0x000ee2000c1e9b00 */
[----:B------:R-:W-:-:S04]  /*13f0*/  @!P2 IMAD R5, R5, 0xe, RZ ;  /* 0x0000000e0505a824 */ /* 0x000fc800078e02ff */
[----:B------:R-:W-:-:S04]  /*1400*/  @!P2 IMAD.WIDE R6, R5, 0x8, R6 ;  /* 0x000000080506a825 */ /* 0x000fc800078e0206 */
[----:B------:R-:W-:Y:S02]  /*1410*/  @!P2 IMAD R5, R4, 0xe, RZ ;  /* 0x0000000e0405a824 */ /* 0x000fe400078e02ff */
[----:B------:R-:W2:Y:S01]  /*1420*/  @!P2 LDG.E.64.CONSTANT R6, desc[UR4][R6.64] ;  /* 0x000000040606a981 */ /* 0x000ea2000c1e9b00 */
[----:B0-----:R-:W-:-:S04]  /*1430*/  @!P2 IMAD.WIDE R18, R0, 0x8, R18 ;  /* 0x000000080012a825 */ /* 0x001fc800078e0212 */
[----:B------:R-:W-:Y:S02]  /*1440*/  @!P2 IMAD.WIDE R8, R5, 0x8, R8 ;  /* 0x000000080508a825 */ /* 0x000fe400078e0208 */
[----:B------:R-:W2:Y:S01]  /*1450*/  @!P2 LDG.E.64.CONSTANT R18, desc[UR4][R18.64] ;  /* 0x000000041212a981 */ /* 0x000ea2000c1e9b00 */
[----:B------:R-:W0:Y:S01]  /*1460*/  LDC.64 R4, c[0x0][0x380] ;  /* 0x0000e000ff047b82 */ /* 0x000e220000000a00 */
[C---:B-1----:R-:W-:Y:S02]  /*1470*/  @!P2 IMAD.WIDE R24, R0.reuse, 0x8, R24 ;  /* 0x000000080018a825 */ /* 0x042fe400078e0218 */
[----:B------:R-:W2:Y:S04]  /*1480*/  @!P2 LDG.E.64.CONSTANT R8, desc[UR4][R8.64] ;  /* 0x000000040808a981 */ /* 0x000ea8000c1e9b00 */
[----:B------:R-:W2:Y:S01]  /*1490*/  @!P2 LDG.E.64.CONSTANT R24, desc[UR4][R24.64] ;  /* 0x000000041818a981 */ /* 0x000ea2000c1e9b00 */
[----:B0-----:R-:W-:Y:S01]  /*14a0*/  IMAD.WIDE R4, R0, 0x8, R4 ;  /* 0x0000000800047825 */ /* 0x001fe200078e0204 */
[----:B---3--:R-:W-:-:S02]  /*14b0*/  @!P1 DMUL R22, R22, R20 ;  /* 0x0000001416169228 */ /* 0x008fc40000000000 */
[----:B-----5:R-:W-:-:S06]  /*14c0*/  @!P1 DMUL R14, R20, R14 ;  /* 0x0000000e140e9228 */ /* 0x020fcc0000000000 */
[----:B----4-:R-:W-:-:S08]  /*14d0*/  @!P1 DFMA R22, R22, R26, R16 ;  /* 0x0000001a1616922b */ /* 0x010fd00000000010 */
[----:B------:R-:W-:Y:S02]  /*14e0*/  @!P1 DFMA R16, R10, R14, R22 ;  /* 0x0000000e0a10922b */ /* 0x000fe40000000016 */
[----:B--2---:R-:W-:-:S08]  /*14f0*/  @!P2 DMUL R18, R18, R6 ;  /* 0x000000061212a228 */ /* 0x004fd00000000000 */
[----:B------:R-:W-:Y:S02]  /*1500*/  @!P2 DFMA R18, R18, R8, R16 ;  /* 0x000000081212a22b */ /* 0x000fe40000000010 */
[----:B------:R-:W-:-:S08]  /*1510*/  @!P2 DMUL R6, R24, R6 ;  /* 0x000000061806a228 */ /* 0x000fd00000000000 */
[----:B------:R-:W-:-:S07]  /*1520*/  @!P2 DFMA R16, R6, R2, R18 ;  /* 0x000000020610a22b */ /* 0x000fce0000000012 */
[----:B------:R-:W-:Y:S01]  /*1530*/  STG.E.64 desc[UR4][R4.64], R16 ;  /* 0x0000001004007986 */ /* 0x000fe2000c101b04 */
[----:B------:R-:W-:Y:S05]  /*1540*/  EXIT ;  /* 0x000000000000794d */ /* 0x000fea0003800000 */
.L_x_2:
        /* <DEDUP_REMOVED lines=11> */
.L_x_17:


//--------------------- .text._Z13jacobi_kernelILi12EEvPdPKdS2_S2_S2_S2_S2_S2_S2_S2_i --------------------------
	.section	.text._Z13jacobi_kernelILi12EEvPdPKdS2_S2_S2_S2_S2_S2_S2_S2_i,"ax",@progbits
	.align	128
        .global         _Z13jacobi_kernelILi12EEvPdPKdS2_S2_S2_S2_S2_S2_S2_S2_i
        .type           _Z13jacobi_kernelILi12EEvPdPKdS2_S2_S2_S2_S2_S2_S2_S2_i,@function
        .size           _Z13jacobi_kernelILi12EEvPdPKdS2_S2_S2_S2_S2_S2_S2_S2_i,(.L_x_18 - _Z13jacobi_kernelILi12EEvPdPKdS2_S2_S2_S2_S2_S2_S2_S2_i)
        .other          _Z13jacobi_kernelILi12EEvPdPKdS2_S2_S2_S2_S2_S2_S2_S2_i,@"STO_CUDA_ENTRY STV_DEFAULT"
_Z13jacobi_kernelILi12EEvPdPKdS2_S2_S2_S2_S2_S2_S2_S2_i:
.text._Z13jacobi_kernelILi12EEvPdPKdS2_S2_S2_S2_S2_S2_S2_S2_i:
        /* <DEDUP_REMOVED lines=13> */
[----:B------:R-:W-:Y:S02]  /*00d0*/  SHF.R.S32.HI R6, RZ, 0x1, R5 ;  /* 0x00000001ff067819 */ /* 0x000fe40000011405 */
[----:B------:R-:W-:Y:S02]  /*00e0*/  LEA.HI.SX32 R3, R4, R3, 0x1b ;  /* 0x0000000304037211 */ /* 0x000fe400078fdaff */
[----:B------:R-:W-:-:S03]  /*00f0*/  LEA.HI R7, R5, R6, RZ, 0x1 ;  /* 0x0000000605077211 */ /* 0x000fc600078f08ff */
        /* <DEDUP_REMOVED lines=8> */
[----:B------:R-:W-:Y:S02]  /*0180*/  LEA.HI R10, R6, R11, RZ, 0x1 ;  /* 0x0000000b060a7211 */ /* 0x000fe400078f08ff */
[----:B------:R-:W-:Y:S01]  /*0190*/  LEA.HI R6, R4, R5, RZ, 0x1 ;  /* 0x0000000504067211 */ /* 0x000fe200078f08ff */
[----:B------:R-:W2:Y:S01]  /*01a0*/  LDC.64 R28, c[0x0][0x3a0] ;  /* 0x0000e800ff1c7b82 */ /* 0x000ea20000000a00 */
[----:B------:R-:W-:Y:S02]  /*01b0*/  IMAD R5, R7, -0xc, R0 ;  /* 0xfffffff407057824 */ /* 0x000fe400078e0200 */
        /* <DEDUP_REMOVED lines=54> */
[----:B------:R-:W-:Y:S01]  /*0520*/  IMAD.WIDE.U32 R6, R7, 0x8, R8 ;  /* 0x0000000807067825 */ /* 0x000fe200078e0008 */
[----:B------:R-:W-:-:S05]  /*0530*/  IADD3 R25, PT, PT, R5, 0x78, RZ ;  /* 0x0000007805197810 */ /* 0x000fca0007ffe0ff */
[----:B------:R-:W3:Y:S01]  /*0540*/  LDG.E.64.CONSTANT R6, desc[UR4][R6.64] ;  /* 0x0000000406067981 */ /* 0x000ee2000c1e9b00 */
[----:B------:R-:W-:Y:S01]  /*0550*/  DFMA R20, R16, R20, R22 ;  /* 0x000000141014722b */ /* 0x000fe20000000016 */
[----:B------:R-:W-:Y:S01]  /*0560*/  IMAD.WIDE.U32 R24, R25, 0x8, R8 ;  /* 0x0000000819187825 */ /* 0x000fe200078e0008 */
[----:B------:R-:W0:Y:S01]  /*0570*/  LDC.64 R22, c[0x0][0x3a8] ;  /* 0x0000ea00ff167b82 */ /* 0x000e220000000a00 */
[----:B------:R-:W3:Y:S04]  /*0580*/  LDG.E.64.CONSTANT R16, desc[UR4][R28.64+0x48] ;  /* 0x000048041c107981 */ /* 0x000ee8000c1e9b00 */
[----:B------:R-:W4:Y:S01]  /*0590*/  LDG.E.64.CONSTANT R24, desc[UR4][R24.64] ;  /* 0x0000000418187981 */ /* 0x000f22000c1e9b00 */
[----:B-----5:R-:W-:-:S08]  /*05a0*/  DMUL R12, R12, R14 ;  /* 0x0000000e0c0c7228 */ /* 0x020fd00000000000 */
[----:B------:R-:W-:Y:S01]  /*05b0*/  DFMA R12, R14, R12, R20 ;  /* 0x0000000c0e0c722b */ /* 0x000fe20000000014 */
[----:B------:R-:W4:Y:S01]  /*05c0*/  LDG.E.64.CONSTANT R14, desc[UR4][R28.64+0x50] ;  /* 0x000050041c0e7981 */ /* 0x000f22000c1e9b00 */
[----:B------:R-:W-:Y:S01]  /*05d0*/  IADD3 R21, PT, PT, R5, 0x84, RZ ;  /* 0x0000008405157810 */ /* 0x000fe20007ffe0ff */
[----:B--2---:R-:W-:-:S08]  /*05e0*/  DMUL R10, R10, R18 ;  /* 0x000000120a0a7228 */ /* 0x004fd00000000000 */
[----:B------:R-:W-:Y:S01]  /*05f0*/  DFMA R18, R18, R10, R12 ;  /* 0x0000000a1212722b */ /* 0x000fe2000000000c */
[----:B------:R-:W-:Y:S01]  /*0600*/  IMAD.WIDE.U32 R10, R21, 0x8, R8 ;  /* 0x00000008150a7825 */ /* 0x000fe200078e0008 */
[----:B------:R-:W1:Y:S01]  /*0610*/  LDC.64 R12, c[0x0][0x390] ;  /* 0x0000e400ff0c7b82 */ /* 0x000e620000000a00 */
[----:B------:R-:W2:Y:S04]  /*0620*/  LDG.E.64.CONSTANT R20, desc[UR4][R28.64+0x58] ;  /* 0x000058041c147981 */ /* 0x000ea8000c1e9b00 */
[----:B------:R-:W2:Y:S01]  /*0630*/  LDG.E.64.CONSTANT R10, desc[UR4][R10.64] ;  /* 0x000000040a0a7981 */ /* 0x000ea2000c1e9b00 */
[----:B---3--:R-:W-:-:S08]  /*0640*/  DMUL R16, R16, R6 ;  /* 0x0000000610107228 */ /* 0x008fd00000000000 */
[----:B------:R-:W-:Y:S01]  /*0650*/  DFMA R18, R6, R16, R18 ;  /* 0x000000100612722b */ /* 0x000fe20000000012 */
[----:B------:R-:W-:-:S05]  /*0660*/  IADD3 R17, PT, PT, R5, R26, RZ ;  /* 0x0000001a05117210 */ /* 0x000fca0007ffe0ff */
[----:B------:R-:W-:-:S04]  /*0670*/  IMAD R17, R2, 0x90, R17 ;  /* 0x0000009002117824 */ /* 0x000fc800078e0211 */
[----:B0-----:R-:W-:-:S05]  /*0680*/  IMAD.WIDE R22, R17, 0x8, R22 ;  /* 0x0000000811167825 */ /* 0x001fca00078e0216 */
[----:B------:R-:W3:Y:S04]  /*0690*/  LDG.E.64.CONSTANT R16, desc[UR4][R22.64] ;  /* 0x0000000416107981 */ /* 0x000ee8000c1e9b00 */
[----:B------:R-:W5:Y:S01]  /*06a0*/  LDG.E.64.CONSTANT R28, desc[UR4][R22.64+0x420] ;  /* 0x00042004161c7981 */ /* 0x000f62000c1e9b00 */
[----:B----4-:R-:W-:Y:S01]  /*06b0*/  DMUL R6, R14, R24 ;  /* 0x000000180e067228 */ /* 0x010fe20000000000 */
[----:B-1----:R-:W-:-:S07]  /*06c0*/  IMAD.WIDE R14, R4, 0x8, R12 ;  /* 0x00000008040e7825 */ /* 0x002fce00078e020c */
[----:B------:R-:W-:Y:S01]  /*06d0*/  DFMA R24, R24, R6, R18 ;  /* 0x000000061818722b */ /* 0x000fe20000000012 */
[----:B------:R-:W3:Y:S01]  /*06e0*/  LDG.E.64.CONSTANT R18, desc[UR4][R14.64] ;  /* 0x000000040e127981 */ /* 0x000ee2000c1e9b00 */
[----:B------:R-:W-:-:S05]  /*06f0*/  IADD3 R7, PT, PT, R4, 0xc, RZ ;  /* 0x0000000c04077810 */ /* 0x000fca0007ffe0ff */
[----:B------:R-:W-:-:S06]  /*0700*/  IMAD.WIDE.U32 R6, R7, 0x8, R12 ;  /* 0x0000000807067825 */ /* 0x000fcc00078e000c */
[----:B------:R-:W4:Y:S01]  /*0710*/  LDG.E.64.CONSTANT R6, desc[UR4][R6.64] ;  /* 0x0000000406067981 */ /* 0x000f22000c1e9b00 */
[----:B--2---:R-:W-:-:S08]  /*0720*/  DMUL R20, R20, R10 ;  /* 0x0000000a14147228 */ /* 0x004fd00000000000 */
[----:B------:R-:W-:Y:S01]  /*0730*/  DFMA R20, R10, R20, R24 ;  /* 0x000000140a14722b */ /* 0x000fe20000000018 */
[----:B------:R-:W4:Y:S01]  /*0740*/  LDG.E.64.CONSTANT R24, desc[UR4][R22.64+0x60] ;  /* 0x0000600416187981 */ /* 0x000f22000c1e9b00 */
[----:B------:R-:W-:-:S05]  /*0750*/  IADD3 R11, PT, PT, R4, 0x18, RZ ;  /* 0x00000018040b7810 */ /* 0x000fca0007ffe0ff */
[----:B------:R-:W-:-:S06]  /*0760*/  IMAD.WIDE.U32 R10, R11, 0x8, R12 ;  /* 0x000000080b0a7825 */ /* 0x000fcc00078e000c */
[----:B------:R-:W2:Y:S01]  /*0770*/  LDG.E.64.CONSTANT R10, desc[UR4][R10.64] ;  /* 0x000000040a0a7981 */ /* 0x000ea2000c1e9b00 */
[----:B---3--:R-:W-:-:S08]  /*0780*/  DMUL R16, R16, R18 ;  /* 0x0000001210107228 */ /* 0x008fd00000000000 */
[----:B------:R-:W-:Y:S01]  /*0790*/  DFMA R16, R18, R16, R20 ;  /* 0x000000101210722b */ /* 0x000fe20000000014 */
[----:B------:R-:W2:Y:S01]  /*07a0*/  LDG.E.64.CONSTANT R20, desc[UR4][R22.64+0xc0] ;  /* 0x0000c00416147981 */ /* 0x000ea2000c1e9b00 */
[----:B------:R-:W-:-:S05]  /*07b0*/  IADD3 R19, PT, PT, R4, 0x24, RZ ;  /* 0x0000002404137810 */ /* 0x000fca0007ffe0ff */
[----:B------:R-:W-:-:S06]  /*07c0*/  IMAD.WIDE.U32 R18, R19, 0x8, R12 ;  /* 0x0000000813127825 */ /* 0x000fcc00078e000c */
[----:B------:R-:W3:Y:S01]  /*07d0*/  LDG.E.64.CONSTANT R18, desc[UR4][R18.64] ;  /* 0x0000000412127981 */ /* 0x000ee2000c1e9b00 */
[----:B----4-:R-:W-:-:S08]  /*07e0*/  DMUL R24, R24, R6 ;  /* 0x0000000618187228 */ /* 0x010fd00000000000 */
        /* <DEDUP_REMOVED lines=46> */
[----:B------:R-:W5:Y:S01]  /*0ad0*/  LDG.E.64.CONSTANT R24, desc[UR4][R24.64] ;  /* 0x0000000418187981 */ /* 0x000f62000c1e9b00 */
[----:B---3--:R-:W-:-:S08]  /*0ae0*/  DMUL R6, R6, R18 ;  /* 0x0000001206067228 */ /* 0x008fd00000000000 */
[----:B------:R-:W-:Y:S02]  /*0af0*/  DFMA R20, R18, R6, R20 ;  /* 0x000000061214722b */ /* 0x000fe40000000014 */
[----:B------:R-:W0:Y:S08]  /*0b00*/  LDC.64 R6, c[0x0][0x398] ;  /* 0x0000e600ff067b82 */ /* 0x000e300000000a00 */
[----:B------:R-:W1:Y:S01]  /*0b10*/  LDC.64 R18, c[0x0][0x3b0] ;  /* 0x0000ec00ff127b82 */ /* 0x000e620000000a00 */
[----:B------:R-:W-:-:S05]  /*0b20*/  IMAD R3, R3, -0x90, R0 ;  /* 0xffffff7003037824 */ /* 0x000fca00078e0200 */
[----:B------:R-:W-:-:S05]  /*0b30*/  IADD3 R3, PT, PT, R26, R3, RZ ;  /* 0x000000031a037210 */ /* 0x000fca0007ffe0ff */
[----:B-1----:R-:W-:-:S05]  /*0b40*/  IMAD.WIDE R26, R3, 0x8, R18 ;  /* 0x00000008031a7825 */ /* 0x002fca00078e0212 */
[----:B------:R-:W2:Y:S04]  /*0b50*/  LDG.E.64.CONSTANT R18, desc[UR4][R26.64] ;  /* 0x000000041a127981 */ /* 0x000ea8000c1e9b00 */
[----:B------:R-:W3:Y:S01]  /*0b60*/  LDG.E.64.CONSTANT R22, desc[UR4][R26.64+0x480] ;  /* 0x000480041a167981 */ /* 0x000ee2000c1e9b00 */
[----:B----4-:R-:W-:-:S08]  /*0b70*/  DMUL R10, R10, R16 ;  /* 0x000000100a0a7228 */ /* 0x010fd00000000000 */
[----:B------:R-:W-:Y:S01]  /*0b80*/  DFMA R20, R16, R10, R20 ;  /* 0x0000000a1014722b */ /* 0x000fe20000000014 */
[----:B0-----:R-:W-:-:S05]  /*0b90*/  IMAD.WIDE R10, R2, 0x8, R6 ;  /* 0x00000008020a7825 */ /* 0x001fca00078e0206 */
[----:B------:R-:W2:Y:S01]  /*0ba0*/  LDG.E.64.CONSTANT R16, desc[UR4][R10.64] ;  /* 0x000000040a107981 */ /* 0x000ea2000c1e9b00 */
[----:B-----5:R-:W-:-:S08]  /*0bb0*/  DMUL R28, R28, R24 ;  /* 0x000000181c1c7228 */ /* 0x020fd00000000000 */
[----:B------:R-:W-:Y:S01]  /*0bc0*/  DFMA R24, R24, R28, R20 ;  /* 0x0000001c1818722b */ /* 0x000fe20000000014 */
[----:B------:R-:W-:-:S05]  /*0bd0*/  IADD3 R21, PT, PT, R2, 0xc, RZ ;  /* 0x0000000c02157810 */ /* 0x000fca0007ffe0ff */
        /* <DEDUP_REMOVED lines=64> */
[----:B------:R-:W-:Y:S01]  /*0fe0*/  @!P0 IMAD R3, R4, 0x60, RZ ;  /* 0x0000006004038824 */ /* 0x000fe200078e02ff */
[----:B--2---:R-:W-:Y:S01]  /*0ff0*/  DMUL R28, R16, R18 ;  /* 0x00000012101c7228 */ /* 0x004fe20000000000 */
[----:B------:R-:W0:Y:S07]  /*1000*/  @!P0 LDC.64 R16, c[0x0][0x3b8] ;  /* 0x0000ee00ff108b82 */ /* 0x000e2e0000000a00 */
[----:B------:R-:W-:Y:S01]  /*1010*/  DFMA R20, R18, R28, R20 ;  /* 0x0000001c1214722b */ /* 0x000fe20000000014 */
[----:B------:R-:W-:-:S04]  /*1020*/  @!P0 IADD3 R18, P1, PT, R14, R3, RZ ;  /* 0x000000030e128210 */ /* 0x000fc80007f3e0ff */
[----:B------:R-:W-:Y:S02]  /*1030*/  @!P0 LEA.HI.X.SX32 R19, R3, R15, 0x1, P1 ;  /* 0x0000000f03138211 */ /* 0x000fe400008f0eff */
[----:B------:R-:W1:Y:S01]  /*1040*/  @!P0 LDC.64 R14, c[0x0][0x3c0] ;  /* 0x0000f000ff0e8b82 */ /* 0x000e620000000a00 */
[----:B------:R-:W-:-:S03]  /*1050*/  @!P0 IMAD R3, R5, 0xd, RZ ;  /* 0x0000000d05038824 */ /* 0x000fc600078e02ff */
[----:B------:R-:W2:Y:S01]  /*1060*/  @!P0 LDG.E.64.CONSTANT R18, desc[UR4][R18.64] ;  /* 0x0000000412128981 */ /* 0x000ea2000c1e9b00 */
[----:B0-----:R-:W-:-:S04]  /*1070*/  @!P0 IMAD.WIDE R26, R0, 0x8, R16 ;  /* 0x00000008001a8825 */ /* 0x001fc800078e0210 */
[----:B------:R-:W-:Y:S02]  /*1080*/  @!P0 IMAD.WIDE.U32 R16, R3, 0x8, R8 ;  /* 0x0000000803108825 */ /* 0x000fe400078e0008 */
[----:B------:R-:W4:Y:S04]  /*1090*/  @!P0 LDG.E.64.CONSTANT R26, desc[UR4][R26.64] ;  /* 0x000000041a1a8981 */ /* 0x000f28000c1e9b00 */
[----:B------:R-:W4:Y:S01]  /*10a0*/  @!P0 LDG.E.64.CONSTANT R16, desc[UR4][R16.64] ;  /* 0x0000000410108981 */ /* 0x000f22000c1e9b00 */
[----:B---3--:R-:W-:Y:S01]  /*10b0*/  DMUL R24, R24, R22 ;  /* 0x0000001618187228 */ /* 0x008fe20000000000 */
[----:B-1----:R-:W-:-:S04]  /*10c0*/  @!P0 IMAD.WIDE R14, R0, 0x8, R14 ;  /* 0x00000008000e8825 */ /* 0x002fc800078e020e */
[----:B------:R-:W-:Y:S02]  /*10d0*/  IMAD R3, R2, 0xc, RZ ;  /* 0x0000000c02037824 */ /* 0x000fe400078e02ff */
[----:B------:R-:W3:Y:S01]  /*10e0*/  @!P0 LDG.E.64.CONSTANT R14, desc[UR4][R14.64] ;  /* 0x000000040e0e8981 */ /* 0x000ee2000c1e9b00 */
        /* <DEDUP_REMOVED lines=8> */
[----:B------:R-:W5:Y:S01]  /*1170*/  @!P1 LDG.E.64.CONSTANT R10, desc[UR4][R10.64] ;  /* 0x000000040a0a9981 */ /* 0x000f62000c1e9b00 */
[----:B------:R-:W-:-:S05]  /*1180*/  @!P2 IADD3 R3, PT, PT, R2, R3, RZ ;  /* 0x000000030203a210 */ /* 0x000fca0007ffe0ff */
[----:B------:R-:W-:-:S06]  /*1190*/  @!P2 IMAD.WIDE.U32 R2, R3, 0x8, R12 ;  /* 0x000000080302a825 */ /* 0x000fcc00078e000c */
[----:B------:R-:W5:Y:S01]  /*11a0*/  @!P2 LDG.E.64.CONSTANT R2, desc[UR4][R2.64] ;  /* 0x000000040202a981 */ /* 0x000f62000c1e9b00 */
[----:B----4-:R-:W-:-:S08]  /*11b0*/  @!P0 DMUL R24, R26, R16 ;  /* 0x000000101a188228 */ /* 0x010fd00000000000 */
[----:B--2---:R-:W-:Y:S01]  /*11c0*/  @!P0 DFMA R24, R24, R18, R20 ;  /* 0x000000121818822b */ /* 0x004fe20000000014 */
[----:B------:R-:W0:Y:S01]  /*11d0*/  @!P1 LDC.64 R18, c[0x0][0x3b8] ;  /* 0x0000ee00ff129b82 */ /* 0x000e220000000a00 */
[----:B---3--:R-:W-:-:S07]  /*11e0*/  @!P0 DMUL R16, R16, R14 ;  /* 0x0000000e10108228 */ /* 0x008fce0000000000 */
[----:B------:R-:W1:Y:S01]  /*11f0*/  @!P1 LDC.64 R14, c[0x0][0x3c8] ;  /* 0x0000f200ff0e9b82 */ /* 0x000e620000000a00 */
[----:B-----5:R-:W-:Y:S01]  /*1200*/  @!P0 DFMA R20, R16, R22, R24 ;  /* 0x000000161014822b */ /* 0x020fe20000000018 */
[----:B------:R-:W-:-:S06]  /*1210*/  @!P1 IMAD R23, R5, 0xd, RZ ;  /* 0x0000000d05179824 */ /* 0x000fcc00078e02ff */
[----:B------:R-:W2:Y:S01]  /*1220*/  LDC.64 R16, c[0x0][0x3c0] ;  /* 0x0000f000ff107b82 */ /* 0x000ea20000000a00 */
[----:B------:R-:W-:-:S04]  /*1230*/  @!P1 IMAD.WIDE R22, R23, 0x8, R12 ;  /* 0x0000000817169825 */ /* 0x000fc800078e020c */
[----:B------:R-:W-:Y:S02]  /*1240*/  @!P1 IMAD R27, R4, 0xd, RZ ;  /* 0x0000000d041b9824 */ /* 0x000fe400078e02ff */
[----:B------:R-:W3:Y:S01]  /*1250*/  @!P1 LDG.E.64.CONSTANT R22, desc[UR4][R22.64] ;  /* 0x0000000416169981 */ /* 0x000ee2000c1e9b00 */
[C---:B0-----:R-:W-:Y:S01]  /*1260*/  @!P1 IMAD.WIDE R18, R0.reuse, 0x8, R18 ;  /* 0x0000000800129825 */ /* 0x041fe200078e0212 */
[----:B------:R-:W0:Y:S03]  /*1270*/  LDC.64 R24, c[0x0][0x3c8] ;  /* 0x0000f200ff187b82 */ /* 0x000e260000000a00 */
[----:B------:R-:W-:Y:S02]  /*1280*/  @!P1 IMAD.WIDE.U32 R26, R27, 0x8, R8 ;  /* 0x000000081b1a9825 */ /* 0x000fe400078e0008 */
[----:B------:R-:W3:Y:S02]  /*1290*/  @!P1 LDG.E.64.CONSTANT R18, desc[UR4][R18.64] ;  /* 0x0000000412129981 */ /* 0x000ee4000c1e9b00 */
[----:B-1----:R-:W-:-:S02]  /*12a0*/  @!P1 IMAD.WIDE R14, R0, 0x8, R14 ;  /* 0x00000008000e9825 */ /* 0x002fc400078e020e */
[----:B------:R-:W4:Y:S02]  /*12b0*/  @!P1 LDG.E.64.CONSTANT R26, desc[UR4][R26.64] ;  /* 0x000000041a1a9981 */ /* 0x000f24000c1e9b00 */
[----:B------:R-:W-:Y:S02]  /*12c0*/  @!P2 IMAD R5, R5, 0xd, RZ ;  /* 0x0000000d0505a824 */ /* 0x000fe400078e02ff */
[----:B------:R-:W5:Y:S02]  /*12d0*/  @!P1 LDG.E.64.CONSTANT R14, desc[UR4][R14.64] ;  /* 0x000000040e0e9981 */ /* 0x000f64000c1e9b00 */
[----:B------:R-:W-:-:S04]  /*12e0*/  @!P2 IMAD.WIDE R6, R5, 0x8, R6 ;  /* 0x000000080506a825 */ /* 0x000fc800078e0206 */
[----:B--2---:R-:W-:Y:S02]  /*12f0*/  @!P2 IMAD.WIDE R16, R0, 0x8, R16 ;  /* 0x000000080010a825 */ /* 0x004fe400078e0210 */
[----:B------:R-:W2:Y:S02]  /*1300*/  @!P2 LDG.E.64.CONSTANT R6, desc[UR4][R6.64] ;  /* 0x000000040606a981 */ /* 0x000ea4000c1e9b00 */
[----:B------:R-:W-:Y:S02]  /*1310*/  @!P2 IMAD R5, R4, 0xd, RZ ;  /* 0x0000000d0405a824 */ /* 0x000fe400078e02ff */
[----:B------:R-:W2:Y:S01]  /*1320*/  @!P2 LDG.E.64.CONSTANT R16, desc[UR4][R16.64] ;  /* 0x000000041010a981 */ /* 0x000ea2000c1e9b00 */
[----:B0-----:R-:W-:-:S04]  /*1330*/  @!P2 IMAD.WIDE R24, R0, 0x8, R24 ;  /* 0x000000080018a825 */ /* 0x001fc800078e0218 */
[----:B------:R-:W-:Y:S02]  /*1340*/  @!P2 IMAD.WIDE R8, R5, 0x8, R8 ;  /* 0x000000080508a825 */ /* 0x000fe400078e0208 */
[----:B------:R-:W2:Y:S01]  /*1350*/  @!P2 LDG.E.64.CONSTANT R24, desc[UR4][R24.64] ;  /* 0x000000041818a981 */ /* 0x000ea2000c1e9b00 */
[----:B------:R-:W0:Y:S03]  /*1360*/  LDC.64 R4, c[0x0][0x380] ;  /* 0x0000e000ff047b82 */ /* 0x000e260000000a00 */
[----:B------:R-:W2:Y:S01]  /*1370*/  @!P2 LDG.E.64.CONSTANT R8, desc[UR4][R8.64] ;  /* 0x000000040808a981 */ /* 0x000ea2000c1e9b00 */
[----:B0-----:R-:W-:Y:S01]  /*1380*/  IMAD.WIDE R4, R0, 0x8, R4 ;  /* 0x0000000800047825 */ /* 0x001fe200078e0204 */
[----:B---3--:R-:W-:-:S08]  /*1390*/  @!P1 DMUL R18, R18, R22 ;  /* 0x0000001612129228 */ /* 0x008fd00000000000 */
[----:B----4-:R-:W-:Y:S02]  /*13a0*/  @!P1 DFMA R18, R18, R26, R20 ;  /* 0x0000001a1212922b */ /* 0x010fe40000000014 */
[----:B-----5:R-:W-:-:S08]  /*13b0*/  @!P1 DMUL R14, R22, R14 ;  /* 0x0000000e160e9228 */ /* 0x020fd00000000000 */
[----:B------:R-:W-:Y:S02]  /*13c0*/  @!P1 DFMA R20, R10, R14, R18 ;  /* 0x0000000e0a14922b */ /* 0x000fe40000000012 */
[-C--:B--2---:R-:W-:Y:S02]  /*13d0*/  @!P2 DMUL R16, R16, R6.reuse ;  /* 0x000000061010a228 */ /* 0x084fe40000000000 */
[----:B------:R-:W-:-:S06]  /*13e0*/  @!P2 DMUL R6, R24, R6 ;  /* 0x000000061806a228 */ /* 0x000fcc0000000000 */
[----:B------:R-:W-:-:S08]  /*13f0*/  @!P2 DFMA R16, R16, R8, R20 ;  /* 0x000000081010a22b */ /* 0x000fd00000000014 */
[----:B------:R-:W-:-:S07]  /*1400*/  @!P2 DFMA R20, R6, R2, R16 ;  /* 0x000000020614a22b */ /* 0x000fce0000000010 */
[----:B------:R-:W-:Y:S01]  /*1410*/  STG.E.64 desc[UR4][R4.64], R20 ;  /* 0x0000001404007986 */ /* 0x000fe2000c101b04 */
[----:B------:R-:W-:Y:S05]  /*1420*/  EXIT ;  /* 0x000000000000794d */ /* 0x000fea0003800000 */
.L_x_3:
        /* <DEDUP_REMOVED lines=13> */
.L_x_18:


//--------------------- .text._Z13jacobi_kernelILi11EEvPdPKdS2_S2_S2_S2_S2_S2_S2_S2_i --------------------------
	.section	.text._Z13jacobi_kernelILi11EEvPdPKdS2_S2_S2_S2_S2_S2_S2_S2_i,"ax",@progbits
	.align	128
        .global         _Z13jacobi_kernelILi11EEvPdPKdS2_S2_S2_S2_S2_S2_S2_S2_i
        .type           _Z13jacobi_kernelILi11EEvPdPKdS2_S2_S2_S2_S2_S2_S2_S2_i,@function
        .size           _Z13jacobi_kernelILi11EEvPdPKdS2_S2_S2_S2_S2_S2_S2_S2_i,(.L_x_19 - _Z13jacobi_kernelILi11EEvPdPKdS2_S2_S2_S2_S2_S2_S2_S2_i)
        .other          _Z13jacobi_kernelILi11EEvPdPKdS2_S2_S2_S2_S2_S2_S2_S2_i,@"STO_CUDA_ENTRY STV_DEFAULT"
_Z13jacobi_kernelILi11EEvPdPKdS2_S2_S2_S2_S2_S2_S2_S2_i:
.text._Z13jacobi_kernelILi11EEvPdPKdS2_S2_S2_S2_S2_S2_S2_S2_i:
        /* <DEDUP_REMOVED lines=8> */
[----:B------:R-:W-:-:S03]  /*0080*/  SHF.R.S32.HI R3, RZ, 0x1, R2 ;  /* 0x00000001ff037819 */ /* 0x000fc60000011402 */
[----:B------:R-:W-:Y:S01]  /*0090*/  IMAD.HI R5, R0, 0x2e8ba2e9, RZ ;  /* 0x2e8ba2e900057827 */ /* 0x000fe200078e02ff */
[----:B------:R-:W-:Y:S02]  /*00a0*/  LEA.HI R2, R2, R3, RZ, 0x1 ;  /* 0x0000000302027211 */ /* 0x000fe400078f08ff */
[----:B------:R-:W-:Y:S02]  /*00b0*/  SHF.R.S32.HI R3, RZ, 0x1, R4 ;  /* 0x00000001ff037819 */ /* 0x000fe40000011404 */
[----:B-1----:R-:W-:Y:S02]  /*00c0*/  ISETP.GE.AND P0, PT, R2, UR5, PT ;  /* 0x0000000502007c0c */ /* 0x002fe4000bf06270 */
[----:B------:R-:W-:Y:S02]  /*00d0*/  SHF.R.S32.HI R6, RZ, 0x1, R5 ;  /* 0x00000001ff067819 */ /* 0x000fe40000011405 */
[----:B------:R-:W-:Y:S02]  /*00e0*/  LEA.HI R3, R4, R3, RZ, 0x1 ;  /* 0x0000000304037211 */ /* 0x000fe400078f08ff */
[----:B------:R-:W-:-:S03]  /*00f0*/  LEA.HI R7, R5, R6, RZ, 0x1 ;  /* 0x0000000605077211 */ /* 0x000fc600078f08ff */
[----:B------:R-:W-:-:S04]  /*0100*/  IMAD.HI R4, R3, 0x2e8ba2e9, RZ ;  /* 0x2e8ba2e903047827 */ /* 0x000fc800078e02ff */
[----:B------:R-:W-:Y:S01]  /*0110*/  IMAD.HI R6, R7, 0x2e8ba2e9, RZ ;  /* 0x2e8ba2e907067827 */ /* 0x000fe200078e02ff */
[----:B------:R-:W-:Y:S06]  /*0120*/  @P0 EXIT ;  /* 0x000000000000094d */ /* 0x000fec0003800000 */
[----:B------:R-:W0:Y:S01]  /*0130*/  LDC.64 R8, c[0x0][0x388] ;  /* 0x0000e200ff087b82 */ /* 0x000e220000000a00 */
[----:B------:R-:W-:Y:S01]  /*0140*/  SHF.R.S32.HI R11, RZ, 0x1, R6 ;  /* 0x00000001ff0b7819 */ /* 0x000fe20000011406 */
[----:B------:R-:W1:Y:S01]  /*0150*/  LDCU.64 UR4, c[0x0][0x358] ;  /* 0x00006b00ff0477ac */ /* 0x000e620008000a00 */
[----:B------:R-:W-:Y:S01]  /*0160*/  SHF.R.S32.HI R5, RZ, 0x1, R4 ;  /* 0x00000001ff057819 */ /* 0x000fe20000011404 */
[----:B------:R-:W-:Y:S01]  /*0170*/  IMAD R26, R2, 0x533, RZ ;  /* 0x00000533021a7824 */ /* 0x000fe200078e02ff */
[----:B------:R-:W-:Y:S02]  /*0180*/  LEA.HI R10, R6, R11, RZ, 0x1 ;  /* 0x0000000b060a7211 */ /* 0x000fe400078f08ff */
[----:B------:R-:W-:Y:S01]  /*0190*/  LEA.HI R6, R4, R5, RZ, 0x1 ;  /* 0x0000000504067211 */ /* 0x000fe200078f08ff */
        /* <DEDUP_REMOVED lines=11> */
[--C-:B------:R-:W-:Y:S01]  /*0250*/  IMAD.WIDE.U32 R14, R15, 0x8, R8.reuse ;  /* 0x000000080f0e7825 */ /* 0x100fe200078e0008 */
[----:B------:R-:W-:Y:S02]  /*0260*/  IADD3 R11, PT, PT, R5, 0x16, RZ ;  /* 0x00000016050b7810 */ /* 0x000fe40007ffe0ff */
[----:B------:R-:W2:Y:S04]  /*0270*/  LDG.E.64.CONSTANT R16, desc[UR4][R28.64+0x8] ;  /* 0x000008041c107981 */ /* 0x000ea8000c1e9b00 */
[----:B------:R-:W2:Y:S01]  /*0280*/  LDG.E.64.CONSTANT R14, desc[UR4][R14.64] ;  /* 0x000000040e0e7981 */ /* 0x000ea2000c1e9b00 */
[----:B------:R-:W-:-:S03]  /*0290*/  IMAD.WIDE.U32 R10, R11, 0x8, R8 ;  /* 0x000000080b0a7825 */ /* 0x000fc600078e0008 */
        /* <DEDUP_REMOVED lines=11> */
[----:B------:R-:W-:Y:S01]  /*0350*/  IMAD.WIDE.U32 R6, R7, 0x8, R8 ;  /* 0x0000000807067825 */ /* 0x000fe200078e0008 */
[----:B----4-:R-:W-:-:S03]  /*0360*/  DMUL R22, R22, R10 ;  /* 0x0000000a16167228 */ /* 0x010fc60000000000 */
[----:B------:R-:W-:Y:S02]  /*0370*/  DFMA R16, R14, R16, R18 ;  /* 0x000000100e10722b */ /* 0x000fe40000000012 */
[----:B------:R-:W2:Y:S01]  /*0380*/  LDG.E.64.CONSTANT R6, desc[UR4][R6.64] ;  /* 0x0000000406067981 */ /* 0x000ea2000c1e9b00 */
[----:B------:R-:W-:-:S03]  /*0390*/  IADD3 R15, PT, PT, R5, 0x37, RZ ;  /* 0x00000037050f7810 */ /* 0x000fc60007ffe0ff */
[----:B------:R-:W2:Y:S02]  /*03a0*/  LDG.E.64.CONSTANT R18, desc[UR4][R28.64+0x20] ;  /* 0x000020041c127981 */ /* 0x000ea4000c1e9b00 */
[----:B------:R-:W-:Y:S01]  /*03b0*/  IMAD.WIDE.U32 R14, R15, 0x8, R8 ;  /* 0x000000080f0e7825 */ /* 0x000fe200078e0008 */
[----:B------:R-:W-:Y:S01]  /*03c0*/  DFMA R22, R10, R22, R16 ;  /* 0x000000160a16722b */ /* 0x000fe20000000010 */
[----:B------:R-:W3:Y:S01]  /*03d0*/  LDG.E.64.CONSTANT R16, desc[UR4][R28.64+0x28] ;  /* 0x000028041c107981 */ /* 0x000ee2000c1e9b00 */
[----:B------:R-:W-:-:S03]  /*03e0*/  IADD3 R11, PT, PT, R5, 0x42, RZ ;  /* 0x00000042050b7810 */ /* 0x000fc60007ffe0ff */
[----:B------:R-:W3:Y:S02]  /*03f0*/  LDG.E.64.CONSTANT R14, desc[UR4][R14.64] ;  /* 0x000000040e0e7981 */ /* 0x000ee4000c1e9b00 */
[----:B------:R-:W-:-:S06]  /*0400*/  IMAD.WIDE.U32 R10, R11, 0x8, R8 ;  /* 0x000000080b0a7825 */ /* 0x000fcc00078e0008 */
[----:B------:R-:W4:Y:S01]  /*0410*/  LDG.E.64.CONSTANT R10, desc[UR4][R10.64] ;  /* 0x000000040a0a7981 */ /* 0x000f22000c1e9b00 */
[----:B-----5:R-:W-:-:S08]  /*0420*/  DMUL R20, R20, R12 ;  /* 0x0000000c14147228 */ /* 0x020fd00000000000 */
[----:B------:R-:W-:Y:S01]  /*0430*/  DFMA R20, R12, R20, R22 ;  /* 0x000000140c14722b */ /* 0x000fe20000000016 */
[----:B------:R-:W-:Y:S01]  /*0440*/  IADD3 R13, PT, PT, R5, 0x4d, RZ ;  /* 0x0000004d050d7810 */ /* 0x000fe20007ffe0ff */
[----:B------:R-:W5:Y:S04]  /*0450*/  LDG.E.64.CONSTANT R22, desc[UR4][R28.64+0x38] ;  /* 0x000038041c167981 */ /* 0x000f68000c1e9b00 */
[----:B------:R-:W-:-:S06]  /*0460*/  IMAD.WIDE.U32 R12, R13, 0x8, R8 ;  /* 0x000000080d0c7825 */ /* 0x000fcc00078e0008 */
[----:B------:R-:W5:Y:S01]  /*0470*/  LDG.E.64.CONSTANT R12, desc[UR4][R12.64] ;  /* 0x000000040c0c7981 */ /* 0x000f62000c1e9b00 */
[----:B--2---:R-:W-:-:S08]  /*0480*/  DMUL R18, R18, R6 ;  /* 0x0000000612127228 */ /* 0x004fd00000000000 */
[----:B------:R-:W-:Y:S01]  /*0490*/  DFMA R18, R6, R18, R20 ;  /* 0x000000120612722b */ /* 0x000fe20000000014 */
[----:B------:R-:W-:Y:S01]  /*04a0*/  IADD3 R7, PT, PT, R5, 0x58, RZ ;  /* 0x0000005805077810 */ /* 0x000fe20007ffe0ff */
[----:B---3--:R-:W-:-:S04]  /*04b0*/  DMUL R16, R16, R14 ;  /* 0x0000000e10107228 */ /* 0x008fc80000000000 */
        /* <DEDUP_REMOVED lines=10> */
[----:B------:R-:W-:-:S03]  /*0560*/  IADD3 R19, PT, PT, R5, 0x6e, RZ ;  /* 0x0000006e05137810 */ /* 0x000fc60007ffe0ff */
[----:B------:R-:W4:Y:S02]  /*0570*/  LDG.E.64.CONSTANT R16, desc[UR4][R28.64+0x50] ;  /* 0x000050041c107981 */ /* 0x000f24000c1e9b00 */
[----:B------:R-:W-:-:S06]  /*0580*/  IMAD.WIDE.U32 R18, R19, 0x8, R8 ;  /* 0x0000000813127825 */ /* 0x000fcc00078e0008 */
[----:B------:R-:W4:Y:S01]  /*0590*/  LDG.E.64.CONSTANT R18, desc[UR4][R18.64] ;  /* 0x0000000412127981 */ /* 0x000f22000c1e9b00 */
[----:B-----5:R-:W-:-:S08]  /*05a0*/  DMUL R22, R22, R12 ;  /* 0x0000000c16167228 */ /* 0x020fd00000000000 */
[----:B------:R-:W-:Y:S01]  /*05b0*/  DFMA R24, R12, R22, R24 ;  /* 0x000000160c18722b */ /* 0x000fe20000000018 */
[----:B------:R-:W0:Y:S08]  /*05c0*/  LDC.64 R12, c[0x0][0x390] ;  /* 0x0000e400ff0c7b82 */ /* 0x000e300000000a00 */
[----:B------:R-:W1:Y:S01]  /*05d0*/  LDC.64 R22, c[0x0][0x3a8] ;  /* 0x0000ea00ff167b82 */ /* 0x000e620000000a00 */
[----:B--2---:R-:W-:-:S08]  /*05e0*/  DMUL R14, R14, R6 ;  /* 0x000000060e0e7228 */ /* 0x004fd00000000000 */
[----:B------:R-:W-:Y:S01]  /*05f0*/  DFMA R6, R6, R14, R24 ;  /* 0x0000000e0606722b */ /* 0x000fe20000000018 */
[----:B------:R-:W-:Y:S01]  /*0600*/  IADD3 R15, PT, PT, R5, R26, RZ ;  /* 0x0000001a050f7210 */ /* 0x000fe20007ffe0ff */
[----:B---3--:R-:W-:-:S04]  /*0610*/  DMUL R10, R10, R20 ;  /* 0x000000140a0a7228 */ /* 0x008fc80000000000 */
[----:B------:R-:W-:Y:S02]  /*0620*/  IMAD R25, R2, 0x79, R15 ;  /* 0x0000007902197824 */ /* 0x000fe400078e020f */
[----:B0-----:R-:W-:-:S04]  /*0630*/  IMAD.WIDE R14, R4, 0x8, R12 ;  /* 0x00000008040e7825 */ /* 0x001fc800078e020c */
[----:B-1----:R-:W-:Y:S01]  /*0640*/  IMAD.WIDE R22, R25, 0x8, R22 ;  /* 0x0000000819167825 */ /* 0x002fe200078e0216 */
[----:B------:R-:W-:Y:S01]  /*0650*/  DFMA R20, R20, R10, R6 ;  /* 0x0000000a1414722b */ /* 0x000fe20000000006 */
[----:B------:R-:W2:Y:S04]  /*0660*/  LDG.E.64.CONSTANT R6, desc[UR4][R14.64] ;  /* 0x000000040e067981 */ /* 0x000ea8000c1e9b00 */
[----:B------:R-:W2:Y:S01]  /*0670*/  LDG.E.64.CONSTANT R24, desc[UR4][R22.64] ;  /* 0x0000000416187981 */ /* 0x000ea2000c1e9b00 */
[----:B------:R-:W-:Y:S01]  /*0680*/  IADD3 R11, PT, PT, R4, 0xb, RZ ;  /* 0x0000000b040b7810 */ /* 0x000fe20007ffe0ff */
[----:B----4-:R-:W-:Y:S02]  /*0690*/  DMUL R16, R16, R18 ;  /* 0x0000001210107228 */ /* 0x010fe40000000000 */
        /* <DEDUP_REMOVED lines=199> */
.L_x_4:
        /* <DEDUP_REMOVED lines=15> */
.L_x_19:


//--------------------- .text._Z13jacobi_kernelILi10EEvPdPKdS2_S2_S2_S2_S2_S2_S2_S2_i --------------------------
	.section	.text._Z13jacobi_kernelILi10EEvPdPKdS2_S2_S2_S2_S2_S2_S2_S2_i,"ax",@progbits
	.align	128
        .global         _Z13jacobi_kernelILi10EEvPdPKdS2_S2_S2_S2_S2_S2_S2_S2_i
        .type           _Z13jacobi_kernelILi10EEvPdPKdS2_S2_S2_S2_S2_S2_S2_S2_i,@function
        .size           _Z13jacobi_kernelILi10EEvPdPKdS2_S2_S2_S2_S2_S2_S2_S2_i,(.L_x_20 - _Z13jacobi_kernelILi10EEvPdPKdS2_S2_S2_S2_S2_S2_S2_S2_i)
        .other          _Z13jacobi_kernelILi10EEvPdPKdS2_S2_S2_S2_S2_S2_S2_S2_i,@"STO_CUDA_ENTRY STV_DEFAULT"
_Z13jacobi_kernelILi10EEvPdPKdS2_S2_S2_S2_S2_S2_S2_S2_i:
.text._Z13jacobi_kernelILi10EEvPdPKdS2_S2_S2_S2_S2_S2_S2_S2_i:
        /* <DEDUP_REMOVED lines=81> */
[----:B----4-:R-:W-:Y:S01]  /*0510*/  DMUL R6, R6, R20 ;  /* 0x0000001406067228 */ /* 0x010fe20000000000 */
[----:B------:R-:W-:-:S07]  /*0520*/  IADD3 R23, PT, PT, R5, 0x5a, RZ ;  /* 0x0000005a05177810 */ /* 0x000fce0007ffe0ff */
[----:B------:R-:W-:Y:S01]  /*0530*/  DFMA R20, R20, R6, R12 ;  /* 0x000000061414722b */ /* 0x000fe2000000000c */
[----:B------:R-:W-:Y:S01]  /*0540*/  IMAD.WIDE.U32 R6, R23, 0x8, R8 ;  /* 0x0000000817067825 */ /* 0x000fe200078e0008 */
[----:B------:R-:W0:Y:S05]  /*0550*/  LDC.64 R12, c[0x0][0x390] ;  /* 0x0000e400ff0c7b82 */ /* 0x000e2a0000000a00 */
[----:B------:R-:W3:Y:S03]  /*0560*/  LDG.E.64.CONSTANT R6, desc[UR4][R6.64] ;  /* 0x0000000406067981 */ /* 0x000ee6000c1e9b00 */
[----:B------:R-:W1:Y:S01]  /*0570*/  LDC.64 R22, c[0x0][0x3a8] ;  /* 0x0000ea00ff167b82 */ /* 0x000e620000000a00 */
[----:B-----5:R-:W-:-:S08]  /*0580*/  DMUL R18, R18, R10 ;  /* 0x0000000a12127228 */ /* 0x020fd00000000000 */
[----:B------:R-:W-:Y:S01]  /*0590*/  DFMA R20, R10, R18, R20 ;  /* 0x000000120a14722b */ /* 0x000fe20000000014 */
[----:B------:R-:W-:-:S05]  /*05a0*/  IADD3 R19, PT, PT, R5, R26, RZ ;  /* 0x0000001a05137210 */ /* 0x000fca0007ffe0ff */
[----:B------:R-:W-:Y:S01]  /*05b0*/  IMAD R19, R2, 0x64, R19 ;  /* 0x0000006402137824 */ /* 0x000fe200078e0213 */
[----:B--2---:R-:W-:Y:S01]  /*05c0*/  DMUL R10, R14, R16 ;  /* 0x000000100e0a7228 */ /* 0x004fe20000000000 */
[----:B0-----:R-:W-:-:S04]  /*05d0*/  IMAD.WIDE R14, R4, 0x8, R12 ;  /* 0x00000008040e7825 */ /* 0x001fc800078e020c */
[----:B-1----:R-:W-:-:S03]  /*05e0*/  IMAD.WIDE R22, R19, 0x8, R22 ;  /* 0x0000000813167825 */ /* 0x002fc600078e0216 */
[----:B------:R-:W-:Y:S02]  /*05f0*/  DFMA R16, R16, R10, R20 ;  /* 0x0000000a1010722b */ /* 0x000fe40000000014 */
[----:B------:R-:W2:Y:S04]  /*0600*/  LDG.E.64.CONSTANT R10, desc[UR4][R14.64] ;  /* 0x000000040e0a7981 */ /* 0x000ea8000c1e9b00 */
[----:B------:R-:W2:Y:S01]  /*0610*/  LDG.E.64.CONSTANT R20, desc[UR4][R22.64] ;  /* 0x0000000416147981 */ /* 0x000ea2000c1e9b00 */
[----:B------:R-:W-:Y:S01]  /*0620*/  IADD3 R19, PT, PT, R4, 0xa, RZ ;  /* 0x0000000a04137810 */ /* 0x000fe20007ffe0ff */
[----:B---3--:R-:W-:Y:S02]  /*0630*/  DMUL R24, R24, R6 ;  /* 0x0000000618187228 */ /* 0x008fe40000000000 */
[----:B------:R-:W3:Y:S02]  /*0640*/  LDG.E.64.CONSTANT R28, desc[UR4][R22.64+0x2d0] ;  /* 0x0002d004161c7981 */ /* 0x000ee4000c1e9b00 */
        /* <DEDUP_REMOVED lines=47> */
[----:B------:R-:W-:-:S06]  /*0940*/  IMAD.WIDE.U32 R24, R25, 0x8, R12 ;  /* 0x0000000819187825 */ /* 0x000fcc00078e000c */
[----:B------:R-:W3:Y:S01]  /*0950*/  LDG.E.64.CONSTANT R24, desc[UR4][R24.64] ;  /* 0x0000000418187981 */ /* 0x000ee2000c1e9b00 */
[----:B--2---:R-:W-:-:S08]  /*0960*/  DMUL R6, R6, R18 ;  /* 0x0000001206067228 */ /* 0x004fd00000000000 */
[----:B------:R-:W-:Y:S02]  /*0970*/  DFMA R20, R18, R6, R20 ;  /* 0x000000061214722b */ /* 0x000fe40000000014 */
[----:B------:R-:W0:Y:S08]  /*0980*/  LDC.64 R6, c[0x0][0x398] ;  /* 0x0000e600ff067b82 */ /* 0x000e300000000a00 */
[----:B------:R-:W1:Y:S01]  /*0990*/  LDC.64 R18, c[0x0][0x3b0] ;  /* 0x0000ec00ff127b82 */ /* 0x000e620000000a00 */
[----:B------:R-:W-:-:S05]  /*09a0*/  IMAD R3, R3, -0x64, R0 ;  /* 0xffffff9c03037824 */ /* 0x000fca00078e0200 */
[----:B------:R-:W-:-:S05]  /*09b0*/  IADD3 R3, PT, PT, R26, R3, RZ ;  /* 0x000000031a037210 */ /* 0x000fca0007ffe0ff */
[----:B-1----:R-:W-:-:S05]  /*09c0*/  IMAD.WIDE R26, R3, 0x8, R18 ;  /* 0x00000008031a7825 */ /* 0x002fca00078e0212 */
[----:B------:R-:W2:Y:S04]  /*09d0*/  LDG.E.64.CONSTANT R18, desc[UR4][R26.64] ;  /* 0x000000041a127981 */ /* 0x000ea8000c1e9b00 */
[----:B------:R-:W5:Y:S01]  /*09e0*/  LDG.E.64.CONSTANT R22, desc[UR4][R26.64+0x320] ;  /* 0x000320041a167981 */ /* 0x000f62000c1e9b00 */
[----:B----4-:R-:W-:-:S08]  /*09f0*/  DMUL R10, R10, R16 ;  /* 0x000000100a0a7228 */ /* 0x010fd00000000000 */
[----:B------:R-:W-:Y:S01]  /*0a00*/  DFMA R20, R16, R10, R20 ;  /* 0x0000000a1014722b */ /* 0x000fe20000000014 */
[----:B0-----:R-:W-:-:S05]  /*0a10*/  IMAD.WIDE R10, R2, 0x8, R6 ;  /* 0x00000008020a7825 */ /* 0x001fca00078e0206 */
[----:B------:R-:W2:Y:S01]  /*0a20*/  LDG.E.64.CONSTANT R16, desc[UR4][R10.64] ;  /* 0x000000040a107981 */ /* 0x000ea2000c1e9b00 */
[----:B---3--:R-:W-:-:S08]  /*0a30*/  DMUL R28, R28, R24 ;  /* 0x000000181c1c7228 */ /* 0x008fd00000000000 */
[----:B------:R-:W-:Y:S01]  /*0a40*/  DFMA R24, R24, R28, R20 ;  /* 0x0000001c1818722b */ /* 0x000fe20000000014 */
[----:B------:R-:W-:-:S05]  /*0a50*/  IADD3 R21, PT, PT, R2, 0xa, RZ ;  /* 0x0000000a02157810 */ /* 0x000fca0007ffe0ff */
[----:B------:R-:W-:-:S06]  /*0a60*/  IMAD.WIDE.U32 R20, R21, 0x8, R6 ;  /* 0x0000000815147825 */ /* 0x000fcc00078e0006 */
[----:B------:R-:W5:Y:S01]  /*0a70*/  LDG.E.64.CONSTANT R20, desc[UR4][R20.64] ;  /* 0x0000000414147981 */ /* 0x000f62000c1e9b00 */
[----:B------:R-:W-:Y:S01]  /*0a80*/  IADD3 R3, PT, PT, R2, 0x1e, RZ ;  /* 0x0000001e02037810 */ /* 0x000fe20007ffe0ff */
[----:B--2---:R-:W-:-:S08]  /*0a90*/  DMUL R18, R18, R16 ;  /* 0x0000001012127228 */ /* 0x004fd00000000000 */
[----:B------:R-:W-:Y:S01]  /*0aa0*/  DFMA R24, R16, R18, R24 ;  /* 0x000000121018722b */ /* 0x000fe20000000018 */
[----:B------:R-:W-:Y:S01]  /*0ab0*/  IADD3 R19, PT, PT, R2, 0x14, RZ ;  /* 0x0000001402137810 */ /* 0x000fe20007ffe0ff */
[----:B------:R-:W2:Y:S04]  /*0ac0*/  LDG.E.64.CONSTANT R16, desc[UR4][R26.64+0x640] ;  /* 0x000640041a107981 */ /* 0x000ea8000c1e9b00 */
[----:B------:R-:W-:-:S06]  /*0ad0*/  IMAD.WIDE.U32 R18, R19, 0x8, R6 ;  /* 0x0000000813127825 */ /* 0x000fcc00078e0006 */
[----:B------:R-:W2:Y:S01]  /*0ae0*/  LDG.E.64.CONSTANT R18, desc[UR4][R18.64] ;  /* 0x0000000412127981 */ /* 0x000ea2000c1e9b00 */
[----:B-----5:R-:W-:-:S08]  /*0af0*/  DMUL R22, R22, R20 ;  /* 0x0000001416167228 */ /* 0x020fd00000000000 */
        /* <DEDUP_REMOVED lines=111> */
.L_x_5:
        /* <DEDUP_REMOVED lines=9> */
.L_x_20:


//--------------------- .text._Z13jacobi_kernelILi9EEvPdPKdS2_S2_S2_S2_S2_S2_S2_S2_i --------------------------
	.section	.text._Z13jacobi_kernelILi9EEvPdPKdS2_S2_S2_S2_S2_S2_S2_S2_i,"ax",@progbits
	.align	128
        .global         _Z13jacobi_kernelILi9EEvPdPKdS2_S2_S2_S2_S2_S2_S2_S2_i
        .type           _Z13jacobi_kernelILi9EEvPdPKdS2_S2_S2_S2_S2_S2_S2_S2_i,@function
        .size           _Z13jacobi_kernelILi9EEvPdPKdS2_S2_S2_S2_S2_S2_S2_S2_i,(.L_x_21 - _Z13jacobi_kernelILi9EEvPdPKdS2_S2_S2_S2_S2_S2_S2_S2_i)
        .other          _Z13jacobi_kernelILi9EEvPdPKdS2_S2_S2_S2_S2_S2_S2_S2_i,@"STO_CUDA_ENTRY STV_DEFAULT"
_Z13jacobi_kernelILi9EEvPdPKdS2_S2_S2_S2_S2_S2_S2_S2_i:
.text._Z13jacobi_kernelILi9EEvPdPKdS2_S2_S2_S2_S2_S2_S2_S2_i:
        /* <DEDUP_REMOVED lines=64> */
[----:B------:R-:W-:Y:S01]  /*0400*/  IMAD.WIDE.U32 R10, R11, 0x8, R8 ;  /* 0x000000080b0a7825 */ /* 0x000fe200078e0008 */
[----:B------:R-:W-:-:S03]  /*0410*/  IADD3 R25, PT, PT, R5, 0x3f, RZ ;  /* 0x0000003f05197810 */ /* 0x000fc60007ffe0ff */
[----:B------:R-:W-:Y:S02]  /*0420*/  DFMA R14, R16, R14, R20 ;  /* 0x0000000e100e722b */ /* 0x000fe40000000014 */
[----:B------:R-:W4:Y:S04]  /*0430*/  LDG.E.64.CONSTANT R10, desc[UR4][R10.64] ;  /* 0x000000040a0a7981 */ /* 0x000f28000c1e9b00 */
[----:B------:R-:W4:Y:S01]  /*0440*/  LDG.E.64.CONSTANT R16, desc[UR4][R28.64+0x30] ;  /* 0x000030041c107981 */ /* 0x000f22000c1e9b00 */
[----:B------:R-:W-:-:S03]  /*0450*/  IMAD.WIDE.U32 R24, R25, 0x8, R8 ;  /* 0x0000000819187825 */ /* 0x000fc600078e0008 */
[----:B------:R-:W5:Y:S04]  /*0460*/  LDG.E.64.CONSTANT R20, desc[UR4][R28.64+0x40] ;  /* 0x000040041c147981 */ /* 0x000f68000c1e9b00 */
[----:B------:R-:W5:Y:S01]  /*0470*/  LDG.E.64.CONSTANT R24, desc[UR4][R24.64] ;  /* 0x0000000418187981 */ /* 0x000f62000c1e9b00 */
[----:B--2---:R-:W-:-:S08]  /*0480*/  DMUL R22, R22, R6 ;  /* 0x0000000616167228 */ /* 0x004fd00000000000 */
[----:B------:R-:W-:Y:S01]  /*0490*/  DFMA R22, R6, R22, R14 ;  /* 0x000000160616722b */ /* 0x000fe2000000000e */
[----:B------:R-:W5:Y:S01]  /*04a0*/  LDG.E.64.CONSTANT R14, desc[UR4][R28.64+0x38] ;  /* 0x000038041c0e7981 */ /* 0x000f62000c1e9b00 */
[----:B------:R-:W-:-:S05]  /*04b0*/  IADD3 R7, PT, PT, R5, 0x48, RZ ;  /* 0x0000004805077810 */ /* 0x000fca0007ffe0ff */
[----:B------:R-:W-:-:S06]  /*04c0*/  IMAD.WIDE.U32 R6, R7, 0x8, R8 ;  /* 0x0000000807067825 */ /* 0x000fcc00078e0008 */
[----:B------:R-:W2:Y:S01]  /*04d0*/  LDG.E.64.CONSTANT R6, desc[UR4][R6.64] ;  /* 0x0000000406067981 */ /* 0x000ea2000c1e9b00 */
[----:B---3--:R-:W-:-:S08]  /*04e0*/  DMUL R18, R18, R12 ;  /* 0x0000000c12127228 */ /* 0x008fd00000000000 */
[----:B------:R-:W-:Y:S01]  /*04f0*/  DFMA R18, R12, R18, R22 ;  /* 0x000000120c12722b */ /* 0x000fe20000000016 */
[----:B------:R-:W0:Y:S01]  /*0500*/  LDC.64 R12, c[0x0][0x390] ;  /* 0x0000e400ff0c7b82 */ /* 0x000e220000000a00 */
[----:B----4-:R-:W-:-:S07]  /*0510*/  DMUL R16, R16, R10 ;  /* 0x0000000a10107228 */ /* 0x010fce0000000000 */
[----:B------:R-:W1:Y:S01]  /*0520*/  LDC.64 R22, c[0x0][0x3a8] ;  /* 0x0000ea00ff167b82 */ /* 0x000e620000000a00 */
[----:B------:R-:W-:Y:S01]  /*0530*/  DFMA R10, R10, R16, R18 ;  /* 0x000000100a0a722b */ /* 0x000fe20000000012 */
[----:B------:R-:W-:-:S05]  /*0540*/  IADD3 R19, PT, PT, R5, R26, RZ ;  /* 0x0000001a05137210 */ /* 0x000fca0007ffe0ff */
[----:B------:R-:W-:-:S04]  /*0550*/  IMAD R19, R2, 0x51, R19 ;  /* 0x0000005102137824 */ /* 0x000fc800078e0213 */
[----:B-1----:R-:W-:-:S05]  /*0560*/  IMAD.WIDE R22, R19, 0x8, R22 ;  /* 0x0000000813167825 */ /* 0x002fca00078e0216 */
[----:B------:R1:W3:Y:S01]  /*0570*/  LDG.E.64.CONSTANT R28, desc[UR4][R22.64+0x240] ;  /* 0x00024004161c7981 */ /* 0x0002e2000c1e9b00 */
[----:B-----5:R-:W-:Y:S01]  /*0580*/  DMUL R16, R14, R24 ;  /* 0x000000180e107228 */ /* 0x020fe20000000000 */
[----:B0-----:R-:W-:-:S05]  /*0590*/  IMAD.WIDE R14, R4, 0x8, R12 ;  /* 0x00000008040e7825 */ /* 0x001fca00078e020c */
[----:B------:R-:W4:Y:S02]  /*05a0*/  LDG.E.64.CONSTANT R18, desc[UR4][R14.64] ;  /* 0x000000040e127981 */ /* 0x000f24000c1e9b00 */
[----:B------:R-:W-:Y:S02]  /*05b0*/  DFMA R24, R24, R16, R10 ;  /* 0x000000101818722b */ /* 0x000fe4000000000a */
[----:B------:R-:W4:Y:S01]  /*05c0*/  LDG.E.64.CONSTANT R16, desc[UR4][R22.64] ;  /* 0x0000000416107981 */ /* 0x000f22000c1e9b00 */
[----:B------:R-:W-:Y:S01]  /*05d0*/  IADD3 R11, PT, PT, R4, 0x9, RZ ;  /* 0x00000009040b7810 */ /* 0x000fe20007ffe0ff */
[----:B--2---:R-:W-:-:S04]  /*05e0*/  DMUL R20, R20, R6 ;  /* 0x0000000614147228 */ /* 0x004fc80000000000 */
[----:B------:R-:W-:-:S04]  /*05f0*/  IMAD.WIDE.U32 R10, R11, 0x8, R12 ;  /* 0x000000080b0a7825 */ /* 0x000fc800078e000c */
[----:B------:R-:W-:Y:S02]  /*0600*/  DFMA R20, R6, R20, R24 ;  /* 0x000000140614722b */ /* 0x000fe40000000018 */
[----:B------:R-:W2:Y:S04]  /*0610*/  LDG.E.64.CONSTANT R10, desc[UR4][R10.64] ;  /* 0x000000040a0a7981 */ /* 0x000ea8000c1e9b00 */
        /* <DEDUP_REMOVED lines=44> */
[----:B------:R-:W0:Y:S08]  /*08e0*/  LDC.64 R10, c[0x0][0x398] ;  /* 0x0000e600ff0a7b82 */ /* 0x000e300000000a00 */
[----:B------:R-:W4:Y:S01]  /*08f0*/  LDC.64 R18, c[0x0][0x3b0] ;  /* 0x0000ec00ff127b82 */ /* 0x000f220000000a00 */
[----:B--2---:R-:W-:-:S08]  /*0900*/  DMUL R6, R6, R16 ;  /* 0x0000001006067228 */ /* 0x004fd00000000000 */
[----:B------:R-:W-:Y:S01]  /*0910*/  DFMA R20, R16, R6, R20 ;  /* 0x000000061014722b */ /* 0x000fe20000000014 */
[----:B0-----:R-:W-:-:S05]  /*0920*/  IMAD.WIDE R6, R2, 0x8, R10 ;  /* 0x0000000802067825 */ /* 0x001fca00078e020a */
[----:B------:R-:W2:Y:S01]  /*0930*/  LDG.E.64.CONSTANT R16, desc[UR4][R6.64] ;  /* 0x0000000406107981 */ /* 0x000ea2000c1e9b00 */
[----:B----4-:R-:W-:-:S05]  /*0940*/  IMAD.WIDE R26, R3, 0x8, R18 ;  /* 0x00000008031a7825 */ /* 0x010fca00078e0212 */
[----:B------:R-:W2:Y:S01]  /*0950*/  LDG.E.64.CONSTANT R18, desc[UR4][R26.64] ;  /* 0x000000041a127981 */ /* 0x000ea2000c1e9b00 */
[----:B-1----:R-:W-:Y:S01]  /*0960*/  IADD3 R23, PT, PT, R2, 0x9, RZ ;  /* 0x0000000902177810 */ /* 0x002fe20007ffe0ff */
[----:B---3--:R-:W-:-:S04]  /*0970*/  DMUL R28, R28, R24 ;  /* 0x000000181c1c7228 */ /* 0x008fc80000000000 */
[----:B------:R-:W-:-:S04]  /*0980*/  IMAD.WIDE.U32 R22, R23, 0x8, R10 ;  /* 0x0000000817167825 */ /* 0x000fc800078e000a */
[----:B------:R-:W-:Y:S02]  /*0990*/  DFMA R24, R24, R28, R20 ;  /* 0x0000001c1818722b */ /* 0x000fe40000000014 */
[----:B------:R-:W3:Y:S04]  /*09a0*/  LDG.E.64.CONSTANT R22, desc[UR4][R22.64] ;  /* 0x0000000416167981 */ /* 0x000ee8000c1e9b00 */
        /* <DEDUP_REMOVED lines=37> */
[----:B------:R-:W-:-:S04]  /*0c00*/  LOP3.LUT R3, R5, 0x8, RZ, 0xfc, !PT ;  /* 0x0000000805037812 */ /* 0x000fc800078efcff */
[----:B------:R-:W-:Y:S01]  /*0c10*/  ISETP.NE.AND P0, PT, R3, 0x8, PT ;  /* 0x000000080300780c */ /* 0x000fe20003f05270 */
        /* <DEDUP_REMOVED lines=10> */
[----:B------:R-:W1:Y:S01]  /*0cc0*/  @!P0 LDC.64 R22, c[0x0][0x3c0] ;  /* 0x0000f000ff168b82 */ /* 0x000e620000000a00 */
[----:B------:R-:W-:-:S04]  /*0cd0*/  @!P0 IADD3 R14, P1, PT, R14, R3, RZ ;  /* 0x000000030e0e8210 */ /* 0x000fc80007f3e0ff */
[----:B------:R-:W-:Y:S01]  /*0ce0*/  @!P0 LEA.HI.X.SX32 R15, R3, R15, 0x1, P1 ;  /* 0x0000000f030f8211 */ /* 0x000fe200008f0eff */
[----:B------:R-:W-:-:S05]  /*0cf0*/  @!P0 IMAD R3, R5, 0xa, RZ ;  /* 0x0000000a05038824 */ /* 0x000fca00078e02ff */
[----:B------:R-:W3:Y:S01]  /*0d00*/  @!P0 LDG.E.64.CONSTANT R14, desc[UR4][R14.64] ;  /* 0x000000040e0e8981 */ /* 0x000ee2000c1e9b00 */
[----:B0-----:R-:W-:-:S04]  /*0d10*/  @!P0 IMAD.WIDE R26, R0, 0x8, R20 ;  /* 0x00000008001a8825 */ /* 0x001fc800078e0214 */
[----:B------:R-:W-:Y:S02]  /*0d20*/  @!P0 IMAD.WIDE.U32 R20, R3, 0x8, R8 ;  /* 0x0000000803148825 */ /* 0x000fe400078e0008 */
[----:B------:R-:W4:Y:S02]  /*0d30*/  @!P0 LDG.E.64.CONSTANT R26, desc[UR4][R26.64] ;  /* 0x000000041a1a8981 */ /* 0x000f24000c1e9b00 */
[----:B-1----:R-:W-:Y:S02]  /*0d40*/  @!P0 IMAD.WIDE R22, R0, 0x8, R22 ;  /* 0x0000000800168825 */ /* 0x002fe400078e0216 */
[----:B------:R-:W4:Y:S04]  /*0d50*/  @!P0 LDG.E.64.CONSTANT R20, desc[UR4][R20.64] ;  /* 0x0000000414148981 */ /* 0x000f28000c1e9b00 */
[----:B------:R-:W5:Y:S01]  /*0d60*/  @!P0 LDG.E.64.CONSTANT R22, desc[UR4][R22.64] ;  /* 0x0000000416168981 */ /* 0x000f62000c1e9b00 */
[----:B------:R-:W-:Y:S01]  /*0d70*/  LEA R3, R2, R2, 0x3 ;  /* 0x0000000202037211 */ /* 0x000fe200078e18ff */
[----:B--2---:R-:W-:-:S08]  /*0d80*/  DMUL R24, R24, R18 ;  /* 0x0000001218187228 */ /* 0x004fd00000000000 */
[----:B------:R-:W-:Y:S01]  /*0d90*/  DFMA R16, R18, R24, R16 ;  /* 0x000000181210722b */ /* 0x000fe20000000010 */
[----:B------:R-:W-:-:S06]  /*0da0*/  @!P0 IMAD.WIDE R18, R3, 0x8, R6 ;  /* 0x0000000803128825 */ /* 0x000fcc00078e0206 */
[----:B------:R-:W2:Y:S01]  /*0db0*/  @!P0 LDG.E.64.CONSTANT R18, desc[UR4][R18.64] ;  /* 0x0000000412128981 */ /* 0x000ea2000c1e9b00 */
[----:B------:R-:W-:-:S04]  /*0dc0*/  LOP3.LUT R24, R4, 0x8, RZ, 0xfc, !PT ;  /* 0x0000000804187812 */ /* 0x000fc800078efcff */
[----:B------:R-:W-:Y:S01]  /*0dd0*/  ISETP.NE.AND P1, PT, R24, 0x8, PT ;  /* 0x000000081800780c */ /* 0x000fe20003f25270 */
[----:B----4-:R-:W-:Y:S02]  /*0de0*/  @!P0 DMUL R24, R26, R20 ;  /* 0x000000141a188228 */ /* 0x010fe40000000000 */
[----:B-----5:R-:W-:-:S10]  /*0df0*/  @!P0 DMUL R26, R20, R22 ;  /* 0x00000016141a8228 */ /* 0x020fd40000000000 */
[----:B------:R-:W0:Y:S01]  /*0e00*/  @!P1 LDC.64 R20, c[0x0][0x3b8] ;  /* 0x0000ee00ff149b82 */ /* 0x000e220000000a00 */
[----:B---3--:R-:W-:Y:S01]  /*0e10*/  @!P0 DFMA R24, R24, R14, R16 ;  /* 0x0000000e1818822b */ /* 0x008fe20000000010 */
[----:B------:R-:W-:-:S04]  /*0e20*/  LOP3.LUT R14, R2, 0x8, RZ, 0xfc, !PT ;  /* 0x00000008020e7812 */ /* 0x000fc800078efcff */
[----:B------:R-:W-:Y:S02]  /*0e30*/  ISETP.NE.AND P2, PT, R14, 0x8, PT ;  /* 0x000000080e00780c */ /* 0x000fe40003f45270 */
[----:B------:R-:W1:Y:S01]  /*0e40*/  @!P1 LDC.64 R14, c[0x0][0x3c8] ;  /* 0x0000f200ff0e9b82 */ /* 0x000e620000000a00 */
[----:B------:R-:W-:-:S04]  /*0e50*/  @!P1 IMAD R23, R5, 0xa, RZ ;  /* 0x0000000a05179824 */ /* 0x000fc800078e02ff */
[----:B------:R-:W-:-:S06]  /*0e60*/  @!P1 IMAD.WIDE R22, R23, 0x8, R12 ;  /* 0x0000000817169825 */ /* 0x000fcc00078e020c */
[----:B------:R-:W3:Y:S01]  /*0e70*/  @!P1 LDG.E.64.CONSTANT R22, desc[UR4][R22.64] ;  /* 0x0000000416169981 */ /* 0x000ee2000c1e9b00 */
[----:B0-----:R-:W-:-:S06]  /*0e80*/  @!P1 IMAD.WIDE R20, R0, 0x8, R20 ;  /* 0x0000000800149825 */ /* 0x001fcc00078e0214 */
[----:B------:R-:W3:Y:S01]  /*0e90*/  @!P1 LDG.E.64.CONSTANT R20, desc[UR4][R20.64] ;  /* 0x0000000414149981 */ /* 0x000ee2000c1e9b00 */
[----:B-1----:R-:W-:-:S04]  /*0ea0*/  @!P1 IMAD.WIDE R14, R0, 0x8, R14 ;  /* 0x00000008000e9825 */ /* 0x002fc800078e020e */
[----:B------:R-:W-:Y:S02]  /*0eb0*/  @!P2 IMAD R5, R5, 0xa, RZ ;  /* 0x0000000a0505a824 */ /* 0x000fe400078e02ff */
[----:B------:R-:W4:Y:S01]  /*0ec0*/  @!P1 LDG.E.64.CONSTANT R14, desc[UR4][R14.64] ;  /* 0x000000040e0e9981 */ /* 0x000f22000c1e9b00 */
[----:B------:R-:W-:-:S04]  /*0ed0*/  @!P1 IMAD.WIDE R6, R3, 0x8, R6 ;  /* 0x0000000803069825 */ /* 0x000fc800078e0206 */
[----:B------:R-:W-:Y:S02]  /*0ee0*/  @!P2 IMAD.WIDE R10, R5, 0x8, R10 ;  /* 0x00000008050aa825 */ /* 0x000fe400078e020a */
[----:B------:R-:W5:Y:S02]  /*0ef0*/  @!P1 LDG.E.64.CONSTANT R6, desc[UR4][R6.64] ;  /* 0x0000000406069981 */ /* 0x000f64000c1e9b00 */
[----:B------:R-:W-:Y:S02]  /*0f00*/  @!P2 IMAD R5, R4, 0xa, RZ ;  /* 0x0000000a0405a824 */ /* 0x000fe400078e02ff */
[----:B------:R-:W5:Y:S01]  /*0f10*/  @!P2 LDG.E.64.CONSTANT R10, desc[UR4][R10.64] ;  /* 0x000000040a0aa981 */ /* 0x000f62000c1e9b00 */
[----:B------:R-:W-:-:S05]  /*0f20*/  @!P2 IADD3 R3, PT, PT, R2, R3, RZ ;  /* 0x000000030203a210 */ /* 0x000fca0007ffe0ff */
[----:B------:R-:W-:-:S06]  /*0f30*/  @!P2 IMAD.WIDE.U32 R2, R3, 0x8, R12 ;  /* 0x000000080302a825 */ /* 0x000fcc00078e000c */
[----:B------:R-:W5:Y:S01]  /*0f40*/  @!P2 LDG.E.64.CONSTANT R2, desc[UR4][R2.64] ;  /* 0x000000040202a981 */ /* 0x000f62000c1e9b00 */
[----:B--2---:R-:W-:Y:S01]  /*0f50*/  @!P0 DFMA R16, R26, R18, R24 ;  /* 0x000000121a10822b */ /* 0x004fe20000000018 */
[----:B------:R-:W0:Y:S01]  /*0f60*/  LDC.64 R18, c[0x0][0x3c0] ;  /* 0x0000f000ff127b82 */ /* 0x000e220000000a00 */
[----:B------:R-:W-:-:S07]  /*0f70*/  @!P1 IMAD R27, R4, 0xa, RZ ;  /* 0x0000000a041b9824 */ /* 0x000fce00078e02ff */
[----:B------:R-:W1:Y:S01]  /*0f80*/  LDC.64 R24, c[0x0][0x3c8] ;  /* 0x0000f200ff187b82 */ /* 0x000e620000000a00 */
[----:B------:R-:W-:-:S06]  /*0f90*/  @!P1 IMAD.WIDE.U32 R26, R27, 0x8, R8 ;  /* 0x000000081b1a9825 */ /* 0x000fcc00078e0008 */
[----:B------:R-:W2:Y:S01]  /*0fa0*/  @!P1 LDG.E.64.CONSTANT R26, desc[UR4][R26.64] ;  /* 0x000000041a1a9981 */ /* 0x000ea2000c1e9b00 */
[----:B------:R-:W-:Y:S02]  /*0fb0*/  @!P2 IMAD.WIDE R8, R5, 0x8, R8 ;  /* 0x000000080508a825 */ /* 0x000fe400078e0208 */
[----:B------:R-:W4:Y:S04]  /*0fc0*/  LDC.64 R4, c[0x0][0x380] ;  /* 0x0000e000ff047b82 */ /* 0x000f280000000a00 */
[----:B------:R-:W5:Y:S01]  /*0fd0*/  @!P2 LDG.E.64.CONSTANT R8, desc[UR4][R8.64] ;  /* 0x000000040808a981 */ /* 0x000f62000c1e9b00 */
[----:B0-----:R-:W-:-:S06]  /*0fe0*/  @!P2 IMAD.WIDE R18, R0, 0x8, R18 ;  /* 0x000000080012a825 */ /* 0x001fcc00078e0212 */
[----:B------:R-:W5:Y:S01]  /*0ff0*/  @!P2 LDG.E.64.CONSTANT R18, desc[UR4][R18.64] ;  /* 0x000000041212a981 */ /* 0x000f62000c1e9b00 */
[----:B-1----:R-:W-:-:S06]  /*1000*/  @!P2 IMAD.WIDE R24, R0, 0x8, R24 ;  /* 0x000000080018a825 */ /* 0x002fcc00078e0218 */
[----:B------:R-:W5:Y:S01]  /*1010*/  @!P2 LDG.E.64.CONSTANT R24, desc[UR4][R24.64] ;  /* 0x000000041818a981 */ /* 0x000f62000c1e9b00 */
[----:B---3--:R-:W-:Y:S02]  /*1020*/  @!P1 DMUL R20, R20, R22 ;  /* 0x0000001614149228 */ /* 0x008fe40000000000 */
[----:B----4-:R-:W-:Y:S01]  /*1030*/  @!P1 DMUL R14, R22, R14 ;  /* 0x0000000e160e9228 */ /* 0x010fe20000000000 */
[----:B------:R-:W-:-:S05]  /*1040*/  IMAD.WIDE R4, R0, 0x8, R4 ;  /* 0x0000000800047825 */ /* 0x000fca00078e0204 */
[----:B--2---:R-:W-:-:S08]  /*1050*/  @!P1 DFMA R20, R20, R26, R16 ;  /* 0x0000001a1414922b */ /* 0x004fd00000000010 */
[----:B-----5:R-:W-:Y:S02]  /*1060*/  @!P1 DFMA R16, R6, R14, R20 ;  /* 0x0000000e0610922b */ /* 0x020fe40000000014 */
[----:B------:R-:W-:-:S08]  /*1070*/  @!P2 DMUL R18, R18, R10 ;  /* 0x0000000a1212a228 */ /* 0x000fd00000000000 */
[----:B------:R-:W-:Y:S02]  /*1080*/  @!P2 DFMA R18, R18, R8, R16 ;  /* 0x000000081212a22b */ /* 0x000fe40000000010 */
[----:B------:R-:W-:-:S08]  /*1090*/  @!P2 DMUL R10, R24, R10 ;  /* 0x0000000a180aa228 */ /* 0x000fd00000000000 */
[----:B------:R-:W-:-:S07]  /*10a0*/  @!P2 DFMA R16, R10, R2, R18 ;  /* 0x000000020a10a22b */ /* 0x000fce0000000012 */
[----:B------:R-:W-:Y:S01]  /*10b0*/  STG.E.64 desc[UR4][R4.64], R16 ;  /* 0x0000001004007986 */ /* 0x000fe2000c101b04 */
[----:B------:R-:W-:Y:S05]  /*10c0*/  EXIT ;  /* 0x000000000000794d */ /* 0x000fea0003800000 */
.L_x_6:
        /* <DEDUP_REMOVED lines=11> */
.L_x_21:


//--------------------- .text._Z13jacobi_kernelILi8EEvPdPKdS2_S2_S2_S2_S2_S2_S2_S2_i --------------------------
	.section	.text._Z13jacobi_kernelILi8EEvPdPKdS2_S2_S2_S2_S2_S2_S2_S2_i,"ax",@progbits
	.align	128
        .global         _Z13jacobi_kernelILi8EEvPdPKdS2_S2_S2_S2_S2_S2_S2_S2_i
        .type           _Z13jacobi_kernelILi8EEvPdPKdS2_S2_S2_S2_S2_S2_S2_S2_i,@function
        .size           _Z13jacobi_kernelILi8EEvPdPKdS2_S2_S2_S2_S2_S2_S2_S2_i,(.L_x_22 - _Z13jacobi_kernelILi8EEvPdPKdS2_S2_S2_S2_S2_S2_S2_S2_i)
        .other          _Z13jacobi_kernelILi8EEvPdPKdS2_S2_S2_S2_S2_S2_S2_S2_i,@"STO_CUDA_ENTRY STV_DEFAULT"
_Z13jacobi_kernelILi8EEvPdPKdS2_S2_S2_S2_S2_S2_S2_S2_i:
.text._Z13jacobi_kernelILi8EEvPdPKdS2_S2_S2_S2_S2_S2_S2_S2_i:
[----:B------:R-:W-:Y:S01]  /*0000*/  LDC R1, c[0x0][0x37c] ;  /* 0x0000df00ff017b82 */ /* 0x000fe20000000800 */
[----:B------:R-:W0:Y:S07]  /*0010*/  S2R R0, SR_TID.X ;  /* 0x0000000000007919 */ /* 0x000e2e0000002100 */
[----:B------:R-:W0:Y:S01]  /*0020*/  S2UR UR4, SR_CTAID.X ;  /* 0x00000000000479c3 */ /* 0x000e220000002500 */
[----:B------:R-:W1:Y:S07]  /*0030*/  LDCU UR5, c[0x0][0x3d0] ;  /* 0x00007a00ff0577ac */ /* 0x000e6e0008000800 */
[----:B------:R-:W0:Y:S02]  /*0040*/  LDC R3, c[0x0][0x360] ;  /* 0x0000d800ff037b82 */ /* 0x000e240000000800 */
[----:B0-----:R-:W-:-:S05]  /*0050*/  IMAD R0, R3, UR4, R0 ;  /* 0x0000000403007c24 */ /* 0x001fca000f8e0200 */
[----:B------:R-:W-:-:S04]  /*0060*/  SHF.R.S32.HI R3, RZ, 0x1f, R0 ;  /* 0x0000001fff037819 */ /* 0x000fc80000011400 */
[CC--:B------:R-:W-:Y:S02]  /*0070*/  LEA.HI R2, R3.reuse, R0.reuse, RZ, 0x9 ;  /* 0x0000000003027211 */ /* 0x0c0fe400078f48ff */
[CC--:B------:R-:W-:Y:S02]  /*0080*/  LEA.HI R6, R3.reuse, R0.reuse, RZ, 0x3 ;  /* 0x0000000003067211 */ /* 0x0c0fe400078f18ff */
[----:B------:R-:W-:Y:S02]  /*0090*/  SHF.R.S32.HI R2, RZ, 0x9, R2 ;  /* 0x00000009ff027819 */ /* 0x000fe40000011402 */
[----:B------:R-:W-:Y:S02]  /*00a0*/  SHF.R.S32.HI R7, RZ, 0x3, R6 ;  /* 0x00000003ff077819 */ /* 0x000fe40000011406 */
[----:B-1----:R-:W-:Y:S02]  /*00b0*/  ISETP.GE.AND P0, PT, R2, UR5, PT ;  /* 0x0000000502007c0c */ /* 0x002fe4000bf06270 */
[----:B------:R-:W-:-:S02]  /*00c0*/  LEA.HI R26, R3, R0, RZ, 0x6 ;  /* 0x00000000031a7211 */ /* 0x000fc400078f30ff */
[----:B------:R-:W-:-:S09]  /*00d0*/  LEA.HI R3, R7, R7, RZ, 0x3 ;  /* 0x0000000707037211 */ /* 0x000fd200078f18ff */
[----:B------:R-:W-:Y:S05]  /*00e0*/  @P0 EXIT ;  /* 0x000000000000094d */ /* 0x000fea0003800000 */
[----:B------:R-:W0:Y:S01]  /*00f0*/  LDC.64 R8, c[0x0][0x388] ;  /* 0x0000e200ff087b82 */ /* 0x000e220000000a00 */
[----:B------:R-:W-:Y:S01]  /*0100*/  SHF.R.S32.HI R4, RZ, 0x6, R26 ;  /* 0x00000006ff047819 */ /* 0x000fe2000001141a */
[----:B------:R-:W1:Y:S01]  /*0110*/  LDCU.64 UR4, c[0x0][0x358] ;  /* 0x00006b00ff0477ac */ /* 0x000e620008000a00 */
[----:B------:R-:W-:Y:S02]  /*0120*/  LOP3.LUT R10, R3, 0xfffffff8, RZ, 0xc0, !PT ;  /* 0xfffffff8030a7812 */ /* 0x000fe400078ec0ff */
[----:B------:R-:W-:Y:S02]  /*0130*/  LEA.HI R5, R4, R4, RZ, 0x3 ;  /* 0x0000000404057211 */ /* 0x000fe400078f18ff */
[----:B------:R-:W-:Y:S01]  /*0140*/  IADD3 R3, PT, PT, R7, -R10, RZ ;  /* 0x8000000a07037210 */ /* 0x000fe20007ffe0ff */
[----:B------:R-:W2:Y:S01]  /*0150*/  LDC.64 R28, c[0x0][0x3a0] ;  /* 0x0000e800ff1c7b82 */ /* 0x000ea20000000a00 */
[----:B------:R-:W-:Y:S02]  /*0160*/  LOP3.LUT R7, R5, 0xfffffff8, RZ, 0xc0, !PT ;  /* 0xfffffff805077812 */ /* 0x000fe400078ec0ff */
[----:B------:R-:W-:-:S02]  /*0170*/  SHF.L.U32 R5, R2, 0x9, RZ ;  /* 0x0000000902057819 */ /* 0x000fc400000006ff */
[----:B------:R-:W-:Y:S02]  /*0180*/  IADD3 R2, PT, PT, R4, -R7, RZ ;  /* 0x8000000704027210 */ /* 0x000fe40007ffe0ff */
[----:B------:R-:W-:Y:S02]  /*0190*/  LOP3.LUT R7, R6, 0xfffffff8, RZ, 0xc0, !PT ;  /* 0xfffffff806077812 */ /* 0x000fe400078ec0ff */
[----:B------:R-:W-:Y:S02]  /*01a0*/  LEA R11, R3, R5, 0x3 ;  /* 0x00000005030b7211 */ /* 0x000fe400078e18ff */
[----:B------:R-:W-:Y:S02]  /*01b0*/  IADD3 R4, PT, PT, R0, -R7, RZ ;  /* 0x8000000700047210 */ /* 0x000fe40007ffe0ff */
[----:B------:R-:W-:Y:S02]  /*01c0*/  LEA R11, R2, R11, 0x6 ;  /* 0x0000000b020b7211 */ /* 0x000fe400078e30ff */
[C---:B------:R-:W-:Y:S01]  /*01d0*/  IADD3 R19, PT, PT, R4.reuse, 0x8, RZ ;  /* 0x0000000804137810 */ /* 0x040fe20007ffe0ff */
[----:B0-----:R-:W-:-:S04]  /*01e0*/  IMAD.WIDE R22, R4, 0x8, R8 ;  /* 0x0000000804167825 */ /* 0x001fc800078e0208 */
[----:B--2---:R-:W-:Y:S02]  /*01f0*/  IMAD.WIDE R28, R11, 0x8, R28 ;  /* 0x000000080b1c7825 */ /* 0x004fe400078e021c */
[----:B-1----:R-:W2:Y:S02]  /*0200*/  LDG.E.64.CONSTANT R22, desc[UR4][R22.64] ;  /* 0x0000000416167981 */ /* 0x002ea4000c1e9b00 */
[--C-:B------:R-:W-:Y:S02]  /*0210*/  IMAD.WIDE.U32 R18, R19, 0x8, R8.reuse ;  /* 0x0000000813127825 */ /* 0x100fe400078e0008 */
[----:B------:R-:W2:Y:S02]  /*0220*/  LDG.E.64.CONSTANT R20, desc[UR4][R28.64] ;  /* 0x000000041c147981 */ /* 0x000ea4000c1e9b00 */
[----:B------:R-:W-:Y:S02]  /*0230*/  VIADD R15, R4, 0x10 ;  /* 0x00000010040f7836 */ /* 0x000fe40000000000 */
[----:B------:R-:W3:Y:S04]  /*0240*/  LDG.E.64.CONSTANT R12, desc[UR4][R28.64+0x8] ;  /* 0x000008041c0c7981 */ /* 0x000ee8000c1e9b00 */
[----:B------:R-:W3:Y:S01]  /*0250*/  LDG.E.64.CONSTANT R18, desc[UR4][R18.64] ;  /* 0x0000000412127981 */ /* 0x000ee2000c1e9b00 */
[----:B------:R-:W-:-:S03]  /*0260*/  IMAD.WIDE.U32 R14, R15, 0x8, R8 ;  /* 0x000000080f0e7825 */ /* 0x000fc600078e0008 */
[----:B------:R-:W4:Y:S04]  /*0270*/  LDG.E.64.CONSTANT R6, desc[UR4][R28.64+0x10] ;  /* 0x000010041c067981 */ /* 0x000f28000c1e9b00 */
[----:B------:R-:W4:Y:S01]  /*0280*/  LDG.E.64.CONSTANT R14, desc[UR4][R14.64] ;  /* 0x000000040e0e7981 */ /* 0x000f22000c1e9b00 */
[----:B------:R-:W-:-:S03]  /*0290*/  IADD3 R11, PT, PT, R4, 0x18, RZ ;  /* 0x00000018040b7810 */ /* 0x000fc60007ffe0ff */
[----:B------:R-:W5:Y:S02]  /*02a0*/  LDG.E.64.CONSTANT R16, desc[UR4][R28.64+0x18] ;  /* 0x000018041c107981 */ /* 0x000f64000c1e9b00 */
[----:B------:R-:W-:-:S06]  /*02b0*/  IMAD.WIDE.U32 R10, R11, 0x8, R8 ;  /* 0x000000080b0a7825 */ /* 0x000fcc00078e0008 */
[----:B------:R-:W5:Y:S01]  /*02c0*/  LDG.E.64.CONSTANT R10, desc[UR4][R10.64] ;  /* 0x000000040a0a7981 */ /* 0x000f62000c1e9b00 */
[----:B------:R-:W-:-:S05]  /*02d0*/  IADD3 R25, PT, PT, R4, 0x20, RZ ;  /* 0x0000002004197810 */ /* 0x000fca0007ffe0ff */
[----:B------:R-:W-:-:S06]  /*02e0*/  IMAD.WIDE.U32 R24, R25, 0x8, R8 ;  /* 0x0000000819187825 */ /* 0x000fcc00078e0008 */
[----:B------:R-:W5:Y:S01]  /*02f0*/  LDG.E.64.CONSTANT R24, desc[UR4][R24.64] ;  /* 0x0000000418187981 */ /* 0x000f62000c1e9b00 */
[----:B--2---:R-:W-:Y:S02]  /*0300*/  DMUL R20, R20, R22 ;  /* 0x0000001614147228 */ /* 0x004fe40000000000 */
[----:B---3--:R-:W-:-:S06]  /*0310*/  DMUL R12, R12, R18 ;  /* 0x000000120c0c7228 */ /* 0x008fcc0000000000 */
[----:B------:R-:W-:Y:S01]  /*0320*/  DFMA R20, R22, R20, RZ ;  /* 0x000000141614722b */ /* 0x000fe200000000ff */
[----:B------:R-:W0:Y:S01]  /*0330*/  LDC.64 R22, c[0x0][0x3a8] ;  /* 0x0000ea00ff167b82 */ /* 0x000e220000000a00 */
[----:B----4-:R-:W-:-:S06]  /*0340*/  DMUL R6, R6, R14 ;  /* 0x0000000e06067228 */ /* 0x010fcc0000000000 */
[----:B------:R-:W-:Y:S01]  /*0350*/  DFMA R18, R18, R12, R20 ;  /* 0x0000000c1212722b */ /* 0x000fe20000000014 */
[----:B------:R-:W2:Y:S01]  /*0360*/  LDG.E.64.CONSTANT R12, desc[UR4][R28.64+0x20] ;  /* 0x000020041c0c7981 */ /* 0x000ea2000c1e9b00 */
[----:B------:R-:W-:-:S06]  /*0370*/  IADD3 R21, PT, PT, R4, 0x28, RZ ;  /* 0x0000002804157810 */ /* 0x000fcc0007ffe0ff */
[----:B------:R-:W-:Y:S01]  /*0380*/  DFMA R18, R14, R6, R18 ;  /* 0x000000060e12722b */ /* 0x000fe20000000012 */
[----:B------:R-:W-:Y:S01]  /*0390*/  IMAD.WIDE.U32 R6, R21, 0x8, R8 ;  /* 0x0000000815067825 */ /* 0x000fe200078e0008 */
[----:B------:R-:W3:Y:S01]  /*03a0*/  LDG.E.64.CONSTANT R14, desc[UR4][R28.64+0x28] ;  /* 0x000028041c0e7981 */ /* 0x000ee2000c1e9b00 */
[----:B------:R-:W-:-:S04]  /*03b0*/  IADD3 R21, PT, PT, R4, 0x30, RZ ;  /* 0x0000003004157810 */ /* 0x000fc80007ffe0ff */
[----:B------:R-:W3:Y:S01]  /*03c0*/  LDG.E.64.CONSTANT R6, desc[UR4][R6.64] ;  /* 0x0000000406067981 */ /* 0x000ee2000c1e9b00 */
[----:B-----5:R-:W-:Y:S01]  /*03d0*/  DMUL R16, R16, R10 ;  /* 0x0000000a10107228 */ /* 0x020fe20000000000 */
[----:B------:R-:W-:-:S06]  /*03e0*/  IMAD.WIDE.U32 R20, R21, 0x8, R8 ;  /* 0x0000000815147825 */ /* 0x000fcc00078e0008 */
[----:B------:R-:W4:Y:S01]  /*03f0*/  LDG.E.64.CONSTANT R20, desc[UR4][R20.64] ;  /* 0x0000000414147981 */ /* 0x000f22000c1e9b00 */
[----:B------:R-:W-:-:S03]  /*0400*/  DFMA R16, R10, R16, R18 ;  /* 0x000000100a10722b */ /* 0x000fc60000000012 */
[----:B------:R-:W4:Y:S01]  /*0410*/  LDG.E.64.CONSTANT R10, desc[UR4][R28.64+0x30] ;  /* 0x000030041c0a7981 */ /* 0x000f22000c1e9b00 */
[----:B------:R-:W-:-:S05]  /*0420*/  IADD3 R19, PT, PT, R4, 0x38, RZ ;  /* 0x0000003804137810 */ /* 0x000fca0007ffe0ff */
[----:B------:R-:W-:-:S06]  /*0430*/  IMAD.WIDE.U32 R18, R19, 0x8, R8 ;  /* 0x0000000813127825 */ /* 0x000fcc00078e0008 */
[----:B------:R-:W5:Y:S01]  /*0440*/  LDG.E.64.CONSTANT R18, desc[UR4][R18.64] ;  /* 0x0000000412127981 */ /* 0x000f62000c1e9b00 */
[----:B--2---:R-:W-:-:S08]  /*0450*/  DMUL R12, R12, R24 ;  /* 0x000000180c0c7228 */ /* 0x004fd00000000000 */
[----:B------:R-:W-:Y:S02]  /*0460*/  DFMA R24, R24, R12, R16 ;  /* 0x0000000c1818722b */ /* 0x000fe40000000010 */
[----:B------:R-:W1:Y:S01]  /*0470*/  LDC.64 R12, c[0x0][0x390] ;  /* 0x0000e400ff0c7b82 */ /* 0x000e620000000a00 */
[----:B------:R-:W5:Y:S01]  /*0480*/  LDG.E.64.CONSTANT R16, desc[UR4][R28.64+0x38] ;  /* 0x000038041c107981 */ /* 0x000f62000c1e9b00 */
[----:B---3--:R-:W-:-:S08]  /*0490*/  DMUL R14, R14, R6 ;  /* 0x000000060e0e7228 */ /* 0x008fd00000000000 */
[----:B------:R-:W-:Y:S01]  /*04a0*/  DFMA R24, R6, R14, R24 ;  /* 0x0000000e0618722b */ /* 0x000fe20000000018 */
[----:B------:R-:W-:Y:S01]  /*04b0*/  IMAD.IADD R7, R4, 0x1, R5 ;  /* 0x0000000104077824 */ /* 0x000fe200078e0205 */
[----:B----4-:R-:W-:-:S04]  /*04c0*/  DMUL R10, R10, R20 ;  /* 0x000000140a0a7228 */ /* 0x010fc80000000000 */
[----:B------:R-:W-:Y:S01]  /*04d0*/  LEA R7, R2, R7, 0x6 ;  /* 0x0000000702077211 */ /* 0x000fe200078e30ff */
[----:B-1----:R-:W-:-:S04]  /*04e0*/  IMAD.WIDE R14, R3, 0x8, R12 ;  /* 0x00000008030e7825 */ /* 0x002fc800078e020c */
[----:B0-----:R-:W-:Y:S01]  /*04f0*/  IMAD.WIDE R22, R7, 0x8, R22 ;  /* 0x0000000807167825 */ /* 0x001fe200078e0216 */
[----:B------:R-:W-:Y:S01]  /*0500*/  DFMA R20, R20, R10, R24 ;  /* 0x0000000a1414722b */ /* 0x000fe20000000018 */
[----:B------:R-:W2:Y:S04]  /*0510*/  LDG.E.64.CONSTANT R10, desc[UR4][R14.64] ;  /* 0x000000040e0a7981 */ /* 0x000ea8000c1e9b00 */
[----:B------:R-:W2:Y:S01]  /*0520*/  LDG.E.64.CONSTANT R24, desc[UR4][R22.64] ;  /* 0x0000000416187981 */ /* 0x000ea2000c1e9b00 */
[----:B------:R-:W-:-:S03]  /*0530*/  IADD3 R7, PT, PT, R3, 0x8, RZ ;  /* 0x0000000803077810 */ /* 0x000fc60007ffe0ff */
[----:B------:R-:W3:Y:S02]  /*0540*/  LDG.E.64.CONSTANT R28, desc[UR4][R22.64+0x1c0] ;  /* 0x0001c004161c7981 */ /* 0x000ee4000c1e9b00 */
[----:B------:R-:W-:-:S06]  /*0550*/  IMAD.WIDE.U32 R6, R7, 0x8, R12 ;  /* 0x0000000807067825 */ /* 0x000fcc00078e000c */
[----:B------:R-:W4:Y:S01]  /*0560*/  LDG.E.64.CONSTANT R6, desc[UR4][R6.64] ;  /* 0x0000000406067981 */ /* 0x000f22000c1e9b00 */
[----:B-----5:R-:W-:-:S08]  /*0570*/  DMUL R16, R16, R18 ;  /* 0x0000001210107228 */ /* 0x020fd00000000000 */
[----:B------:R-:W-:Y:S01]  /*0580*/  DFMA R16, R18, R16, R20 ;  /* 0x000000101210722b */ /* 0x000fe20000000014 */
[----:B------:R-:W4:Y:S01]  /*0590*/  LDG.E.64.CONSTANT R20, desc[UR4][R22.64+0x40] ;  /* 0x0000400416147981 */ /* 0x000f22000c1e9b00 */
[----:B------:R-:W-:-:S05]  /*05a0*/  IADD3 R19, PT, PT, R3, 0x10, RZ ;  /* 0x0000001003137810 */ /* 0x000fca0007ffe0ff */
[----:B------:R-:W-:-:S06]  /*05b0*/  IMAD.WIDE.U32 R18, R19, 0x8, R12 ;  /* 0x0000000813127825 */ /* 0x000fcc00078e000c */
[----:B------:R-:W5:Y:S01]  /*05c0*/  LDG.E.64.CONSTANT R18, desc[UR4][R18.64] ;  /* 0x0000000412127981 */ /* 0x000f62000c1e9b00 */
[----:B--2---:R-:W-:-:S08]  /*05d0*/  DMUL R24, R24, R10 ;  /* 0x0000000a18187228 */ /* 0x004fd00000000000 */
[----:B------:R-:W-:Y:S01]  /*05e0*/  DFMA R24, R10, R24, R16 ;  /* 0x000000180a18722b */ /* 0x000fe20000000010 */
[----:B------:R-:W5:Y:S01]  /*05f0*/  LDG.E.64.CONSTANT R16, desc[UR4][R22.64+0x80] ;  /* 0x0000800416107981 */ /* 0x000f62000c1e9b00 */
[----:B------:R-:W-:-:S05]  /*0600*/  IADD3 R11, PT, PT, R3, 0x18, RZ ;  /* 0x00000018030b7810 */ /* 0x000fca0007ffe0ff */
[----:B------:R-:W-:-:S06]  /*0610*/  IMAD.WIDE.U32 R10, R11, 0x8, R12 ;  /* 0x000000080b0a7825 */ /* 0x000fcc00078e000c */
[----:B------:R-:W2:Y:S01]  /*0620*/  LDG.E.64.CONSTANT R10, desc[UR4][R10.64] ;  /* 0x000000040a0a7981 */ /* 0x000ea2000c1e9b00 */
[----:B----4-:R-:W-:-:S08]  /*0630*/  DMUL R20, R20, R6 ;  /* 0x0000000614147228 */ /* 0x010fd00000000000 */
        /* <DEDUP_REMOVED lines=14> */
[----:B------:R-:W-:-:S04]  /*0720*/  VIADD R17, R3, 0x30 ;  /* 0x0000003003117836 */ /* 0x000fc80000000000 */
[----:B------:R-:W-:-:S06]  /*0730*/  IMAD.WIDE.U32 R16, R17, 0x8, R12 ;  /* 0x0000000811107825 */ /* 0x000fcc00078e000c */
[----:B------:R-:W2:Y:S01]  /*0740*/  LDG.E.64.CONSTANT R16, desc[UR4][R16.64] ;  /* 0x0000000410107981 */ /* 0x000ea2000c1e9b00 */
[----:B----4-:R-:W-:-:S08]  /*0750*/  DMUL R20, R20, R6 ;  /* 0x0000000614147228 */ /* 0x010fd00000000000 */
[----:B------:R-:W-:Y:S01]  /*0760*/  DFMA R20, R6, R20, R24 ;  /* 0x000000140614722b */ /* 0x000fe20000000018 */
[----:B------:R-:W2:Y:S01]  /*0770*/  LDG.E.64.CONSTANT R6, desc[UR4][R22.64+0x180] ;  /* 0x0001800416067981 */ /* 0x000ea2000c1e9b00 */
[----:B------:R-:W-:-:S05]  /*0780*/  IADD3 R25, PT, PT, R3, 0x38, RZ ;  /* 0x0000003803197810 */ /* 0x000fca0007ffe0ff */
[----:B------:R-:W-:-:S06]  /*0790*/  IMAD.WIDE.U32 R24, R25, 0x8, R12 ;  /* 0x0000000819187825 */ /* 0x000fcc00078e000c */
[----:B------:R-:W3:Y:S01]  /*07a0*/  LDG.E.64.CONSTANT R24, desc[UR4][R24.64] ;  /* 0x0000000418187981 */ /* 0x000ee2000c1e9b00 */
[----:B------:R-:W-:-:S04]  /*07b0*/  LOP3.LUT R26, R26, 0xffffffc0, RZ, 0xc0, !PT ;  /* 0xffffffc01a1a7812 */ /* 0x000fc800078ec0ff */
[----:B------:R-:W-:Y:S01]  /*07c0*/  IADD3 R5, PT, PT, R5, R0, -R26 ;  /* 0x0000000005057210 */ /* 0x000fe20007ffe81a */
[----:B-----5:R-:W-:-:S08]  /*07d0*/  DMUL R10, R10, R18 ;  /* 0x000000120a0a7228 */ /* 0x020fd00000000000 */
[----:B------:R-:W-:Y:S02]  /*07e0*/  DFMA R20, R18, R10, R20 ;  /* 0x0000000a1214722b */ /* 0x000fe40000000014 */
[----:B------:R-:W0:Y:S08]  /*07f0*/  LDC.64 R10, c[0x0][0x398] ;  /* 0x0000e600ff0a7b82 */ /* 0x000e300000000a00 */
[----:B------:R-:W1:Y:S01]  /*0800*/  LDC.64 R18, c[0x0][0x3b0] ;  /* 0x0000ec00ff127b82 */ /* 0x000e620000000a00 */
[----:B--2---:R-:W-:-:S08]  /*0810*/  DMUL R6, R6, R16 ;  /* 0x0000001006067228 */ /* 0x004fd00000000000 */
[----:B------:R-:W-:Y:S01]  /*0820*/  DFMA R20, R16, R6, R20 ;  /* 0x000000061014722b */ /* 0x000fe20000000014 */
[----:B-1----:R-:W-:-:S04]  /*0830*/  IMAD.WIDE R18, R5, 0x8, R18 ;  /* 0x0000000805127825 */ /* 0x002fc800078e0212 */
[C-C-:B0-----:R-:W-:Y:S01]  /*0840*/  IMAD.WIDE R6, R2.reuse, 0x8, R10.reuse ;  /* 0x0000000802067825 */ /* 0x141fe200078e020a */
[----:B---3--:R-:W-:Y:S01]  /*0850*/  DMUL R28, R28, R24 ;  /* 0x000000181c1c7228 */ /* 0x008fe20000000000 */
[----:B------:R-:W2:Y:S04]  /*0860*/  LDG.E.64.CONSTANT R22, desc[UR4][R18.64] ;  /* 0x0000000412167981 */ /* 0x000ea8000c1e9b00 */
[----:B------:R-:W2:Y:S03]  /*0870*/  LDG.E.64.CONSTANT R16, desc[UR4][R6.64] ;  /* 0x0000000406107981 */ /* 0x000ea6000c1e9b00 */
[----:B------:R-:W-:Y:S01]  /*0880*/  DFMA R24, R24, R28, R20 ;  /* 0x0000001c1818722b */ /* 0x000fe20000000014 */
[----:B------:R-:W-:Y:S01]  /*0890*/  IADD3 R29, PT, PT, R2, 0x8, RZ ;  /* 0x00000008021d7810 */ /* 0x000fe20007ffe0ff */
[----:B------:R-:W3:Y:S04]  /*08a0*/  LDG.E.64.CONSTANT R20, desc[UR4][R18.64+0x200] ;  /* 0x0002000412147981 */ /* 0x000ee8000c1e9b00 */
[----:B------:R-:W-:-:S05]  /*08b0*/  IMAD.WIDE.U32 R28, R29, 0x8, R10 ;  /* 0x000000081d1c7825 */ /* 0x000fca00078e000a */
[----:B------:R0:W3:Y:S01]  /*08c0*/  LDG.E.64.CONSTANT R26, desc[UR4][R28.64] ;  /* 0x000000041c1a7981 */ /* 0x0000e2000c1e9b00 */
[----:B------:R-:W-:-:S05]  /*08d0*/  IADD3 R5, PT, PT, R2, 0x18, RZ ;  /* 0x0000001802057810 */ /* 0x000fca0007ffe0ff */
[----:B0-----:R-:W-:Y:S01]  /*08e0*/  IMAD.WIDE.U32 R28, R5, 0x8, R10 ;  /* 0x00000008051c7825 */ /* 0x001fe200078e000a */
[----:B--2---:R-:W-:-:S08]  /*08f0*/  DMUL R22, R22, R16 ;  /* 0x0000001016167228 */ /* 0x004fd00000000000 */
[----:B------:R-:W-:Y:S01]  /*0900*/  DFMA R16, R16, R22, R24 ;  /* 0x000000161010722b */ /* 0x000fe20000000018 */
[----:B------:R-:W-:-:S05]  /*0910*/  IADD3 R23, PT, PT, R2, 0x10, RZ ;  /* 0x0000001002177810 */ /* 0x000fca0007ffe0ff */
[----:B------:R-:W-:Y:S01]  /*0920*/  IMAD.WIDE.U32 R22, R23, 0x8, R10 ;  /* 0x0000000817167825 */ /* 0x000fe200078e000a */
[----:B---3--:R-:W-:Y:S01]  /*0930*/  DMUL R24, R20, R26 ;  /* 0x0000001a14187228 */ /* 0x008fe20000000000 */
[----:B------:R-:W2:Y:S04]  /*0940*/  LDG.E.64.CONSTANT R20, desc[UR4][R18.64+0x400] ;  /* 0x0004000412147981 */ /* 0x000ea8000c1e9b00 */
[----:B------:R-:W2:Y:S03]  /*0950*/  LDG.E.64.CONSTANT R22, desc[UR4][R22.64] ;  /* 0x0000000416167981 */ /* 0x000ea6000c1e9b00 */
[----:B------:R-:W-:Y:S02]  /*0960*/  DFMA R26, R26, R24, R16 ;  /* 0x000000181a1a722b */ /* 0x000fe40000000010 */
[----:B------:R0:W3:Y:S04]  /*0970*/  LDG.E.64.CONSTANT R24, desc[UR4][R28.64] ;  /* 0x000000041c187981 */ /* 0x0000e8000c1e9b00 */
[----:B------:R-:W3:Y:S01]  /*0980*/  LDG.E.64.CONSTANT R16, desc[UR4][R18.64+0x600] ;  /* 0x0006000412107981 */ /* 0x000ee2000c1e9b00 */
[----:B------:R-:W-:-:S05]  /*0990*/  IADD3 R5, PT, PT, R2, 0x28, RZ ;  /* 0x0000002802057810 */ /* 0x000fca0007ffe0ff */
[----:B0-----:R-:W-:Y:S01]  /*09a0*/  IMAD.WIDE.U32 R28, R5, 0x8, R10 ;  /* 0x00000008051c7825 */ /* 0x001fe200078e000a */
        /* <DEDUP_REMOVED lines=8> */
[----:B------:R-:W3:Y:S04]  /*0a30*/  LDG.E.64.CONSTANT R22, desc[UR4][R28.64] ;  /* 0x000000041c167981 */ /* 0x000ee8000c1e9b00 */
[----:B------:R-:W3:Y:S04]  /*0a40*/  LDG.E.64.CONSTANT R16, desc[UR4][R18.64+0xa00] ;  /* 0x000a000412107981 */ /* 0x000ee8000c1e9b00 */
[----:B------:R-:W4:Y:S01]  /*0a50*/  LDG.E.64.CONSTANT R28, desc[UR4][R18.64+0xe00] ;  /* 0x000e0004121c7981 */ /* 0x000f22000c1e9b00 */
[----:B--2---:R-:W-:-:S08]  /*0a60*/  DMUL R20, R20, R26 ;  /* 0x0000001a14147228 */ /* 0x004fd00000000000 */
[----:B------:R-:W-:Y:S01]  /*0a70*/  DFMA R26, R26, R20, R24 ;  /* 0x000000141a1a722b */ /* 0x000fe20000000018 */
[----:B------:R-:W-:Y:S01]  /*0a80*/  VIADD R21, R2, 0x30 ;  /* 0x0000003002157836 */ /* 0x000fe20000000000 */
[----:B------:R-:W2:Y:S03]  /*0a90*/  LDG.E.64.CONSTANT R24, desc[UR4][R18.64+0xc00] ;  /* 0x000c000412187981 */ /* 0x000ea6000c1e9b00 */
[----:B------:R-:W-:Y:S01]  /*0aa0*/  IMAD.WIDE.U32 R20, R21, 0x8, R10 ;  /* 0x0000000815147825 */ /* 0x000fe200078e000a */
[----:B---3--:R-:W-:-:S05]  /*0ab0*/  DMUL R16, R16, R22 ;  /* 0x0000001610107228 */ /* 0x008fca0000000000 */
[----:B------:R-:W2:Y:S03]  /*0ac0*/  LDG.E.64.CONSTANT R20, desc[UR4][R20.64] ;  /* 0x0000000414147981 */ /* 0x000ea6000c1e9b00 */
[----:B------:R-:W-:Y:S01]  /*0ad0*/  DFMA R22, R22, R16, R26 ;  /* 0x000000101616722b */ /* 0x000fe2000000001a */
[----:B------:R-:W-:-:S05]  /*0ae0*/  IADD3 R17, PT, PT, R2, 0x38, RZ ;  /* 0x0000003802117810 */ /* 0x000fca0007ffe0ff */
[----:B------:R-:W-:-:S06]  /*0af0*/  IMAD.WIDE.U32 R16, R17, 0x8, R10 ;  /* 0x0000000811107825 */ /* 0x000fcc00078e000a */
[----:B------:R-:W4:Y:S01]  /*0b00*/  LDG.E.64.CONSTANT R16, desc[UR4][R16.64] ;  /* 0x0000000410107981 */ /* 0x000f22000c1e9b00 */
[----:B------:R-:W-:-:S04]  /*0b10*/  ISETP.NE.AND P0, PT, R4, RZ, PT ;  /* 0x000000ff0400720c */ /* 0x000fc80003f05270 */
[----:B------:R-:W-:-:S13]  /*0b20*/  ISETP.NE.AND P0, PT, R4, 0x7, P0 ;  /* 0x000000070400780c */ /* 0x000fda0000705270 */
[----:B------:R-:W0:Y:S01]  /*0b30*/  @!P0 LDC.64 R26, c[0x0][0x3b8] ;  /* 0x0000ee00ff1a8b82 */ /* 0x000e220000000a00 */
[----:B------:R-:W-:Y:S01]  /*0b40*/  @!P0 IMAD.WIDE R14, R3, 0x40, R14 ;  /* 0x00000040030e8825 */ /* 0x000fe200078e020e */
[----:B------:R-:W-:-:S05]  /*0b50*/  SHF.L.U32 R5, R2, 0x3, RZ ;  /* 0x0000000302057819 */ /* 0x000fca00000006ff */
[----:B------:R-:W3:Y:S01]  /*0b60*/  @!P0 LDG.E.64.CONSTANT R14, desc[UR4][R14.64] ;  /* 0x000000040e0e8981 */ /* 0x000ee2000c1e9b00 */
[----:B0-----:R-:W-:-:S06]  /*0b70*/  @!P0 IMAD.WIDE R26, R0, 0x8, R26 ;  /* 0x00000008001a8825 */ /* 0x001fcc00078e021a */
[----:B------:R-:W5:Y:S01]  /*0b80*/  @!P0 LDG.E.64.CONSTANT R26, desc[UR4][R26.64] ;  /* 0x000000041a1a8981 */ /* 0x000f62000c1e9b00 */
[----:B--2---:R-:W-:-:S08]  /*0b90*/  DMUL R24, R24, R20 ;  /* 0x0000001418187228 */ /* 0x004fd00000000000 */
[----:B------:R-:W-:Y:S01]  /*0ba0*/  DFMA R22, R20, R24, R22 ;  /* 0x000000181416722b */ /* 0x000fe20000000016 */
[----:B------:R-:W0:Y:S01]  /*0bb0*/  @!P0 LDC.64 R20, c[0x0][0x3c0] ;  /* 0x0000f000ff148b82 */ /* 0x000e220000000a00 */
[----:B------:R-:W-:Y:S01]  /*0bc0*/  @!P0 LEA R25, R4, R4, 0x3 ;  /* 0x0000000404198211 */ /* 0x000fe200078e18ff */
[----:B----4-:R-:W-:-:S04]  /*0bd0*/  DMUL R28, R28, R16 ;  /* 0x000000101c1c7228 */ /* 0x010fc80000000000 */
[----:B------:R-:W-:-:S06]  /*0be0*/  @!P0 IMAD.WIDE.U32 R24, R25, 0x8, R8 ;  /* 0x0000000819188825 */ /* 0x000fcc00078e0008 */
[----:B------:R-:W5:Y:S01]  /*0bf0*/  @!P0 LDG.E.64.CONSTANT R24, desc[UR4][R24.64] ;  /* 0x0000000418188981 */ /* 0x000f62000c1e9b00 */
[----:B------:R-:W-:Y:S01]  /*0c00*/  DFMA R16, R16, R28, R22 ;  /* 0x0000001c1010722b */ /* 0x000fe20000000016 */
[----:B0-----:R-:W-:-:S05]  /*0c10*/  @!P0 IMAD.WIDE R28, R0, 0x8, R20 ;  /* 0x00000008001c8825 */ /* 0x001fca00078e0214 */
[----:B------:R-:W2:Y:S01]  /*0c20*/  @!P0 LDG.E.64.CONSTANT R18, desc[UR4][R28.64] ;  /* 0x000000041c128981 */ /* 0x000ea2000c1e9b00 */
[----:B------:R-:W-:-:S06]  /*0c30*/  @!P0 IMAD.WIDE R20, R5, 0x8, R6 ;  /* 0x0000000805148825 */ /* 0x000fcc00078e0206 */
[----:B------:R-:W4:Y:S01]  /*0c40*/  @!P0 LDG.E.64.CONSTANT R20, desc[UR4][R20.64] ;  /* 0x0000000414148981 */ /* 0x000f22000c1e9b00 */
[----:B------:R-:W-:-:S04]  /*0c50*/  ISETP.NE.AND P1, PT, R3, RZ, PT ;  /* 0x000000ff0300720c */ /* 0x000fc80003f25270 */
[----:B------:R-:W-:Y:S02]  /*0c60*/  ISETP.NE.AND P1, PT, R3, 0x7, P1 ;  /* 0x000000070300780c */ /* 0x000fe40000f25270 */
[----:B------:R-:W-:-:S04]  /*0c70*/  ISETP.NE.AND P2, PT, R2, RZ, PT ;  /* 0x000000ff0200720c */ /* 0x000fc80003f45270 */
[----:B------:R-:W-:-:S07]  /*0c80*/  ISETP.NE.AND P2, PT, R2, 0x7, P2 ;  /* 0x000000070200780c */ /* 0x000fce0001745270 */
[----:B------:R-:W-:-:S06]  /*0c90*/  @!P1 IMAD.WIDE R6, R5, 0x8, R6 ;  /* 0x0000000805069825 */ /* 0x000fcc00078e0206 */
[----:B------:R-:W4:Y:S01]  /*0ca0*/  @!P1 LDG.E.64.CONSTANT R6, desc[UR4][R6.64] ;  /* 0x0000000406069981 */ /* 0x000f22000c1e9b00 */
[----:B-----5:R-:W-:Y:S01]  /*0cb0*/  @!P0 DMUL R22, R26, R24 ;  /* 0x000000181a168228 */ /* 0x020fe20000000000 */
[----:B------:R-:W0:Y:S07]  /*0cc0*/  @!P1 LDC.64 R26, c[0x0][0x3b8] ;  /* 0x0000ee00ff1a9b82 */ /* 0x000e2e0000000a00 */
[----:B---3--:R-:W-:Y:S01]  /*0cd0*/  @!P0 DFMA R22, R22, R14, R16 ;  /* 0x0000000e1616822b */ /* 0x008fe20000000010 */
[----:B------:R-:W1:Y:S01]  /*0ce0*/  @!P1 LDC.64 R14, c[0x0][0x3c8] ;  /* 0x0000f200ff0e9b82 */ /* 0x000e620000000a00 */
[----:B--2---:R-:W-:-:S08]  /*0cf0*/  @!P0 DMUL R18, R24, R18 ;  /* 0x0000001218128228 */ /* 0x004fd00000000000 */
[----:B----4-:R-:W-:Y:S02]  /*0d00*/  @!P0 DFMA R16, R18, R20, R22 ;  /* 0x000000141210822b */ /* 0x010fe40000000016 */
[----:B------:R-:W2:Y:S01]  /*0d10*/  LDC.64 R18, c[0x0][0x3c0] ;  /* 0x0000f000ff127b82 */ /* 0x000ea20000000a00 */
[CC--:B------:R-:W-:Y:S02]  /*0d20*/  @!P2 LEA R23, R4.reuse, R4.reuse, 0x3 ;  /* 0x000000040417a211 */ /* 0x0c0fe400078e18ff */
[----:B------:R-:W-:Y:S01]  /*0d30*/  @!P1 LEA R21, R4, R4, 0x3 ;  /* 0x0000000404159211 */ /* 0x000fe200078e18ff */
[----:B0-----:R-:W-:-:S04]  /*0d40*/  @!P1 IMAD.WIDE R26, R0, 0x8, R26 ;  /* 0x00000008001a9825 */ /* 0x001fc800078e021a */
[----:B------:R-:W-:Y:S02]  /*0d50*/  @!P2 IMAD.WIDE R10, R23, 0x8, R10 ;  /* 0x00000008170aa825 */ /* 0x000fe400078e020a */
[----:B------:R-:W0:Y:S01]  /*0d60*/  LDC.64 R22, c[0x0][0x3c8] ;  /* 0x0000f200ff167b82 */ /* 0x000e220000000a00 */
[----:B------:R-:W3:Y:S01]  /*0d70*/  @!P1 LDG.E.64.CONSTANT R26, desc[UR4][R26.64] ;  /* 0x000000041a1a9981 */ /* 0x000ee2000c1e9b00 */
[----:B------:R-:W-:-:S03]  /*0d80*/  @!P1 IMAD.WIDE R20, R21, 0x8, R12 ;  /* 0x0000000815149825 */ /* 0x000fc600078e020c */
[----:B------:R-:W4:Y:S01]  /*0d90*/  @!P2 LDG.E.64.CONSTANT R10, desc[UR4][R10.64] ;  /* 0x000000040a0aa981 */ /* 0x000f22000c1e9b00 */
[----:B------:R-:W-:-:S03]  /*0da0*/  @!P1 IMAD R25, R3, 0x9, RZ ;  /* 0x0000000903199824 */ /* 0x000fc600078e02ff */
[----:B------:R-:W3:Y:S01]  /*0db0*/  @!P1 LDG.E.64.CONSTANT R20, desc[UR4][R20.64] ;  /* 0x0000000414149981 */ /* 0x000ee2000c1e9b00 */
[----:B-1----:R-:W-:-:S04]  /*0dc0*/  @!P1 IMAD.WIDE R14, R0, 0x8, R14 ;  /* 0x00000008000e9825 */ /* 0x002fc800078e020e */
[----:B------:R-:W-:Y:S02]  /*0dd0*/  @!P1 IMAD.WIDE.U32 R24, R25, 0x8, R8 ;  /* 0x0000000819189825 */ /* 0x000fe400078e0008 */
[----:B------:R-:W5:Y:S02]  /*0de0*/  @!P1 LDG.E.64.CONSTANT R14, desc[UR4][R14.64] ;  /* 0x000000040e0e9981 */ /* 0x000f64000c1e9b00 */
[C---:B--2---:R-:W-:Y:S02]  /*0df0*/  @!P2 IMAD.WIDE R18, R0.reuse, 0x8, R18 ;  /* 0x000000080012a825 */ /* 0x044fe400078e0212 */
[----:B------:R-:W2:Y:S02]  /*0e00*/  @!P1 LDG.E.64.CONSTANT R24, desc[UR4][R24.64] ;  /* 0x0000000418189981 */ /* 0x000ea4000c1e9b00 */
[----:B------:R-:W-:Y:S02]  /*0e10*/  @!P2 IMAD R3, R3, 0x9, RZ ;  /* 0x000000090303a824 */ /* 0x000fe400078e02ff */
[----:B------:R-:W4:Y:S01]  /*0e20*/  @!P2 LDG.E.64.CONSTANT R18, desc[UR4][R18.64] ;  /* 0x000000041212a981 */ /* 0x000f22000c1e9b00 */
[----:B0-----:R-:W-:-:S04]  /*0e30*/  @!P2 IMAD.WIDE R22, R0, 0x8, R22 ;  /* 0x000000080016a825 */ /* 0x001fc800078e0216 */
[----:B------:R-:W-:Y:S01]  /*0e40*/  @!P2 IMAD.WIDE R8, R3, 0x8, R8 ;  /* 0x000000080308a825 */ /* 0x000fe200078e0208 */
[----:B------:R-:W-:Y:S01]  /*0e50*/  @!P2 IADD3 R3, PT, PT, R2, R5, RZ ;  /* 0x000000050203a210 */ /* 0x000fe20007ffe0ff */
[----:B------:R-:W4:Y:S01]  /*0e60*/  @!P2 LDG.E.64.CONSTANT R22, desc[UR4][R22.64] ;  /* 0x000000041616a981 */ /* 0x000f22000c1e9b00 */
[----:B------:R-:W0:Y:S03]  /*0e70*/  LDC.64 R4, c[0x0][0x380] ;  /* 0x0000e000ff047b82 */ /* 0x000e260000000a00 */
[----:B------:R-:W4:Y:S01]  /*0e80*/  @!P2 LDG.E.64.CONSTANT R8, desc[UR4][R8.64] ;  /* 0x000000040808a981 */ /* 0x000f22000c1e9b00 */
[----:B------:R-:W-:-:S06]  /*0e90*/  @!P2 IMAD.WIDE.U32 R2, R3, 0x8, R12 ;  /* 0x000000080302a825 */ /* 0x000fcc00078e000c */
[----:B------:R-:W4:Y:S01]  /*0ea0*/  @!P2 LDG.E.64.CONSTANT R2, desc[UR4][R2.64] ;  /* 0x000000040202a981 */ /* 0x000f22000c1e9b00 */
[----:B0-----:R-:W-:Y:S01]  /*0eb0*/  IMAD.WIDE R4, R0, 0x8, R4 ;  /* 0x0000000800047825 */ /* 0x001fe200078e0204 */
[----:B---3--:R-:W-:Y:S02]  /*0ec0*/  @!P1 DMUL R26, R26, R20 ;  /* 0x000000141a1a9228 */ /* 0x008fe40000000000 */
[----:B-----5:R-:W-:-:S06]  /*0ed0*/  @!P1 DMUL R14, R20, R14 ;  /* 0x0000000e140e9228 */ /* 0x020fcc0000000000 */
[----:B--2---:R-:W-:Y:S02]  /*0ee0*/  @!P1 DFMA R24, R26, R24, R16 ;  /* 0x000000181a18922b */ /* 0x004fe40000000010 */
[----:B----4-:R-:W-:-:S06]  /*0ef0*/  @!P2 DMUL R18, R18, R10 ;  /* 0x0000000a1212a228 */ /* 0x010fcc0000000000 */
[----:B------:R-:W-:Y:S02]  /*0f00*/  @!P1 DFMA R16, R6, R14, R24 ;  /* 0x0000000e0610922b */ /* 0x000fe40000000018 */
[----:B------:R-:W-:-:S06]  /*0f10*/  @!P2 DMUL R10, R22, R10 ;  /* 0x0000000a160aa228 */ /* 0x000fcc0000000000 */
[----:B------:R-:W-:-:S08]  /*0f20*/  @!P2 DFMA R18, R18, R8, R16 ;  /* 0x000000081212a22b */ /* 0x000fd00000000010 */
[----:B------:R-:W-:-:S07]  /*0f30*/  @!P2 DFMA R16, R10, R2, R18 ;  /* 0x000000020a10a22b */ /* 0x000fce0000000012 */
[----:B------:R-:W-:Y:S01]  /*0f40*/  STG.E.64 desc[UR4][R4.64], R16 ;  /* 0x0000001004007986 */ /* 0x000fe2000c101b04 */
[----:B------:R-:W-:Y:S05]  /*0f50*/  EXIT ;  /* 0x000000000000794d */ /* 0x000fea0003800000 */
.L_x_7:
        /* <DEDUP_REMOVED lines=10> */
.L_x_22:


//--------------------- .text._Z13jacobi_kernelILi7EEvPdPKdS2_S2_S2_S2_S2_S2_S2_S2_i --------------------------
	.section	.text._Z13jacobi_kernelILi7EEvPdPKdS2_S2_S2_S2_S2_S2_S2_S2_i,"ax",@progbits
	.align	128
        .global         _Z13jacobi_kernelILi7EEvPdPKdS2_S2_S2_S2_S2_S2_S2_S2_i
        .type           _Z13jacobi_kernelILi7EEvPdPKdS2_S2_S2_S2_S2_S2_S2_S2_i,@function
        .size           _Z13jacobi_kernelILi7EEvPdPKdS2_S2_S2_S2_S2_S2_S2_S2_i,(.L_x_23 - _Z13jacobi_kernelILi7EEvPdPKdS2_S2_S2_S2_S2_S2_S2_S2_i)
        .other          _Z13jacobi_kernelILi7EEvPdPKdS2_S2_S2_S2_S2_S2_S2_S2_i,@"STO_CUDA_ENTRY STV_DEFAULT"
_Z13jacobi_kernelILi7EEvPdPKdS2_S2_S2_S2_S2_S2_S2_S2_i:
.text._Z13jacobi_kernelILi7EEvPdPKdS2_S2_S2_S2_S2_S2_S2_S2_i:
        /* <DEDUP_REMOVED lines=41> */
[--C-:B------:R-:W-:Y:S01]  /*0290*/  IMAD.WIDE.U32 R12, R13, 0x8, R6.reuse ;  /* 0x000000080d0c7825 */ /* 0x100fe200078e0006 */
[----:B------:R-:W-:Y:S02]  /*02a0*/  IADD3 R15, PT, PT, R0, 0xe, RZ ;  /* 0x0000000e000f7810 */ /* 0x000fe40007ffe0ff */
[----:B------:R-:W2:Y:S04]  /*02b0*/  LDG.E.64.CONSTANT R16, desc[UR4][R18.64+0x8] ;  /* 0x0000080412107981 */ /* 0x000ea8000c1e9b00 */
[----:B------:R-:W2:Y:S01]  /*02c0*/  LDG.E.64.CONSTANT R12, desc[UR4][R12.64] ;  /* 0x000000040c0c7981 */ /* 0x000ea2000c1e9b00 */
[----:B------:R-:W-:-:S03]  /*02d0*/  IMAD.WIDE.U32 R14, R15, 0x8, R6 ;  /* 0x000000080f0e7825 */ /* 0x000fc600078e0006 */
[----:B------:R-:W5:Y:S04]  /*02e0*/  LDG.E.64.CONSTANT R24, desc[UR4][R18.64+0x10] ;  /* 0x0000100412187981 */ /* 0x000f68000c1e9b00 */
[----:B------:R-:W5:Y:S01]  /*02f0*/  LDG.E.64.CONSTANT R14, desc[UR4][R14.64] ;  /* 0x000000040e0e7981 */ /* 0x000f62000c1e9b00 */
[----:B------:R-:W-:-:S03]  /*0300*/  IADD3 R9, PT, PT, R0, 0x15, RZ ;  /* 0x0000001500097810 */ /* 0x000fc60007ffe0ff */
[----:B------:R-:W3:Y:S02]  /*0310*/  LDG.E.64.CONSTANT R22, desc[UR4][R18.64+0x18] ;  /* 0x0000180412167981 */ /* 0x000ee4000c1e9b00 */
        /* <DEDUP_REMOVED lines=11> */
[----:B-----5:R-:W-:Y:S01]  /*03d0*/  DMUL R24, R24, R14 ;  /* 0x0000000e18187228 */ /* 0x020fe20000000000 */
[----:B------:R-:W-:-:S06]  /*03e0*/  IMAD.WIDE.U32 R12, R13, 0x8, R6 ;  /* 0x000000080d0c7825 */ /* 0x000fcc00078e0006 */
[----:B------:R-:W4:Y:S01]  /*03f0*/  LDG.E.64.CONSTANT R12, desc[UR4][R12.64] ;  /* 0x000000040c0c7981 */ /* 0x000f22000c1e9b00 */
[----:B------:R-:W-:-:S03]  /*0400*/  DFMA R24, R14, R24, R16 ;  /* 0x000000180e18722b */ /* 0x000fc60000000010 */
[----:B------:R-:W4:Y:S01]  /*0410*/  LDG.E.64.CONSTANT R14, desc[UR4][R18.64+0x28] ;  /* 0x00002804120e7981 */ /* 0x000f22000c1e9b00 */
[----:B------:R-:W-:-:S05]  /*0420*/  IADD3 R17, PT, PT, R0, 0x2a, RZ ;  /* 0x0000002a00117810 */ /* 0x000fca0007ffe0ff */
[----:B------:R-:W-:Y:S01]  /*0430*/  IMAD.WIDE.U32 R16, R17, 0x8, R6 ;  /* 0x0000000811107825 */ /* 0x000fe200078e0006 */
[----:B------:R-:W5:Y:S05]  /*0440*/  LDG.E.64.CONSTANT R18, desc[UR4][R18.64+0x30] ;  /* 0x0000300412127981 */ /* 0x000f6a000c1e9b00 */
[----:B------:R-:W5:Y:S01]  /*0450*/  LDG.E.64.CONSTANT R16, desc[UR4][R16.64] ;  /* 0x0000000410107981 */ /* 0x000f62000c1e9b00 */
[----:B---3--:R-:W-:-:S08]  /*0460*/  DMUL R22, R22, R8 ;  /* 0x0000000816167228 */ /* 0x008fd00000000000 */
[----:B------:R-:W-:Y:S01]  /*0470*/  DFMA R24, R8, R22, R24 ;  /* 0x000000160818722b */ /* 0x000fe20000000018 */
[----:B------:R-:W0:Y:S01]  /*0480*/  LDC.64 R8, c[0x0][0x390] ;  /* 0x0000e400ff087b82 */ /* 0x000e220000000a00 */
[----:B--2---:R-:W-:-:S08]  /*0490*/  DMUL R20, R20, R10 ;  /* 0x0000000a14147228 */ /* 0x004fd00000000000 */
[----:B------:R-:W-:Y:S01]  /*04a0*/  DFMA R20, R10, R20, R24 ;  /* 0x000000140a14722b */ /* 0x000fe20000000018 */
[----:B------:R-:W-:Y:S01]  /*04b0*/  IADD3 R11, PT, PT, R0, R27, RZ ;  /* 0x0000001b000b7210 */ /* 0x000fe20007ffe0ff */
[----:B----4-:R-:W-:-:S04]  /*04c0*/  DMUL R14, R14, R12 ;  /* 0x0000000c0e0e7228 */ /* 0x010fc80000000000 */
[----:B------:R-:W-:Y:S02]  /*04d0*/  IMAD R23, R4, 0x31, R11 ;  /* 0x0000003104177824 */ /* 0x000fe400078e020b */
[----:B0-----:R-:W-:-:S04]  /*04e0*/  IMAD.WIDE R10, R2, 0x8, R8 ;  /* 0x00000008020a7825 */ /* 0x001fc800078e0208 */
[----:B------:R-:W-:Y:S01]  /*04f0*/  IMAD.WIDE R28, R23, 0x8, R28 ;  /* 0x00000008171c7825 */ /* 0x000fe200078e021c */
[----:B------:R-:W-:Y:S01]  /*0500*/  DFMA R20, R12, R14, R20 ;  /* 0x0000000e0c14722b */ /* 0x000fe20000000014 */
[----:B------:R-:W2:Y:S04]  /*0510*/  LDG.E.64.CONSTANT R12, desc[UR4][R10.64] ;  /* 0x000000040a0c7981 */ /* 0x000ea8000c1e9b00 */
[----:B------:R-:W2:Y:S01]  /*0520*/  LDG.E.64.CONSTANT R14, desc[UR4][R28.64] ;  /* 0x000000041c0e7981 */ /* 0x000ea2000c1e9b00 */
[----:B-----5:R-:W-:Y:S01]  /*0530*/  DMUL R18, R18, R16 ;  /* 0x0000001012127228 */ /* 0x020fe20000000000 */
[----:B------:R-:W-:-:S05]  /*0540*/  IADD3 R25, PT, PT, R2, 0x7, RZ ;  /* 0x0000000702197810 */ /* 0x000fca0007ffe0ff */
[----:B------:R-:W-:Y:S02]  /*0550*/  IMAD.WIDE.U32 R24, R25, 0x8, R8 ;  /* 0x0000000819187825 */ /* 0x000fe400078e0008 */
[----:B------:R-:W-:Y:S01]  /*0560*/  DFMA R20, R16, R18, R20 ;  /* 0x000000121014722b */ /* 0x000fe20000000014 */
[----:B------:R-:W3:Y:S04]  /*0570*/  LDG.E.64.CONSTANT R16, desc[UR4][R28.64+0x38] ;  /* 0x000038041c107981 */ /* 0x000ee8000c1e9b00 */
[----:B------:R-:W3:Y:S01]  /*0580*/  LDG.E.64.CONSTANT R18, desc[UR4][R24.64] ;  /* 0x0000000418127981 */ /* 0x000ee2000c1e9b00 */
[----:B------:R-:W-:-:S05]  /*0590*/  IADD3 R23, PT, PT, R2, 0xe, RZ ;  /* 0x0000000e02177810 */ /* 0x000fca0007ffe0ff */
[----:B------:R-:W-:Y:S01]  /*05a0*/  IMAD.WIDE.U32 R22, R23, 0x8, R8 ;  /* 0x0000000817167825 */ /* 0x000fe200078e0008 */
[----:B------:R-:W-:Y:S01]  /*05b0*/  IADD3 R26, PT, PT, R2, 0x15, RZ ;  /* 0x00000015021a7810 */ /* 0x000fe20007ffe0ff */
[----:B--2---:R-:W-:-:S08]  /*05c0*/  DMUL R14, R14, R12 ;  /* 0x0000000c0e0e7228 */ /* 0x004fd00000000000 */
[----:B------:R-:W-:Y:S01]  /*05d0*/  DFMA R20, R12, R14, R20 ;  /* 0x0000000e0c14722b */ /* 0x000fe20000000014 */
[----:B------:R-:W2:Y:S04]  /*05e0*/  LDG.E.64.CONSTANT R12, desc[UR4][R28.64+0x70] ;  /* 0x000070041c0c7981 */ /* 0x000ea8000c1e9b00 */
[----:B------:R0:W2:Y:S01]  /*05f0*/  LDG.E.64.CONSTANT R14, desc[UR4][R22.64] ;  /* 0x00000004160e7981 */ /* 0x0000a2000c1e9b00 */
[----:B---3--:R-:W-:-:S08]  /*0600*/  DMUL R16, R16, R18 ;  /* 0x0000001210107228 */ /* 0x008fd00000000000 */
[----:B------:R-:W-:Y:S01]  /*0610*/  DFMA R20, R18, R16, R20 ;  /* 0x000000101214722b */ /* 0x000fe20000000014 */
[----:B------:R-:W-:Y:S01]  /*0620*/  IMAD.WIDE.U32 R18, R26, 0x8, R8 ;  /* 0x000000081a127825 */ /* 0x000fe200078e0008 */
[----:B------:R-:W3:Y:S05]  /*0630*/  LDG.E.64.CONSTANT R16, desc[UR4][R28.64+0xa8] ;  /* 0x0000a8041c107981 */ /* 0x000eea000c1e9b00 */
[----:B------:R-:W3:Y:S01]  /*0640*/  LDG.E.64.CONSTANT R18, desc[UR4][R18.64] ;  /* 0x0000000412127981 */ /* 0x000ee2000c1e9b00 */
[C---:B------:R-:W-:Y:S02]  /*0650*/  IADD3 R25, PT, PT, R2.reuse, 0x1c, RZ ;  /* 0x0000001c02197810 */ /* 0x040fe40007ffe0ff */
[----:B0-----:R-:W-:Y:S01]  /*0660*/  IADD3 R23, PT, PT, R2, 0x23, RZ ;  /* 0x0000002302177810 */ /* 0x001fe20007ffe0ff */
[----:B--2---:R-:W-:-:S08]  /*0670*/  DMUL R12, R12, R14 ;  /* 0x0000000e0c0c7228 */ /* 0x004fd00000000000 */
[----:B------:R-:W-:Y:S01]  /*0680*/  DFMA R20, R14, R12, R20 ;  /* 0x0000000c0e14722b */ /* 0x000fe20000000014 */
[----:B------:R-:W-:Y:S01]  /*0690*/  IMAD.WIDE.U32 R14, R25, 0x8, R8 ;  /* 0x00000008190e7825 */ /* 0x000fe200078e0008 */
[----:B------:R-:W2:Y:S05]  /*06a0*/  LDG.E.64.CONSTANT R12, desc[UR4][R28.64+0xe0] ;  /* 0x0000e0041c0c7981 */ /* 0x000eaa000c1e9b00 */
[----:B------:R-:W2:Y:S01]  /*06b0*/  LDG.E.64.CONSTANT R14, desc[UR4][R14.64] ;  /* 0x000000040e0e7981 */ /* 0x000ea2000c1e9b00 */
[----:B---3--:R-:W-:-:S08]  /*06c0*/  DMUL R16, R16, R18 ;  /* 0x0000001210107228 */ /* 0x008fd00000000000 */
[----:B------:R-:W-:Y:S01]  /*06d0*/  DFMA R16, R18, R16, R20 ;  /* 0x000000101210722b */ /* 0x000fe20000000014 */
[----:B------:R-:W-:Y:S01]  /*06e0*/  IMAD.WIDE.U32 R20, R23, 0x8, R8 ;  /* 0x0000000817147825 */ /* 0x000fe200078e0008 */
[----:B------:R-:W3:Y:S01]  /*06f0*/  LDG.E.64.CONSTANT R18, desc[UR4][R28.64+0x118] ;  /* 0x000118041c127981 */ /* 0x000ee2000c1e9b00 */
[----:B------:R-:W-:-:S03]  /*0700*/  IADD3 R25, PT, PT, R2, 0x2a, RZ ;  /* 0x0000002a02197810 */ /* 0x000fc60007ffe0ff */
[----:B------:R-:W4:Y:S04]  /*0710*/  LDG.E.64.CONSTANT R22, desc[UR4][R28.64+0x150] ;  /* 0x000150041c167981 */ /* 0x000f28000c1e9b00 */
[----:B------:R-:W3:Y:S01]  /*0720*/  LDG.E.64.CONSTANT R20, desc[UR4][R20.64] ;  /* 0x0000000414147981 */ /* 0x000ee2000c1e9b00 */
[----:B------:R-:W-:-:S06]  /*0730*/  IMAD.WIDE.U32 R24, R25, 0x8, R8 ;  /* 0x0000000819187825 */ /* 0x000fcc00078e0008 */
[----:B------:R-:W4:Y:S01]  /*0740*/  LDG.E.64.CONSTANT R24, desc[UR4][R24.64] ;  /* 0x0000000418187981 */ /* 0x000f22000c1e9b00 */
[----:B------:R-:W-:-:S05]  /*0750*/  IMAD R26, R3, -0x31, R5 ;  /* 0xffffffcf031a7824 */ /* 0x000fca00078e0205 */
[----:B------:R-:W-:Y:S01]  /*0760*/  IADD3 R27, PT, PT, R27, R26, RZ ;  /* 0x0000001a1b1b7210 */ /* 0x000fe20007ffe0ff */
[----:B--2---:R-:W-:-:S08]  /*0770*/  DMUL R12, R12, R14 ;  /* 0x0000000e0c0c7228 */ /* 0x004fd00000000000 */
[----:B------:R-:W-:Y:S02]  /*0780*/  DFMA R16, R14, R12, R16 ;  /* 0x0000000c0e10722b */ /* 0x000fe40000000010 */
[----:B------:R-:W0:Y:S08]  /*0790*/  LDC.64 R12, c[0x0][0x398] ;  /* 0x0000e600ff0c7b82 */ /* 0x000e300000000a00 */
[----:B------:R-:W1:Y:S01]  /*07a0*/  LDC.64 R14, c[0x0][0x3b0] ;  /* 0x0000ec00ff0e7b82 */ /* 0x000e620000000a00 */
[----:B---3--:R-:W-:-:S08]  /*07b0*/  DMUL R18, R18, R20 ;  /* 0x0000001412127228 */ /* 0x008fd00000000000 */
[----:B------:R-:W-:Y:S01]  /*07c0*/  DFMA R18, R20, R18, R16 ;  /* 0x000000121412722b */ /* 0x000fe20000000010 */
[----:B0-----:R-:W-:-:S04]  /*07d0*/  IMAD.WIDE R16, R4, 0x8, R12 ;  /* 0x0000000804107825 */ /* 0x001fc800078e020c */
[----:B-1----:R-:W-:Y:S02]  /*07e0*/  IMAD.WIDE R26, R27, 0x8, R14 ;  /* 0x000000081b1a7825 */ /* 0x002fe400078e020e */
        /* <DEDUP_REMOVED lines=47> */
[----:B------:R-:W-:-:S03]  /*0ae0*/  @!P0 SHF.L.U32 R3, R0, 0x3, RZ ;  /* 0x0000000300038819 */ /* 0x000fc600000006ff */
[----:B------:R-:W3:Y:S01]  /*0af0*/  @!P0 LDG.E.64.CONSTANT R22, desc[UR4][R22.64] ;  /* 0x0000000416168981 */ /* 0x000ee2000c1e9b00 */
[----:B0-----:R-:W-:-:S04]  /*0b00*/  @!P0 IMAD.WIDE R26, R5, 0x8, R18 ;  /* 0x00000008051a8825 */ /* 0x001fc800078e0212 */
[----:B------:R-:W-:Y:S02]  /*0b10*/  @!P0 IMAD.WIDE.U32 R18, R3, 0x8, R6 ;  /* 0x0000000803128825 */ /* 0x000fe400078e0006 */
[----:B------:R-:W4:Y:S04]  /*0b20*/  @!P0 LDG.E.64.CONSTANT R26, desc[UR4][R26.64] ;  /* 0x000000041a1a8981 */ /* 0x000f28000c1e9b00 */
[----:B------:R-:W4:Y:S01]  /*0b30*/  @!P0 LDG.E.64.CONSTANT R18, desc[UR4][R18.64] ;  /* 0x0000000412128981 */ /* 0x000f22000c1e9b00 */
[----:B-1----:R-:W-:Y:S01]  /*0b40*/  @!P0 IMAD.WIDE R10, R5, 0x8, R10 ;  /* 0x00000008050a8825 */ /* 0x002fe200078e020a */
[----:B------:R-:W-:-:S05]  /*0b50*/  LEA R3, R4, -R4, 0x3 ;  /* 0x8000000404037211 */ /* 0x000fca00078e18ff */
[----:B------:R-:W5:Y:S01]  /*0b60*/  @!P0 LDG.E.64.CONSTANT R10, desc[UR4][R10.64] ;  /* 0x000000040a0a8981 */ /* 0x000f62000c1e9b00 */
[----:B--2---:R-:W-:-:S08]  /*0b70*/  DMUL R24, R24, R20 ;  /* 0x0000001418187228 */ /* 0x004fd00000000000 */
[----:B------:R-:W-:Y:S01]  /*0b80*/  DFMA R14, R20, R24, R14 ;  /* 0x00000018140e722b */ /* 0x000fe2000000000e */
[----:B------:R-:W-:-:S06]  /*0b90*/  @!P0 IMAD.WIDE R20, R3, 0x8, R16 ;  /* 0x0000000803148825 */ /* 0x000fcc00078e0210 */
[----:B------:R-:W2:Y:S01]  /*0ba0*/  @!P0 LDG.E.64.CONSTANT R20, desc[UR4][R20.64] ;  /* 0x0000000414148981 */ /* 0x000ea2000c1e9b00 */
[----:B------:R-:W-:-:S04]  /*0bb0*/  ISETP.NE.AND P1, PT, R2, RZ, PT ;  /* 0x000000ff0200720c */ /* 0x000fc80003f25270 */
[----:B------:R-:W-:Y:S02]  /*0bc0*/  ISETP.NE.AND P1, PT, R2, 0x6, P1 ;  /* 0x000000060200780c */ /* 0x000fe40000f25270 */
[----:B------:R-:W-:Y:S01]  /*0bd0*/  ISETP.NE.AND P2, PT, R4, RZ, PT ;  /* 0x000000ff0400720c */ /* 0x000fe20003f45270 */
[----:B----4-:R-:W-:-:S03]  /*0be0*/  @!P0 DMUL R24, R26, R18 ;  /* 0x000000121a188228 */ /* 0x010fc60000000000 */
[----:B------:R-:W-:-:S05]  /*0bf0*/  ISETP.NE.AND P2, PT, R4, 0x6, P2 ;  /* 0x000000060400780c */ /* 0x000fca0001745270 */
[----:B---3--:R-:W-:Y:S02]  /*0c00*/  @!P0 DFMA R24, R24, R22, R14 ;  /* 0x000000161818822b */ /* 0x008fe4000000000e */
[----:B------:R-:W0:Y:S01]  /*0c10*/  @!P1 LDC.64 R22, c[0x0][0x3b8] ;  /* 0x0000ee00ff169b82 */ /* 0x000e220000000a00 */
[----:B-----5:R-:W-:-:S07]  /*0c20*/  @!P0 DMUL R18, R18, R10 ;  /* 0x0000000a12128228 */ /* 0x020fce0000000000 */
[----:B------:R-:W1:Y:S01]  /*0c30*/  @!P1 LDC.64 R10, c[0x0][0x3c8] ;  /* 0x0000f200ff0a9b82 */ /* 0x000e620000000a00 */
[----:B------:R-:W-:-:S05]  /*0c40*/  @!P1 SHF.L.U32 R27, R2, 0x3, RZ ;  /* 0x00000003021b9819 */ /* 0x000fca00000006ff */
[----:B------:R-:W-:Y:S01]  /*0c50*/  @!P1 IMAD.WIDE.U32 R26, R27, 0x8, R6 ;  /* 0x000000081b1a9825 */ /* 0x000fe200078e0006 */
[----:B------:R-:W-:-:S03]  /*0c60*/  @!P2 SHF.L.U32 R29, R2, 0x3, RZ ;  /* 0x00000003021da819 */ /* 0x000fc600000006ff */
[----:B------:R-:W-:Y:S02]  /*0c70*/  @!P1 IMAD.WIDE R16, R3, 0x8, R16 ;  /* 0x0000000803109825 */ /* 0x000fe400078e0210 */
[----:B------:R-:W3:Y:S02]  /*0c80*/  @!P1 LDG.E.64.CONSTANT R26, desc[UR4][R26.64] ;  /* 0x000000041a1a9981 */ /* 0x000ee4000c1e9b00 */
[C---:B0-----:R-:W-:Y:S02]  /*0c90*/  @!P1 IMAD.WIDE R22, R5.reuse, 0x8, R22 ;  /* 0x0000000805169825 */ /* 0x041fe400078e0216 */
[----:B------:R-:W4:Y:S04]  /*0ca0*/  @!P1 LDG.E.64.CONSTANT R16, desc[UR4][R16.64] ;  /* 0x0000000410109981 */ /* 0x000f28000c1e9b00 */
[----:B------:R-:W5:Y:S01]  /*0cb0*/  @!P1 LDG.E.64.CONSTANT R22, desc[UR4][R22.64] ;  /* 0x0000000416169981 */ /* 0x000f62000c1e9b00 */
[----:B-1----:R-:W-:-:S06]  /*0cc0*/  @!P1 IMAD.WIDE R10, R5, 0x8, R10 ;  /* 0x00000008050a9825 */ /* 0x002fcc00078e020a */
[----:B------:R-:W3:Y:S01]  /*0cd0*/  @!P1 LDG.E.64.CONSTANT R10, desc[UR4][R10.64] ;  /* 0x000000040a0a9981 */ /* 0x000ee2000c1e9b00 */
[----:B------:R-:W-:Y:S01]  /*0ce0*/  @!P2 IMAD.WIDE R6, R29, 0x8, R6 ;  /* 0x000000081d06a825 */ /* 0x000fe200078e0206 */
[----:B------:R-:W-:-:S05]  /*0cf0*/  @!P2 IADD3 R3, PT, PT, R4, R3, RZ ;  /* 0x000000030403a210 */ /* 0x000fca0007ffe0ff */
[----:B------:R-:W4:Y:S01]  /*0d00*/  @!P2 LDG.E.64.CONSTANT R6, desc[UR4][R6.64] ;  /* 0x000000040606a981 */ /* 0x000f22000c1e9b00 */
[----:B------:R-:W-:-:S06]  /*0d10*/  @!P2 IMAD.WIDE.U32 R2, R3, 0x8, R8 ;  /* 0x000000080302a825 */ /* 0x000fcc00078e0008 */
[----:B------:R-:W4:Y:S01]  /*0d20*/  @!P2 LDG.E.64.CONSTANT R2, desc[UR4][R2.64] ;  /* 0x000000040202a981 */ /* 0x000f22000c1e9b00 */
[----:B--2---:R-:W-:Y:S01]  /*0d30*/  @!P0 DFMA R14, R18, R20, R24 ;  /* 0x00000014120e822b */ /* 0x004fe20000000018 */
[----:B------:R-:W0:Y:S01]  /*0d40*/  LDC.64 R18, c[0x0][0x3c0] ;  /* 0x0000f000ff127b82 */ /* 0x000e220000000a00 */
[C---:B------:R-:W-:Y:S02]  /*0d50*/  @!P2 SHF.L.U32 R25, R0.reuse, 0x3, RZ ;  /* 0x000000030019a819 */ /* 0x040fe400000006ff */
[----:B------:R-:W-:-:S03]  /*0d60*/  @!P1 SHF.L.U32 R21, R0, 0x3, RZ ;  /* 0x0000000300159819 */ /* 0x000fc600000006ff */
[----:B------:R-:W-:Y:S02]  /*0d70*/  @!P2 IMAD.WIDE R12, R25, 0x8, R12 ;  /* 0x00000008190ca825 */ /* 0x000fe400078e020c */
[----:B------:R-:W1:Y:S02]  /*0d80*/  LDC.64 R24, c[0x0][0x3c8] ;  /* 0x0000f200ff187b82 */ /* 0x000e640000000a00 */
[----:B------:R-:W-:Y:S02]  /*0d90*/  @!P1 IMAD.WIDE R20, R21, 0x8, R8 ;  /* 0x0000000815149825 */ /* 0x000fe400078e0208 */
[----:B------:R-:W2:Y:S04]  /*0da0*/  @!P2 LDG.E.64.CONSTANT R12, desc[UR4][R12.64] ;  /* 0x000000040c0ca981 */ /* 0x000ea8000c1e9b00 */
[----:B------:R-:W5:Y:S01]  /*0db0*/  @!P1 LDG.E.64.CONSTANT R20, desc[UR4][R20.64] ;  /* 0x0000000414149981 */ /* 0x000f62000c1e9b00 */
[----:B------:R-:W1:Y:S01]  /*0dc0*/  LDC.64 R8, c[0x0][0x380] ;  /* 0x0000e000ff087b82 */ /* 0x000e620000000a00 */
[----:B0-----:R-:W-:-:S06]  /*0dd0*/  @!P2 IMAD.WIDE R18, R5, 0x8, R18 ;  /* 0x000000080512a825 */ /* 0x001fcc00078e0212 */
[----:B------:R-:W2:Y:S01]  /*0de0*/  @!P2 LDG.E.64.CONSTANT R18, desc[UR4][R18.64] ;  /* 0x000000041212a981 */ /* 0x000ea2000c1e9b00 */
[----:B-1----:R-:W-:-:S06]  /*0df0*/  @!P2 IMAD.WIDE R24, R5, 0x8, R24 ;  /* 0x000000080518a825 */ /* 0x002fcc00078e0218 */
[----:B------:R-:W4:Y:S01]  /*0e00*/  @!P2 LDG.E.64.CONSTANT R24, desc[UR4][R24.64] ;  /* 0x000000041818a981 */ /* 0x000f22000c1e9b00 */
[----:B------:R-:W-:Y:S01]  /*0e10*/  IMAD.WIDE R4, R5, 0x8, R8 ;  /* 0x0000000805047825 */ /* 0x000fe200078e0208 */
[----:B-----5:R-:W-:Y:S02]  /*0e20*/  @!P1 DMUL R22, R22, R20 ;  /* 0x0000001416169228 */ /* 0x020fe40000000000 */
[----:B---3--:R-:W-:-:S06]  /*0e30*/  @!P1 DMUL R10, R20, R10 ;  /* 0x0000000a140a9228 */ /* 0x008fcc0000000000 */
[----:B------:R-:W-:Y:S02]  /*0e40*/  @!P1 DFMA R22, R22, R26, R14 ;  /* 0x0000001a1616922b */ /* 0x000fe4000000000e */
[----:B--2---:R-:W-:-:S06]  /*0e50*/  @!P2 DMUL R18, R18, R12 ;  /* 0x0000000c1212a228 */ /* 0x004fcc0000000000 */
[----:B----4-:R-:W-:Y:S02]  /*0e60*/  @!P1 DFMA R14, R16, R10, R22 ;  /* 0x0000000a100e922b */ /* 0x010fe40000000016 */
[----:B------:R-:W-:-:S06]  /*0e70*/  @!P2 DMUL R12, R24, R12 ;  /* 0x0000000c180ca228 */ /* 0x000fcc0000000000 */
[----:B------:R-:W-:-:S08]  /*0e80*/  @!P2 DFMA R18, R18, R6, R14 ;  /* 0x000000061212a22b */ /* 0x000fd0000000000e */
[----:B------:R-:W-:-:S07]  /*0e90*/  @!P2 DFMA R14, R12, R2, R18 ;  /* 0x000000020c0ea22b */ /* 0x000fce0000000012 */
[----:B------:R-:W-:Y:S01]  /*0ea0*/  STG.E.64 desc[UR4][R4.64], R14 ;  /* 0x0000000e04007986 */ /* 0x000fe2000c101b04 */
[----:B------:R-:W-:Y:S05]  /*0eb0*/  EXIT ;  /* 0x000000000000794d */ /* 0x000fea0003800000 */
.L_x_8:
        /* <DEDUP_REMOVED lines=12> */
.L_x_23:


//--------------------- .text._Z13jacobi_kernelILi6EEvPdPKdS2_S2_S2_S2_S2_S2_S2_S2_i --------------------------
	.section	.text._Z13jacobi_kernelILi6EEvPdPKdS2_S2_S2_S2_S2_S2_S2_S2_i,"ax",@progbits
	.align	128
        .global         _Z13jacobi_kernelILi6EEvPdPKdS2_S2_S2_S2_S2_S2_S2_S2_i
        .type           _Z13jacobi_kernelILi6EEvPdPKdS2_S2_S2_S2_S2_S2_S2_S2_i,@function
        .size           _Z13jacobi_kernelILi6EEvPdPKdS2_S2_S2_S2_S2_S2_S2_S2_i,(.L_x_24 - _Z13jacobi_kernelILi6EEvPdPKdS2_S2_S2_S2_S2_S2_S2_S2_i)
        .other          _Z13jacobi_kernelILi6EEvPdPKdS2_S2_S2_S2_S2_S2_S2_S2_i,@"STO_CUDA_ENTRY STV_DEFAULT"
_Z13jacobi_kernelILi6EEvPdPKdS2_S2_S2_S2_S2_S2_S2_S2_i:
.text._Z13jacobi_kernelILi6EEvPdPKdS2_S2_S2_S2_S2_S2_S2_S2_i:
        /* <DEDUP_REMOVED lines=8> */
[----:B------:R-:W-:-:S04]  /*0080*/  SHF.R.U32.HI R3, RZ, 0x1f, R2 ;  /* 0x0000001fff037819 */ /* 0x000fc80000011602 */
[----:B------:R-:W-:Y:S01]  /*0090*/  LEA.HI.SX32 R2, R2, R3, 0x1a ;  /* 0x0000000302027211 */ /* 0x000fe200078fd2ff */
[----:B------:R-:W-:Y:S01]  /*00a0*/  IMAD.HI R3, R0, 0x38e38e39, RZ ;  /* 0x38e38e3900037827 */ /* 0x000fe200078e02ff */
[----:B------:R-:W-:Y:S02]  /*00b0*/  LEA.HI R5, R5, R5, RZ, 0x1 ;  /* 0x0000000505057211 */ /* 0x000fe400078f08ff */
[----:B-1----:R-:W-:Y:S02]  /*00c0*/  ISETP.GE.AND P0, PT, R2, UR5, PT ;  /* 0x0000000502007c0c */ /* 0x002fe4000bf06270 */
[----:B------:R-:W-:-:S04]  /*00d0*/  SHF.R.U32.HI R4, RZ, 0x1f, R3 ;  /* 0x0000001fff047819 */ /* 0x000fc80000011603 */
[----:B------:R-:W-:-:S07]  /*00e0*/  LEA.HI.SX32 R3, R3, R4, 0x1d ;  /* 0x0000000403037211 */ /* 0x000fce00078feaff */
[----:B------:R-:W-:Y:S05]  /*00f0*/  @P0 EXIT ;  /* 0x000000000000094d */ /* 0x000fea0003800000 */
[----:B------:R-:W0:Y:S01]  /*0100*/  LDC.64 R8, c[0x0][0x388] ;  /* 0x0000e200ff087b82 */ /* 0x000e220000000a00 */
[----:B------:R-:W-:Y:S01]  /*0110*/  IMAD.HI R6, R5, 0x2aaaaaab, RZ ;  /* 0x2aaaaaab05067827 */ /* 0x000fe200078e02ff */
[----:B------:R-:W1:Y:S03]  /*0120*/  LDCU.64 UR4, c[0x0][0x358] ;  /* 0x00006b00ff0477ac */ /* 0x000e660008000a00 */
[----:B------:R-:W-:Y:S01]  /*0130*/  IMAD.HI R4, R3, 0x2aaaaaab, RZ ;  /* 0x2aaaaaab03047827 */ /* 0x000fe200078e02ff */
[----:B------:R-:W-:Y:S02]  /*0140*/  LEA.HI R10, R6, R6, RZ, 0x1 ;  /* 0x00000006060a7211 */ /* 0x000fe400078f08ff */
[----:B------:R-:W2:Y:S01]  /*0150*/  LDC.64 R28, c[0x0][0x3a0] ;  /* 0x0000e800ff1c7b82 */ /* 0x000ea20000000a00 */
[----:B------:R-:W-:Y:S01]  /*0160*/  IMAD R26, R2, 0xd8, RZ ;  /* 0x000000d8021a7824 */ /* 0x000fe200078e02ff */
[----:B------:R-:W-:Y:S01]  /*0170*/  LEA.HI R6, R4, R4, RZ, 0x1 ;  /* 0x0000000404067211 */ /* 0x000fe200078f08ff */
[----:B------:R-:W-:-:S02]  /*0180*/  IMAD R4, R10, -0x6, R5 ;  /* 0xfffffffa0a047824 */ /* 0x000fc400078e0205 */
[----:B------:R-:W-:Y:S02]  /*0190*/  IMAD R5, R5, -0x6, R0 ;  /* 0xfffffffa05057824 */ /* 0x000fe400078e0200 */
[----:B------:R-:W-:Y:S01]  /*01a0*/  IMAD R2, R6, -0x6, R3 ;  /* 0xfffffffa06027824 */ /* 0x000fe200078e0203 */
[----:B------:R-:W3:Y:S01]  /*01b0*/  LDC.64 R22, c[0x0][0x3a8] ;  /* 0x0000ea00ff167b82 */ /* 0x000ee20000000a00 */
[----:B------:R-:W-:-:S04]  /*01c0*/  IMAD R7, R4, 0x6, R26 ;  /* 0x0000000604077824 */ /* 0x000fc800078e021a */
[----:B------:R-:W-:Y:S02]  /*01d0*/  IMAD R7, R2, 0x24, R7 ;  /* 0x0000002402077824 */ /* 0x000fe400078e0207 */
[C---:B0-----:R-:W-:Y:S01]  /*01e0*/  IMAD.WIDE R16, R5.reuse, 0x8, R8 ;  /* 0x0000000805107825 */ /* 0x041fe200078e0208 */
[----:B------:R-:W-:-:S05]  /*01f0*/  IADD3 R15, PT, PT, R5, 0x6, RZ ;  /* 0x00000006050f7810 */ /* 0x000fca0007ffe0ff */
        /* <DEDUP_REMOVED lines=8> */
[----:B------:R-:W-:-:S06]  /*0280*/  IMAD.WIDE.U32 R18, R19, 0x8, R8 ;  /* 0x0000000813127825 */ /* 0x000fcc00078e0008 */
[----:B------:R-:W5:Y:S01]  /*0290*/  LDG.E.64.CONSTANT R18, desc[UR4][R18.64] ;  /* 0x0000000412127981 */ /* 0x000f62000c1e9b00 */
[----:B------:R-:W-:-:S05]  /*02a0*/  IADD3 R7, PT, PT, R5, 0x12, RZ ;  /* 0x0000001205077810 */ /* 0x000fca0007ffe0ff */
[----:B------:R-:W-:Y:S01]  /*02b0*/  IMAD.WIDE.U32 R6, R7, 0x8, R8 ;  /* 0x0000000807067825 */ /* 0x000fe200078e0008 */
[----:B------:R-:W-:-:S05]  /*02c0*/  IADD3 R25, PT, PT, R5, 0x18, RZ ;  /* 0x0000001805197810 */ /* 0x000fca0007ffe0ff */
[----:B------:R-:W3:Y:S01]  /*02d0*/  LDG.E.64.CONSTANT R6, desc[UR4][R6.64] ;  /* 0x0000000406067981 */ /* 0x000ee2000c1e9b00 */
[----:B------:R-:W-:-:S06]  /*02e0*/  IMAD.WIDE.U32 R24, R25, 0x8, R8 ;  /* 0x0000000819187825 */ /* 0x000fcc00078e0008 */
[----:B------:R-:W3:Y:S01]  /*02f0*/  LDG.E.64.CONSTANT R24, desc[UR4][R24.64] ;  /* 0x0000000418187981 */ /* 0x000ee2000c1e9b00 */
[----:B----4-:R-:W-:-:S08]  /*0300*/  DMUL R20, R20, R16 ;  /* 0x0000001014147228 */ /* 0x010fd00000000000 */
[----:B------:R-:W-:Y:S01]  /*0310*/  DFMA R20, R16, R20, RZ ;  /* 0x000000141014722b */ /* 0x000fe200000000ff */
[----:B------:R-:W3:Y:S01]  /*0320*/  LDG.E.64.CONSTANT R16, desc[UR4][R28.64+0x18] ;  /* 0x000018041c107981 */ /* 0x000ee2000c1e9b00 */
[----:B--2---:R-:W-:-:S08]  /*0330*/  DMUL R12, R12, R14 ;  /* 0x0000000e0c0c7228 */ /* 0x004fd00000000000 */
[----:B------:R-:W-:Y:S01]  /*0340*/  DFMA R12, R14, R12, R20 ;  /* 0x0000000c0e0c722b */ /* 0x000fe20000000014 */
[----:B------:R-:W2:Y:S01]  /*0350*/  LDG.E.64.CONSTANT R14, desc[UR4][R28.64+0x20] ;  /* 0x000020041c0e7981 */ /* 0x000ea2000c1e9b00 */
[----:B-----5:R-:W-:Y:S01]  /*0360*/  DMUL R10, R10, R18 ;  /* 0x000000120a0a7228 */ /* 0x020fe20000000000 */
[----:B------:R-:W-:-:S07]  /*0370*/  IADD3 R21, PT, PT, R5, 0x1e, RZ ;  /* 0x0000001e05157810 */ /* 0x000fce0007ffe0ff */
[----:B------:R-:W-:Y:S01]  /*0380*/  DFMA R18, R18, R10, R12 ;  /* 0x0000000a1212722b */ /* 0x000fe2000000000c */
[----:B------:R-:W-:Y:S01]  /*0390*/  IMAD.WIDE.U32 R10, R21, 0x8, R8 ;  /* 0x00000008150a7825 */ /* 0x000fe200078e0008 */
[----:B------:R-:W0:Y:S01]  /*03a0*/  LDC.64 R12, c[0x0][0x390] ;  /* 0x0000e400ff0c7b82 */ /* 0x000e220000000a00 */
[----:B------:R-:W4:Y:S04]  /*03b0*/  LDG.E.64.CONSTANT R20, desc[UR4][R28.64+0x28] ;  /* 0x000028041c147981 */ /* 0x000f28000c1e9b00 */
[----:B------:R-:W4:Y:S01]  /*03c0*/  LDG.E.64.CONSTANT R10, desc[UR4][R10.64] ;  /* 0x000000040a0a7981 */ /* 0x000f22000c1e9b00 */
[----:B---3--:R-:W-:-:S08]  /*03d0*/  DMUL R16, R16, R6 ;  /* 0x0000000610107228 */ /* 0x008fd00000000000 */
[----:B------:R-:W-:Y:S01]  /*03e0*/  DFMA R18, R6, R16, R18 ;  /* 0x000000100612722b */ /* 0x000fe20000000012 */
[----:B------:R-:W-:Y:S01]  /*03f0*/  IADD3 R17, PT, PT, R5, R26, RZ ;  /* 0x0000001a05117210 */ /* 0x000fe20007ffe0ff */
[----:B--2---:R-:W-:-:S04]  /*0400*/  DMUL R6, R14, R24 ;  /* 0x000000180e067228 */ /* 0x004fc80000000000 */
[----:B------:R-:W-:Y:S02]  /*0410*/  IMAD R17, R2, 0x24, R17 ;  /* 0x0000002402117824 */ /* 0x000fe400078e0211 */
[----:B0-----:R-:W-:-:S04]  /*0420*/  IMAD.WIDE R14, R4, 0x8, R12 ;  /* 0x00000008040e7825 */ /* 0x001fc800078e020c */
[----:B------:R-:W-:Y:S01]  /*0430*/  IMAD.WIDE R22, R17, 0x8, R22 ;  /* 0x0000000811167825 */ /* 0x000fe200078e0216 */
[----:B------:R-:W-:Y:S01]  /*0440*/  DFMA R24, R24, R6, R18 ;  /* 0x000000061818722b */ /* 0x000fe20000000012 */
[----:B------:R-:W2:Y:S04]  /*0450*/  LDG.E.64.CONSTANT R18, desc[UR4][R14.64] ;  /* 0x000000040e127981 */ /* 0x000ea8000c1e9b00 */
[----:B------:R-:W2:Y:S01]  /*0460*/  LDG.E.64.CONSTANT R16, desc[UR4][R22.64] ;  /* 0x0000000416107981 */ /* 0x000ea2000c1e9b00 */
[----:B------:R-:W-:Y:S01]  /*0470*/  IADD3 R7, PT, PT, R4, 0x6, RZ ;  /* 0x0000000604077810 */ /* 0x000fe20007ffe0ff */
[----:B----4-:R-:W-:Y:S02]  /*0480*/  DMUL R20, R20, R10 ;  /* 0x0000000a14147228 */ /* 0x010fe40000000000 */
        /* <DEDUP_REMOVED lines=44> */
[----:B------:R-:W-:-:S05]  /*0750*/  IADD3 R29, PT, PT, R2, 0x12, RZ ;  /* 0x00000012021d7810 */ /* 0x000fca0007ffe0ff */
[----:B------:R-:W-:Y:S01]  /*0760*/  IMAD.WIDE.U32 R28, R29, 0x8, R6 ;  /* 0x000000081d1c7825 */ /* 0x000fe200078e0006 */
        /* <DEDUP_REMOVED lines=31> */
[----:B------:R-:W-:-:S03]  /*0960*/  @!P0 LEA R3, R5, -R5, 0x3 ;  /* 0x8000000505038211 */ /* 0x000fc600078e18ff */
        /* <DEDUP_REMOVED lines=27> */
[----:B------:R-:W-:-:S06]  /*0b20*/  @!P1 LEA R23, R5, -R5, 0x3 ;  /* 0x8000000505179211 */ /* 0x000fcc00078e18ff */
[----:B------:R-:W2:Y:S01]  /*0b30*/  LDC.64 R16, c[0x0][0x3c0] ;  /* 0x0000f000ff107b82 */ /* 0x000ea20000000a00 */
[----:B------:R-:W-:Y:S01]  /*0b40*/  @!P1 IMAD.WIDE R22, R23, 0x8, R12 ;  /* 0x0000000817169825 */ /* 0x000fe200078e020c */
[----:B------:R-:W-:-:S05]  /*0b50*/  @!P1 LEA R27, R4, -R4, 0x3 ;  /* 0x80000004041b9211 */ /* 0x000fca00078e18ff */
[----:B------:R-:W3:Y:S01]  /*0b60*/  @!P1 LDG.E.64.CONSTANT R22, desc[UR4][R22.64] ;  /* 0x0000000416169981 */ /* 0x000ee2000c1e9b00 */
[C---:B0-----:R-:W-:Y:S01]  /*0b70*/  @!P1 IMAD.WIDE R18, R0.reuse, 0x8, R18 ;  /* 0x0000000800129825 */ /* 0x041fe200078e0212 */
[----:B------:R-:W0:Y:S03]  /*0b80*/  LDC.64 R24, c[0x0][0x3c8] ;  /* 0x0000f200ff187b82 */ /* 0x000e260000000a00 */
[----:B------:R-:W-:Y:S02]  /*0b90*/  @!P1 IMAD.WIDE.U32 R26, R27, 0x8, R8 ;  /* 0x000000081b1a9825 */ /* 0x000fe400078e0008 */
[----:B------:R-:W3:Y:S02]  /*0ba0*/  @!P1 LDG.E.64.CONSTANT R18, desc[UR4][R18.64] ;  /* 0x0000000412129981 */ /* 0x000ee4000c1e9b00 */
[----:B-1----:R-:W-:Y:S01]  /*0bb0*/  @!P1 IMAD.WIDE R14, R0, 0x8, R14 ;  /* 0x00000008000e9825 */ /* 0x002fe200078e020e */
[----:B------:R-:W-:Y:S01]  /*0bc0*/  @!P2 LEA R5, R5, -R5, 0x3 ;  /* 0x800000050505a211 */ /* 0x000fe200078e18ff */
[----:B------:R-:W4:Y:S04]  /*0bd0*/  @!P1 LDG.E.64.CONSTANT R26, desc[UR4][R26.64] ;  /* 0x000000041a1a9981 */ /* 0x000f28000c1e9b00 */
[----:B------:R-:W5:Y:S01]  /*0be0*/  @!P1 LDG.E.64.CONSTANT R14, desc[UR4][R14.64] ;  /* 0x000000040e0e9981 */ /* 0x000f62000c1e9b00 */
[----:B------:R-:W-:Y:S01]  /*0bf0*/  @!P2 IMAD.WIDE R6, R5, 0x8, R6 ;  /* 0x000000080506a825 */ /* 0x000fe200078e0206 */
[----:B------:R-:W-:-:S03]  /*0c00*/  @!P2 LEA R5, R4, -R4, 0x3 ;  /* 0x800000040405a211 */ /* 0x000fc600078e18ff */
[C---:B--2---:R-:W-:Y:S02]  /*0c10*/  @!P2 IMAD.WIDE R16, R0.reuse, 0x8, R16 ;  /* 0x000000080010a825 */ /* 0x044fe400078e0210 */
[----:B------:R-:W2:Y:S02]  /*0c20*/  @!P2 LDG.E.64.CONSTANT R6, desc[UR4][R6.64] ;  /* 0x000000040606a981 */ /* 0x000ea4000c1e9b00 */
[----:B------:R-:W-:Y:S02]  /*0c30*/  @!P2 IMAD.WIDE R8, R5, 0x8, R8 ;  /* 0x000000080508a825 */ /* 0x000fe400078e0208 */
[----:B------:R-:W2:Y:S01]  /*0c40*/  @!P2 LDG.E.64.CONSTANT R16, desc[UR4][R16.64] ;  /* 0x000000041010a981 */ /* 0x000ea2000c1e9b00 */
[----:B------:R-:W1:Y:S01]  /*0c50*/  LDC.64 R4, c[0x0][0x380] ;  /* 0x0000e000ff047b82 */ /* 0x000e620000000a00 */
[C---:B0-----:R-:W-:Y:S02]  /*0c60*/  @!P2 IMAD.WIDE R24, R0.reuse, 0x8, R24 ;  /* 0x000000080018a825 */ /* 0x041fe400078e0218 */
[----:B------:R-:W2:Y:S04]  /*0c70*/  @!P2 LDG.E.64.CONSTANT R8, desc[UR4][R8.64] ;  /* 0x000000040808a981 */ /* 0x000ea8000c1e9b00 */
[----:B------:R-:W2:Y:S01]  /*0c80*/  @!P2 LDG.E.64.CONSTANT R24, desc[UR4][R24.64] ;  /* 0x000000041818a981 */ /* 0x000ea2000c1e9b00 */
[----:B-1----:R-:W-:Y:S01]  /*0c90*/  IMAD.WIDE R4, R0, 0x8, R4 ;  /* 0x0000000800047825 */ /* 0x002fe200078e0204 */
        /* <DEDUP_REMOVED lines=10> */
.L_x_9:
        /* <DEDUP_REMOVED lines=12> */
.L_x_24:


//--------------------- .text._Z13jacobi_kernelILi5EEvPdPKdS2_S2_S2_S2_S2_S2_S2_S2_i --------------------------
	.section	.text._Z13jacobi_kernelILi5EEvPdPKdS2_S2_S2_S2_S2_S2_S2_S2_i,"ax",@progbits
	.align	128
        .global         _Z13jacobi_kernelILi5EEvPdPKdS2_S2_S2_S2_S2_S2_S2_S2_i
        .type           _Z13jacobi_kernelILi5EEvPdPKdS2_S2_S2_S2_S2_S2_S2_S2_i,@function
        .size           _Z13jacobi_kernelILi5EEvPdPKdS2_S2_S2_S2_S2_S2_S2_S2_i,(.L_x_25 - _Z13jacobi_kernelILi5EEvPdPKdS2_S2_S2_S2_S2_S2_S2_S2_i)
        .other          _Z13jacobi_kernelILi5EEvPdPKdS2_S2_S2_S2_S2_S2_S2_S2_i,@"STO_CUDA_ENTRY STV_DEFAULT"
_Z13jacobi_kernelILi5EEvPdPKdS2_S2_S2_S2_S2_S2_S2_S2_i:
.text._Z13jacobi_kernelILi5EEvPdPKdS2_S2_S2_S2_S2_S2_S2_S2_i:
        /* <DEDUP_REMOVED lines=32> */
[----:B0-----:R-:W-:-:S06]  /*0200*/  IMAD.WIDE R16, R5, 0x8, R8 ;  /* 0x0000000805107825 */ /* 0x001fcc00078e0208 */
[----:B-1----:R-:W3:Y:S01]  /*0210*/  LDG.E.64.CONSTANT R16, desc[UR4][R16.64] ;  /* 0x0000000410107981 */ /* 0x002ee2000c1e9b00 */
[----:B--2---:R-:W-:-:S05]  /*0220*/  IMAD.WIDE R28, R11, 0x8, R28 ;  /* 0x000000080b1c7825 */ /* 0x004fca00078e021c */
[----:B------:R-:W3:Y:S01]  /*0230*/  LDG.E.64.CONSTANT R24, desc[UR4][R28.64] ;  /* 0x000000041c187981 */ /* 0x000ee2000c1e9b00 */
[----:B------:R-:W-:-:S03]  /*0240*/  IADD3 R13, PT, PT, R5, 0x5, RZ ;  /* 0x00000005050d7810 */ /* 0x000fc60007ffe0ff */
[----:B------:R-:W2:Y:S02]  /*0250*/  LDG.E.64.CONSTANT R22, desc[UR4][R28.64+0x8] ;  /* 0x000008041c167981 */ /* 0x000ea4000c1e9b00 */
[--C-:B------:R-:W-:Y:S01]  /*0260*/  IMAD.WIDE.U32 R12, R13, 0x8, R8.reuse ;  /* 0x000000080d0c7825 */ /* 0x100fe200078e0008 */
[----:B------:R-:W-:Y:S01]  /*0270*/  IADD3 R7, PT, PT, R5, 0xa, RZ ;  /* 0x0000000a05077810 */ /* 0x000fe20007ffe0ff */
[----:B------:R-:W4:Y:S04]  /*0280*/  LDG.E.64.CONSTANT R14, desc[UR4][R28.64+0x10] ;  /* 0x000010041c0e7981 */ /* 0x000f28000c1e9b00 */
[----:B------:R-:W2:Y:S01]  /*0290*/  LDG.E.64.CONSTANT R12, desc[UR4][R12.64] ;  /* 0x000000040c0c7981 */ /* 0x000ea2000c1e9b00 */
[----:B------:R-:W-:Y:S01]  /*02a0*/  IMAD.WIDE.U32 R6, R7, 0x8, R8 ;  /* 0x0000000807067825 */ /* 0x000fe200078e0008 */
[----:B------:R-:W-:-:S02]  /*02b0*/  IADD3 R21, PT, PT, R5, 0xf, RZ ;  /* 0x0000000f05157810 */ /* 0x000fc40007ffe0ff */
[----:B------:R-:W5:Y:S04]  /*02c0*/  LDG.E.64.CONSTANT R10, desc[UR4][R28.64+0x18] ;  /* 0x000018041c0a7981 */ /* 0x000f68000c1e9b00 */
[----:B------:R-:W4:Y:S01]  /*02d0*/  LDG.E.64.CONSTANT R6, desc[UR4][R6.64] ;  /* 0x0000000406067981 */ /* 0x000f22000c1e9b00 */
[----:B------:R-:W-:-:S06]  /*02e0*/  IMAD.WIDE.U32 R20, R21, 0x8, R8 ;  /* 0x0000000815147825 */ /* 0x000fcc00078e0008 */
[----:B------:R-:W5:Y:S01]  /*02f0*/  LDG.E.64.CONSTANT R20, desc[UR4][R20.64] ;  /* 0x0000000414147981 */ /* 0x000f62000c1e9b00 */
[----:B------:R-:W-:-:S05]  /*0300*/  IADD3 R19, PT, PT, R5, 0x14, RZ ;  /* 0x0000001405137810 */ /* 0x000fca0007ffe0ff */
[----:B------:R-:W-:-:S06]  /*0310*/  IMAD.WIDE.U32 R18, R19, 0x8, R8 ;  /* 0x0000000813127825 */ /* 0x000fcc00078e0008 */
[----:B------:R-:W5:Y:S01]  /*0320*/  LDG.E.64.CONSTANT R18, desc[UR4][R18.64] ;  /* 0x0000000412127981 */ /* 0x000f62000c1e9b00 */
[----:B---3--:R-:W-:-:S08]  /*0330*/  DMUL R24, R24, R16 ;  /* 0x0000001018187228 */ /* 0x008fd00000000000 */
[----:B------:R-:W-:Y:S01]  /*0340*/  DFMA R24, R16, R24, RZ ;  /* 0x000000181018722b */ /* 0x000fe200000000ff */
[----:B------:R-:W3:Y:S01]  /*0350*/  LDG.E.64.CONSTANT R16, desc[UR4][R28.64+0x20] ;  /* 0x000020041c107981 */ /* 0x000ee2000c1e9b00 */
[----:B--2---:R-:W-:-:S08]  /*0360*/  DMUL R22, R22, R12 ;  /* 0x0000000c16167228 */ /* 0x004fd00000000000 */
[----:B------:R-:W-:Y:S01]  /*0370*/  DFMA R24, R12, R22, R24 ;  /* 0x000000160c18722b */ /* 0x000fe20000000018 */
[----:B------:R-:W0:Y:S01]  /*0380*/  LDC.64 R12, c[0x0][0x390] ;  /* 0x0000e400ff0c7b82 */ /* 0x000e220000000a00 */
[----:B----4-:R-:W-:-:S07]  /*0390*/  DMUL R14, R14, R6 ;  /* 0x000000060e0e7228 */ /* 0x010fce0000000000 */
[----:B------:R-:W1:Y:S01]  /*03a0*/  LDC.64 R22, c[0x0][0x3a8] ;  /* 0x0000ea00ff167b82 */ /* 0x000e620000000a00 */
[----:B------:R-:W-:Y:S01]  /*03b0*/  DFMA R6, R6, R14, R24 ;  /* 0x0000000e0606722b */ /* 0x000fe20000000018 */
[----:B------:R-:W-:Y:S01]  /*03c0*/  IADD3 R15, PT, PT, R5, R26, RZ ;  /* 0x0000001a050f7210 */ /* 0x000fe20007ffe0ff */
[----:B-----5:R-:W-:-:S04]  /*03d0*/  DMUL R10, R10, R20 ;  /* 0x000000140a0a7228 */ /* 0x020fc80000000000 */
[----:B------:R-:W-:-:S04]  /*03e0*/  IMAD R25, R2, 0x19, R15 ;  /* 0x0000001902197824 */ /* 0x000fc800078e020f */
[----:B------:R-:W-:Y:S01]  /*03f0*/  DFMA R20, R20, R10, R6 ;  /* 0x0000000a1414722b */ /* 0x000fe20000000006 */
[----:B0-----:R-:W-:-:S05]  /*0400*/  IMAD.WIDE R14, R4, 0x8, R12 ;  /* 0x00000008040e7825 */ /* 0x001fca00078e020c */
[----:B------:R-:W2:Y:S01]  /*0410*/  LDG.E.64.CONSTANT R10, desc[UR4][R14.64] ;  /* 0x000000040e0a7981 */ /* 0x000ea2000c1e9b00 */
[----:B-1----:R-:W-:-:S05]  /*0420*/  IMAD.WIDE R22, R25, 0x8, R22 ;  /* 0x0000000819167825 */ /* 0x002fca00078e0216 */
[----:B------:R-:W2:Y:S01]  /*0430*/  LDG.E.64.CONSTANT R24, desc[UR4][R22.64] ;  /* 0x0000000416187981 */ /* 0x000ea2000c1e9b00 */
[----:B------:R-:W-:-:S03]  /*0440*/  IADD3 R7, PT, PT, R4, 0x5, RZ ;  /* 0x0000000504077810 */ /* 0x000fc60007ffe0ff */
[----:B------:R0:W4:Y:S02]  /*0450*/  LDG.E.64.CONSTANT R28, desc[UR4][R22.64+0xa0] ;  /* 0x0000a004161c7981 */ /* 0x000124000c1e9b00 */
[----:B------:R-:W-:-:S06]  /*0460*/  IMAD.WIDE.U32 R6, R7, 0x8, R12 ;  /* 0x0000000807067825 */ /* 0x000fcc00078e000c */
[----:B------:R-:W5:Y:S01]  /*0470*/  LDG.E.64.CONSTANT R6, desc[UR4][R6.64] ;  /* 0x0000000406067981 */ /* 0x000f62000c1e9b00 */
[----:B---3--:R-:W-:-:S08]  /*0480*/  DMUL R16, R16, R18 ;  /* 0x0000001210107228 */ /* 0x008fd00000000000 */
[----:B------:R-:W-:Y:S01]  /*0490*/  DFMA R16, R18, R16, R20 ;  /* 0x000000101210722b */ /* 0x000fe20000000014 */
[----:B------:R-:W5:Y:S01]  /*04a0*/  LDG.E.64.CONSTANT R20, desc[UR4][R22.64+0x28] ;  /* 0x0000280416147981 */ /* 0x000f62000c1e9b00 */
[----:B------:R-:W-:-:S05]  /*04b0*/  IADD3 R19, PT, PT, R4, 0xa, RZ ;  /* 0x0000000a04137810 */ /* 0x000fca0007ffe0ff */
[----:B------:R-:W-:-:S06]  /*04c0*/  IMAD.WIDE.U32 R18, R19, 0x8, R12 ;  /* 0x0000000813127825 */ /* 0x000fcc00078e000c */
[----:B------:R-:W3:Y:S01]  /*04d0*/  LDG.E.64.CONSTANT R18, desc[UR4][R18.64] ;  /* 0x0000000412127981 */ /* 0x000ee2000c1e9b00 */
[----:B--2---:R-:W-:-:S08]  /*04e0*/  DMUL R24, R24, R10 ;  /* 0x0000000a18187228 */ /* 0x004fd00000000000 */
[----:B------:R-:W-:Y:S01]  /*04f0*/  DFMA R24, R10, R24, R16 ;  /* 0x000000180a18722b */ /* 0x000fe20000000010 */
[----:B------:R-:W3:Y:S01]  /*0500*/  LDG.E.64.CONSTANT R10, desc[UR4][R22.64+0x50] ;  /* 0x00005004160a7981 */ /* 0x000ee2000c1e9b00 */
[----:B------:R-:W-:-:S05]  /*0510*/  IADD3 R17, PT, PT, R4, 0xf, RZ ;  /* 0x0000000f04117810 */ /* 0x000fca0007ffe0ff */
[----:B------:R-:W-:-:S06]  /*0520*/  IMAD.WIDE.U32 R16, R17, 0x8, R12 ;  /* 0x0000000811107825 */ /* 0x000fcc00078e000c */
[----:B------:R-:W2:Y:S01]  /*0530*/  LDG.E.64.CONSTANT R16, desc[UR4][R16.64] ;  /* 0x0000000410107981 */ /* 0x000ea2000c1e9b00 */
[----:B-----5:R-:W-:-:S08]  /*0540*/  DMUL R20, R20, R6 ;  /* 0x0000000614147228 */ /* 0x020fd00000000000 */
[----:B------:R-:W-:Y:S01]  /*0550*/  DFMA R20, R6, R20, R24 ;  /* 0x000000140614722b */ /* 0x000fe20000000018 */
[----:B------:R-:W2:Y:S01]  /*0560*/  LDG.E.64.CONSTANT R6, desc[UR4][R22.64+0x78] ;  /* 0x0000780416067981 */ /* 0x000ea2000c1e9b00 */
[----:B------:R-:W-:-:S05]  /*0570*/  IADD3 R25, PT, PT, R4, 0x14, RZ ;  /* 0x0000001404197810 */ /* 0x000fca0007ffe0ff */
[----:B------:R-:W-:-:S06]  /*0580*/  IMAD.WIDE.U32 R24, R25, 0x8, R12 ;  /* 0x0000000819187825 */ /* 0x000fcc00078e000c */
[----:B------:R-:W4:Y:S01]  /*0590*/  LDG.E.64.CONSTANT R24, desc[UR4][R24.64] ;  /* 0x0000000418187981 */ /* 0x000f22000c1e9b00 */
[----:B------:R-:W-:Y:S01]  /*05a0*/  IMAD R3, R3, -0x19, R0 ;  /* 0xffffffe703037824 */ /* 0x000fe200078e0200 */
[----:B---3--:R-:W-:-:S08]  /*05b0*/  DMUL R10, R10, R18 ;  /* 0x000000120a0a7228 */ /* 0x008fd00000000000 */
[----:B------:R-:W-:Y:S02]  /*05c0*/  DFMA R20, R18, R10, R20 ;  /* 0x0000000a1214722b */ /* 0x000fe40000000014 */
[----:B------:R-:W1:Y:S08]  /*05d0*/  LDC.64 R10, c[0x0][0x398] ;  /* 0x0000e600ff0a7b82 */ /* 0x000e700000000a00 */
[----:B------:R-:W3:Y:S01]  /*05e0*/  LDC.64 R18, c[0x0][0x3b0] ;  /* 0x0000ec00ff127b82 */ /* 0x000ee20000000a00 */
[----:B------:R-:W-:-:S05]  /*05f0*/  IADD3 R3, PT, PT, R26, R3, RZ ;  /* 0x000000031a037210 */ /* 0x000fca0007ffe0ff */
[----:B---3--:R-:W-:-:S05]  /*0600*/  IMAD.WIDE R26, R3, 0x8, R18 ;  /* 0x00000008031a7825 */ /* 0x008fca00078e0212 */
[----:B------:R-:W3:Y:S01]  /*0610*/  LDG.E.64.CONSTANT R18, desc[UR4][R26.64] ;  /* 0x000000041a127981 */ /* 0x000ee2000c1e9b00 */
[----:B--2---:R-:W-:-:S08]  /*0620*/  DMUL R6, R6, R16 ;  /* 0x0000001006067228 */ /* 0x004fd00000000000 */
[----:B------:R-:W-:Y:S01]  /*0630*/  DFMA R20, R16, R6, R20 ;  /* 0x000000061014722b */ /* 0x000fe20000000014 */
[----:B-1----:R-:W-:-:S05]  /*0640*/  IMAD.WIDE R6, R2, 0x8, R10 ;  /* 0x0000000802067825 */ /* 0x002fca00078e020a */
[----:B------:R-:W3:Y:S01]  /*0650*/  LDG.E.64.CONSTANT R16, desc[UR4][R6.64] ;  /* 0x0000000406107981 */ /* 0x000ee2000c1e9b00 */
[----:B0-----:R-:W-:Y:S01]  /*0660*/  IADD3 R23, PT, PT, R2, 0x5, RZ ;  /* 0x0000000502177810 */ /* 0x001fe20007ffe0ff */
[----:B----4-:R-:W-:-:S04]  /*0670*/  DMUL R28, R28, R24 ;  /* 0x000000181c1c7228 */ /* 0x010fc80000000000 */
[----:B------:R-:W-:-:S04]  /*0680*/  IMAD.WIDE.U32 R22, R23, 0x8, R10 ;  /* 0x0000000817167825 */ /* 0x000fc800078e000a */
[----:B------:R-:W-:Y:S02]  /*0690*/  DFMA R24, R24, R28, R20 ;  /* 0x0000001c1818722b */ /* 0x000fe40000000014 */
[----:B------:R-:W2:Y:S04]  /*06a0*/  LDG.E.64.CONSTANT R22, desc[UR4][R22.64] ;  /* 0x0000000416167981 */ /* 0x000ea8000c1e9b00 */
[----:B------:R-:W2:Y:S01]  /*06b0*/  LDG.E.64.CONSTANT R20, desc[UR4][R26.64+0xc8] ;  /* 0x0000c8041a147981 */ /* 0x000ea2000c1e9b00 */
[----:B------:R-:W-:-:S05]  /*06c0*/  IADD3 R29, PT, PT, R2, 0xa, RZ ;  /* 0x0000000a021d7810 */ /* 0x000fca0007ffe0ff */
[----:B------:R-:W-:Y:S01]  /*06d0*/  IMAD.WIDE.U32 R28, R29, 0x8, R10 ;  /* 0x000000081d1c7825 */ /* 0x000fe200078e000a */
[----:B---3--:R-:W-:-:S08]  /*06e0*/  DMUL R18, R18, R16 ;  /* 0x0000001012127228 */ /* 0x008fd00000000000 */
[----:B------:R-:W-:Y:S01]  /*06f0*/  DFMA R24, R16, R18, R24 ;  /* 0x000000121018722b */ /* 0x000fe20000000018 */
[----:B------:R-:W3:Y:S04]  /*0700*/  LDG.E.64.CONSTANT R16, desc[UR4][R28.64] ;  /* 0x000000041c107981 */ /* 0x000ee8000c1e9b00 */
[----:B------:R-:W3:Y:S01]  /*0710*/  LDG.E.64.CONSTANT R18, desc[UR4][R26.64+0x190] ;  /* 0x000190041a127981 */ /* 0x000ee2000c1e9b00 */
[----:B--2---:R-:W-:Y:S01]  /*0720*/  DMUL R20, R20, R22 ;  /* 0x0000001614147228 */ /* 0x004fe20000000000 */
[----:B------:R-:W-:-:S07]  /*0730*/  IADD3 R3, PT, PT, R2, 0xf, RZ ;  /* 0x0000000f02037810 */ /* 0x000fce0007ffe0ff */
[----:B------:R-:W-:Y:S01]  /*0740*/  DFMA R24, R22, R20, R24 ;  /* 0x000000141618722b */ /* 0x000fe20000000018 */
[----:B------:R-:W-:Y:S01]  /*0750*/  IMAD.WIDE.U32 R22, R3, 0x8, R10 ;  /* 0x0000000803167825 */ /* 0x000fe200078e000a */
[----:B------:R-:W2:Y:S05]  /*0760*/  LDG.E.64.CONSTANT R20, desc[UR4][R26.64+0x258] ;  /* 0x000258041a147981 */ /* 0x000eaa000c1e9b00 */
[----:B------:R-:W2:Y:S01]  /*0770*/  LDG.E.64.CONSTANT R22, desc[UR4][R22.64] ;  /* 0x0000000416167981 */ /* 0x000ea2000c1e9b00 */
[----:B------:R-:W-:-:S04]  /*0780*/  LOP3.LUT R3, R5, 0x4, RZ, 0xfc, !PT ;  /* 0x0000000405037812 */ /* 0x000fc800078efcff */
[----:B------:R-:W-:Y:S01]  /*0790*/  ISETP.NE.AND P0, PT, R3, 0x4, PT ;  /* 0x000000040300780c */ /* 0x000fe20003f05270 */
[----:B---3--:R-:W-:-:S08]  /*07a0*/  DMUL R18, R18, R16 ;  /* 0x0000001012127228 */ /* 0x008fd00000000000 */
[----:B------:R-:W-:Y:S01]  /*07b0*/  DFMA R16, R16, R18, R24 ;  /* 0x000000121010722b */ /* 0x000fe20000000018 */
[----:B------:R-:W-:Y:S01]  /*07c0*/  IADD3 R19, PT, PT, R2, 0x14, RZ ;  /* 0x0000001402137810 */ /* 0x000fe20007ffe0ff */
[----:B------:R0:W3:Y:S04]  /*07d0*/  LDG.E.64.CONSTANT R24, desc[UR4][R26.64+0x320] ;  /* 0x000320041a187981 */ /* 0x0000e8000c1e9b00 */
[----:B------:R-:W-:-:S06]  /*07e0*/  IMAD.WIDE.U32 R18, R19, 0x8, R10 ;  /* 0x0000000813127825 */ /* 0x000fcc00078e000a */
[----:B------:R-:W3:Y:S01]  /*07f0*/  LDG.E.64.CONSTANT R18, desc[UR4][R18.64] ;  /* 0x0000000412127981 */ /* 0x000ee2000c1e9b00 */
[----:B--2---:R-:W-:Y:S01]  /*0800*/  DMUL R28, R20, R22 ;  /* 0x00000016141c7228 */ /* 0x004fe20000000000 */
[----:B------:R-:W0:Y:S01]  /*0810*/  @!P0 LDC.64 R20, c[0x0][0x3b8] ;  /* 0x0000ee00ff148b82 */ /* 0x000e220000000a00 */
[----:B------:R-:W-:-:S06]  /*0820*/  @!P0 IMAD R3, R4, 0x28, RZ ;  /* 0x0000002804038824 */ /* 0x000fcc00078e02ff */
[----:B------:R-:W-:Y:S01]  /*0830*/  DFMA R16, R22, R28, R16 ;  /* 0x0000001c1610722b */ /* 0x000fe20000000010 */
[----:B------:R-:W1:Y:S01]  /*0840*/  @!P0 LDC.64 R22, c[0x0][0x3c0] ;  /* 0x0000f000ff168b82 */ /* 0x000e620000000a00 */
[----:B------:R-:W-:-:S04]  /*0850*/  @!P0 IADD3 R14, P1, PT, R14, R3, RZ ;  /* 0x000000030e0e8210 */ /* 0x000fc80007f3e0ff */
[----:B------:R-:W-:Y:S01]  /*0860*/  @!P0 LEA.HI.X.SX32 R15, R3, R15, 0x1, P1 ;  /* 0x0000000f030f8211 */ /* 0x000fe200008f0eff */
[----:B------:R-:W-:-:S05]  /*0870*/  @!P0 IMAD R3, R5, 0x6, RZ ;  /* 0x0000000605038824 */ /* 0x000fca00078e02ff */
[----:B------:R-:W2:Y:S01]  /*0880*/  @!P0 LDG.E.64.CONSTANT R14, desc[UR4][R14.64] ;  /* 0x000000040e0e8981 */ /* 0x000ea2000c1e9b00 */
[----:B0-----:R-:W-:-:S04]  /*0890*/  @!P0 IMAD.WIDE R26, R0, 0x8, R20 ;  /* 0x00000008001a8825 */ /* 0x001fc800078e0214 */
[----:B------:R-:W-:Y:S02]  /*08a0*/  @!P0 IMAD.WIDE.U32 R20, R3, 0x8, R8 ;  /* 0x0000000803148825 */ /* 0x000fe400078e0008 */
[----:B------:R-:W4:Y:S02]  /*08b0*/  @!P0 LDG.E.64.CONSTANT R26, desc[UR4][R26.64] ;  /* 0x000000041a1a8981 */ /* 0x000f24000c1e9b00 */
[----:B-1----:R-:W-:Y:S02]  /*08c0*/  @!P0 IMAD.WIDE R22, R0, 0x8, R22 ;  /* 0x0000000800168825 */ /* 0x002fe400078e0216 */
[----:B------:R-:W4:Y:S04]  /*08d0*/  @!P0 LDG.E.64.CONSTANT R20, desc[UR4][R20.64] ;  /* 0x0000000414148981 */ /* 0x000f28000c1e9b00 */
[----:B------:R-:W5:Y:S01]  /*08e0*/  @!P0 LDG.E.64.CONSTANT R22, desc[UR4][R22.64] ;  /* 0x0000000416168981 */ /* 0x000f62000c1e9b00 */
[----:B------:R-:W-:Y:S01]  /*08f0*/  LEA R3, R2, R2, 0x2 ;  /* 0x0000000202037211 */ /* 0x000fe200078e10ff */
[----:B---3--:R-:W-:-:S08]  /*0900*/  DMUL R24, R24, R18 ;  /* 0x0000001218187228 */ /* 0x008fd00000000000 */
[----:B------:R-:W-:Y:S01]  /*0910*/  DFMA R16, R18, R24, R16 ;  /* 0x000000181210722b */ /* 0x000fe20000000010 */
[----:B------:R-:W-:-:S06]  /*0920*/  @!P0 IMAD.WIDE R18, R3, 0x8, R6 ;  /* 0x0000000803128825 */ /* 0x000fcc00078e0206 */
[----:B------:R-:W3:Y:S01]  /*0930*/  @!P0 LDG.E.64.CONSTANT R18, desc[UR4][R18.64] ;  /* 0x0000000412128981 */ /* 0x000ee2000c1e9b00 */
[----:B------:R-:W-:-:S04]  /*0940*/  LOP3.LUT R24, R4, 0x4, RZ, 0xfc, !PT ;  /* 0x0000000404187812 */ /* 0x000fc800078efcff */
[----:B------:R-:W-:Y:S01]  /*0950*/  ISETP.NE.AND P1, PT, R24, 0x4, PT ;  /* 0x000000041800780c */ /* 0x000fe20003f25270 */
[----:B----4-:R-:W-:Y:S02]  /*0960*/  @!P0 DMUL R24, R26, R20 ;  /* 0x000000141a188228 */ /* 0x010fe40000000000 */
[----:B-----5:R-:W-:-:S10]  /*0970*/  @!P0 DMUL R26, R20, R22 ;  /* 0x00000016141a8228 */ /* 0x020fd40000000000 */
[----:B------:R-:W0:Y:S01]  /*0980*/  @!P1 LDC.64 R20, c[0x0][0x3b8] ;  /* 0x0000ee00ff149b82 */ /* 0x000e220000000a00 */
[----:B--2---:R-:W-:Y:S01]  /*0990*/  @!P0 DFMA R24, R24, R14, R16 ;  /* 0x0000000e1818822b */ /* 0x004fe20000000010 */
[----:B------:R-:W-:-:S04]  /*09a0*/  LOP3.LUT R14, R2, 0x4, RZ, 0xfc, !PT ;  /* 0x00000004020e7812 */ /* 0x000fc800078efcff */
[----:B------:R-:W-:Y:S02]  /*09b0*/  ISETP.NE.AND P2, PT, R14, 0x4, PT ;  /* 0x000000040e00780c */ /* 0x000fe40003f45270 */
[----:B------:R-:W1:Y:S01]  /*09c0*/  @!P1 LDC.64 R14, c[0x0][0x3c8] ;  /* 0x0000f200ff0e9b82 */ /* 0x000e620000000a00 */
[----:B------:R-:W-:-:S04]  /*09d0*/  @!P1 IMAD R23, R5, 0x6, RZ ;  /* 0x0000000605179824 */ /* 0x000fc800078e02ff */
[----:B------:R-:W-:-:S06]  /*09e0*/  @!P1 IMAD.WIDE R22, R23, 0x8, R12 ;  /* 0x0000000817169825 */ /* 0x000fcc00078e020c */
[----:B------:R-:W2:Y:S01]  /*09f0*/  @!P1 LDG.E.64.CONSTANT R22, desc[UR4][R22.64] ;  /* 0x0000000416169981 */ /* 0x000ea2000c1e9b00 */
[----:B0-----:R-:W-:-:S06]  /*0a00*/  @!P1 IMAD.WIDE R20, R0, 0x8, R20 ;  /* 0x0000000800149825 */ /* 0x001fcc00078e0214 */
[----:B------:R-:W2:Y:S01]  /*0a10*/  @!P1 LDG.E.64.CONSTANT R20, desc[UR4][R20.64] ;  /* 0x0000000414149981 */ /* 0x000ea2000c1e9b00 */
        /* <DEDUP_REMOVED lines=11> */
[----:B---3--:R-:W-:Y:S01]  /*0ad0*/  @!P0 DFMA R16, R26, R18, R24 ;  /* 0x000000121a10822b */ /* 0x008fe20000000018 */
[----:B------:R-:W0:Y:S01]  /*0ae0*/  LDC.64 R18, c[0x0][0x3c0] ;  /* 0x0000f000ff127b82 */ /* 0x000e220000000a00 */
[----:B------:R-:W-:-:S07]  /*0af0*/  @!P1 IMAD R27, R4, 0x6, RZ ;  /* 0x00000006041b9824 */ /* 0x000fce00078e02ff */
[----:B------:R-:W1:Y:S01]  /*0b00*/  LDC.64 R24, c[0x0][0x3c8] ;  /* 0x0000f200ff187b82 */ /* 0x000e620000000a00 */
[----:B------:R-:W-:-:S06]  /*0b10*/  @!P1 IMAD.WIDE.U32 R26, R27, 0x8, R8 ;  /* 0x000000081b1a9825 */ /* 0x000fcc00078e0008 */
[----:B------:R-:W3:Y:S01]  /*0b20*/  @!P1 LDG.E.64.CONSTANT R26, desc[UR4][R26.64] ;  /* 0x000000041a1a9981 */ /* 0x000ee2000c1e9b00 */
[----:B------:R-:W-:Y:S02]  /*0b30*/  @!P2 IMAD.WIDE R8, R5, 0x8, R8 ;  /* 0x000000080508a825 */ /* 0x000fe400078e0208 */
[----:B------:R-:W4:Y:S04]  /*0b40*/  LDC.64 R4, c[0x0][0x380] ;  /* 0x0000e000ff047b82 */ /* 0x000f280000000a00 */
[----:B------:R-:W5:Y:S01]  /*0b50*/  @!P2 LDG.E.64.CONSTANT R8, desc[UR4][R8.64] ;  /* 0x000000040808a981 */ /* 0x000f62000c1e9b00 */
[----:B0-----:R-:W-:-:S06]  /*0b60*/  @!P2 IMAD.WIDE R18, R0, 0x8, R18 ;  /* 0x000000080012a825 */ /* 0x001fcc00078e0212 */
[----:B------:R-:W5:Y:S01]  /*0b70*/  @!P2 LDG.E.64.CONSTANT R18, desc[UR4][R18.64] ;  /* 0x000000041212a981 */ /* 0x000f62000c1e9b00 */
[----:B-1----:R-:W-:-:S06]  /*0b80*/  @!P2 IMAD.WIDE R24, R0, 0x8, R24 ;  /* 0x000000080018a825 */ /* 0x002fcc00078e0218 */
[----:B------:R-:W5:Y:S01]  /*0b90*/  @!P2 LDG.E.64.CONSTANT R24, desc[UR4][R24.64] ;  /* 0x000000041818a981 */ /* 0x000f62000c1e9b00 */
[----:B--2---:R-:W-:Y:S02]  /*0ba0*/  @!P1 DMUL R20, R20, R22 ;  /* 0x0000001614149228 */ /* 0x004fe40000000000 */
[----:B----4-:R-:W-:Y:S01]  /*0bb0*/  @!P1 DMUL R14, R22, R14 ;  /* 0x0000000e160e9228 */ /* 0x010fe20000000000 */
[----:B------:R-:W-:-:S05]  /*0bc0*/  IMAD.WIDE R4, R0, 0x8, R4 ;  /* 0x0000000800047825 */ /* 0x000fca00078e0204 */
[----:B---3--:R-:W-:-:S08]  /*0bd0*/  @!P1 DFMA R20, R20, R26, R16 ;  /* 0x0000001a1414922b */ /* 0x008fd00000000010 */
[----:B-----5:R-:W-:Y:S02]  /*0be0*/  @!P1 DFMA R16, R6, R14, R20 ;  /* 0x0000000e0610922b */ /* 0x020fe40000000014 */
[----:B------:R-:W-:-:S08]  /*0bf0*/  @!P2 DMUL R18, R18, R10 ;  /* 0x0000000a1212a228 */ /* 0x000fd00000000000 */
[----:B------:R-:W-:Y:S02]  /*0c00*/  @!P2 DFMA R18, R18, R8, R16 ;  /* 0x000000081212a22b */ /* 0x000fe40000000010 */
[----:B------:R-:W-:-:S08]  /*0c10*/  @!P2 DMUL R10, R24, R10 ;  /* 0x0000000a180aa228 */ /* 0x000fd00000000000 */
[----:B------:R-:W-:-:S07]  /*0c20*/  @!P2 DFMA R16, R10, R2, R18 ;  /* 0x000000020a10a22b */ /* 0x000fce0000000012 */
[----:B------:R-:W-:Y:S01]  /*0c30*/  STG.E.64 desc[UR4][R4.64], R16 ;  /* 0x0000001004007986 */ /* 0x000fe2000c101b04 */
[----:B------:R-:W-:Y:S05]  /*0c40*/  EXIT ;  /* 0x000000000000794d */ /* 0x000fea0003800000 */
.L_x_10:
        /* <DEDUP_REMOVED lines=11> */
.L_x_25:


//--------------------- .text._Z13jacobi_kernelILi4EEvPdPKdS2_S2_S2_S2_S2_S2_S2_S2_i --------------------------
	.section	.text._Z13jacobi_kernelILi4EEvPdPKdS2_S2_S2_S2_S2_S2_S2_S2_i,"ax",@progbits
	.align	128
        .global         _Z13jacobi_kernelILi4EEvPdPKdS2_S2_S2_S2_S2_S2_S2_S2_i
        .type           _Z13jacobi_kernelILi4EEvPdPKdS2_S2_S2_S2_S2_S2_S2_S2_i,@function
        .size           _Z13jacobi_kernelILi4EEvPdPKdS2_S2_S2_S2_S2_S2_S2_S2_i,(.L_x_26 - _Z13jacobi_kernelILi4EEvPdPKdS2_S2_S2_S2_S2_S2_S2_S2_i)
        .other          _Z13jacobi_kernelILi4EEvPdPKdS2_S2_S2_S2_S2_S2_S2_S2_i,@"STO_CUDA_ENTRY STV_DEFAULT"
_Z13jacobi_kernelILi4EEvPdPKdS2_S2_S2_S2_S2_S2_S2_S2_i:
.text._Z13jacobi_kernelILi4EEvPdPKdS2_S2_S2_S2_S2_S2_S2_S2_i:
        /* <DEDUP_REMOVED lines=25> */
[----:B------:R-:W-:Y:S01]  /*0190*/  LOP3.LUT R7, R6, 0xfffffffc, RZ, 0xc0, !PT ;  /* 0xfffffffc06077812 */ /* 0x000fe200078ec0ff */
[----:B------:R-:W3:Y:S01]  /*01a0*/  LDC.64 R12, c[0x0][0x390] ;  /* 0x0000e400ff0c7b82 */ /* 0x000ee20000000a00 */
[----:B------:R-:W-:-:S03]  /*01b0*/  LEA R11, R3, R5, 0x2 ;  /* 0x00000005030b7211 */ /* 0x000fc600078e10ff */
[----:B------:R-:W-:Y:S01]  /*01c0*/  IMAD.IADD R4, R0, 0x1, -R7 ;  /* 0x0000000100047824 */ /* 0x000fe200078e0a07 */
[----:B------:R-:W-:-:S03]  /*01d0*/  LEA R11, R2, R11, 0x4 ;  /* 0x0000000b020b7211 */ /* 0x000fc600078e20ff */
[C---:B0-----:R-:W-:Y:S01]  /*01e0*/  IMAD.WIDE R20, R4.reuse, 0x8, R8 ;  /* 0x0000000804147825 */ /* 0x041fe200078e0208 */
[----:B------:R-:W-:-:S05]  /*01f0*/  IADD3 R7, PT, PT, R4, 0x4, RZ ;  /* 0x0000000404077810 */ /* 0x000fca0007ffe0ff */
[----:B-1----:R-:W4:Y:S01]  /*0200*/  LDG.E.64.CONSTANT R20, desc[UR4][R20.64] ;  /* 0x0000000414147981 */ /* 0x002f22000c1e9b00 */
[----:B--2---:R-:W-:-:S05]  /*0210*/  IMAD.WIDE R28, R11, 0x8, R28 ;  /* 0x000000080b1c7825 */ /* 0x004fca00078e021c */
[----:B------:R-:W4:Y:S01]  /*0220*/  LDG.E.64.CONSTANT R10, desc[UR4][R28.64] ;  /* 0x000000041c0a7981 */ /* 0x000f22000c1e9b00 */
[----:B------:R-:W-:-:S03]  /*0230*/  IMAD.WIDE.U32 R6, R7, 0x8, R8 ;  /* 0x0000000807067825 */ /* 0x000fc600078e0008 */
[----:B------:R-:W2:Y:S01]  /*0240*/  LDG.E.64.CONSTANT R18, desc[UR4][R28.64+0x8] ;  /* 0x000008041c127981 */ /* 0x000ea2000c1e9b00 */
[----:B------:R-:W-:-:S03]  /*0250*/  IADD3 R17, PT, PT, R4, 0x8, RZ ;  /* 0x0000000804117810 */ /* 0x000fc60007ffe0ff */
[----:B------:R-:W2:Y:S02]  /*0260*/  LDG.E.64.CONSTANT R6, desc[UR4][R6.64] ;  /* 0x0000000406067981 */ /* 0x000ea4000c1e9b00 */
[----:B------:R-:W-:Y:S02]  /*0270*/  IMAD.WIDE.U32 R16, R17, 0x8, R8 ;  /* 0x0000000811107825 */ /* 0x000fe400078e0008 */
[----:B------:R-:W5:Y:S04]  /*0280*/  LDG.E.64.CONSTANT R14, desc[UR4][R28.64+0x10] ;  /* 0x000010041c0e7981 */ /* 0x000f68000c1e9b00 */
[----:B------:R-:W5:Y:S01]  /*0290*/  LDG.E.64.CONSTANT R16, desc[UR4][R16.64] ;  /* 0x0000000410107981 */ /* 0x000f62000c1e9b00 */
[----:B------:R-:W-:-:S03]  /*02a0*/  VIADD R23, R4, 0xc ;  /* 0x0000000c04177836 */ /* 0x000fc60000000000 */
[----:B------:R-:W3:Y:S01]  /*02b0*/  LDG.E.64.CONSTANT R24, desc[UR4][R28.64+0x18] ;  /* 0x000018041c187981 */ /* 0x000ee2000c1e9b00 */
[----:B----4-:R-:W-:-:S08]  /*02c0*/  DMUL R10, R10, R20 ;  /* 0x000000140a0a7228 */ /* 0x010fd00000000000 */
[----:B------:R-:W-:Y:S01]  /*02d0*/  DFMA R20, R20, R10, RZ ;  /* 0x0000000a1414722b */ /* 0x000fe200000000ff */
[----:B------:R-:W-:Y:S02]  /*02e0*/  IMAD.WIDE.U32 R10, R23, 0x8, R8 ;  /* 0x00000008170a7825 */ /* 0x000fe400078e0008 */
[----:B------:R-:W0:Y:S01]  /*02f0*/  LDC.64 R22, c[0x0][0x3a8] ;  /* 0x0000ea00ff167b82 */ /* 0x000e220000000a00 */
[----:B--2---:R-:W-:-:S03]  /*0300*/  DMUL R18, R18, R6 ;  /* 0x0000000612127228 */ /* 0x004fc60000000000 */
[----:B------:R-:W2:Y:S05]  /*0310*/  LDG.E.64.CONSTANT R10, desc[UR4][R10.64] ;  /* 0x000000040a0a7981 */ /* 0x000eaa000c1e9b00 */
[----:B------:R-:W-:Y:S01]  /*0320*/  DFMA R20, R6, R18, R20 ;  /* 0x000000120614722b */ /* 0x000fe20000000014 */
[----:B------:R-:W-:-:S04]  /*0330*/  IADD3 R7, PT, PT, R4, R5, RZ ;  /* 0x0000000504077210 */ /* 0x000fc80007ffe0ff */
[----:B------:R-:W-:Y:S01]  /*0340*/  LEA R19, R2, R7, 0x4 ;  /* 0x0000000702137211 */ /* 0x000fe200078e20ff */
[----:B-----5:R-:W-:Y:S01]  /*0350*/  DMUL R6, R14, R16 ;  /* 0x000000100e067228 */ /* 0x020fe20000000000 */
[----:B---3--:R-:W-:-:S04]  /*0360*/  IMAD.WIDE R14, R3, 0x8, R12 ;  /* 0x00000008030e7825 */ /* 0x008fc800078e020c */
[----:B0-----:R-:W-:-:S03]  /*0370*/  IMAD.WIDE R22, R19, 0x8, R22 ;  /* 0x0000000813167825 */ /* 0x001fc600078e0216 */
[----:B------:R-:W-:Y:S02]  /*0380*/  DFMA R16, R16, R6, R20 ;  /* 0x000000061010722b */ /* 0x000fe40000000014 */
[----:B------:R-:W3:Y:S04]  /*0390*/  LDG.E.64.CONSTANT R6, desc[UR4][R14.64] ;  /* 0x000000040e067981 */ /* 0x000ee8000c1e9b00 */
[----:B------:R-:W3:Y:S01]  /*03a0*/  LDG.E.64.CONSTANT R20, desc[UR4][R22.64] ;  /* 0x0000000416147981 */ /* 0x000ee2000c1e9b00 */
[----:B------:R-:W-:-:S03]  /*03b0*/  IADD3 R19, PT, PT, R3, 0x4, RZ ;  /* 0x0000000403137810 */ /* 0x000fc60007ffe0ff */
[----:B------:R-:W4:Y:S02]  /*03c0*/  LDG.E.64.CONSTANT R28, desc[UR4][R22.64+0x60] ;  /* 0x00006004161c7981 */ /* 0x000f24000c1e9b00 */
        /* <DEDUP_REMOVED lines=8> */
[----:B---3--:R-:W-:-:S08]  /*0450*/  DMUL R20, R20, R6 ;  /* 0x0000000614147228 */ /* 0x008fd00000000000 */
[----:B------:R-:W-:Y:S01]  /*0460*/  DFMA R20, R6, R20, R24 ;  /* 0x000000140614722b */ /* 0x000fe20000000018 */
[----:B------:R-:W2:Y:S01]  /*0470*/  LDG.E.64.CONSTANT R6, desc[UR4][R22.64+0x40] ;  /* 0x0000400416067981 */ /* 0x000ea2000c1e9b00 */
[----:B------:R-:W-:-:S05]  /*0480*/  IADD3 R25, PT, PT, R3, 0xc, RZ ;  /* 0x0000000c03197810 */ /* 0x000fca0007ffe0ff */
[----:B------:R-:W-:-:S06]  /*0490*/  IMAD.WIDE.U32 R24, R25, 0x8, R12 ;  /* 0x0000000819187825 */ /* 0x000fcc00078e000c */
[----:B------:R-:W4:Y:S01]  /*04a0*/  LDG.E.64.CONSTANT R24, desc[UR4][R24.64] ;  /* 0x0000000418187981 */ /* 0x000f22000c1e9b00 */
        /* <DEDUP_REMOVED lines=8> */
[----:B0-----:R-:W-:-:S04]  /*0530*/  IMAD.WIDE R6, R2, 0x8, R10 ;  /* 0x0000000802067825 */ /* 0x001fc800078e020a */
[----:B-1----:R-:W-:Y:S01]  /*0540*/  IMAD.WIDE R18, R5, 0x8, R18 ;  /* 0x0000000805127825 */ /* 0x002fe200078e0212 */
[----:B------:R-:W2:Y:S01]  /*0550*/  LDG.E.64.CONSTANT R16, desc[UR4][R6.64] ;  /* 0x0000000406107981 */ /* 0x000ea2000c1e9b00 */
[----:B----4-:R-:W-:-:S03]  /*0560*/  DMUL R28, R28, R24 ;  /* 0x000000181c1c7228 */ /* 0x010fc60000000000 */
[----:B------:R-:W2:Y:S05]  /*0570*/  LDG.E.64.CONSTANT R26, desc[UR4][R18.64] ;  /* 0x00000004121a7981 */ /* 0x000eaa000c1e9b00 */
[----:B------:R-:W-:Y:S01]  /*0580*/  DFMA R20, R24, R28, R20 ;  /* 0x0000001c1814722b */ /* 0x000fe20000000014 */
[----:B------:R-:W-:Y:S01]  /*0590*/  IADD3 R29, PT, PT, R2, 0x4, RZ ;  /* 0x00000004021d7810 */ /* 0x000fe20007ffe0ff */
[----:B------:R-:W3:Y:S04]  /*05a0*/  LDG.E.64.CONSTANT R24, desc[UR4][R18.64+0x80] ;  /* 0x0000800412187981 */ /* 0x000ee8000c1e9b00 */
[----:B------:R-:W-:-:S05]  /*05b0*/  IMAD.WIDE.U32 R28, R29, 0x8, R10 ;  /* 0x000000081d1c7825 */ /* 0x000fca00078e000a */
[----:B------:R-:W3:Y:S04]  /*05c0*/  LDG.E.64.CONSTANT R22, desc[UR4][R28.64] ;  /* 0x000000041c167981 */ /* 0x000ee8000c1e9b00 */
[----:B------:R-:W4:Y:S01]  /*05d0*/  LDG.E.64.CONSTANT R28, desc[UR4][R18.64+0x180] ;  /* 0x00018004121c7981 */ /* 0x000f22000c1e9b00 */
[----:B--2---:R-:W-:-:S08]  /*05e0*/  DMUL R26, R26, R16 ;  /* 0x000000101a1a7228 */ /* 0x004fd00000000000 */
[----:B------:R-:W-:Y:S01]  /*05f0*/  DFMA R16, R16, R26, R20 ;  /* 0x0000001a1010722b */ /* 0x000fe20000000014 */
[----:B------:R-:W-:-:S05]  /*0600*/  IADD3 R21, PT, PT, R2, 0x8, RZ ;  /* 0x0000000802157810 */ /* 0x000fca0007ffe0ff */
[----:B------:R-:W-:Y:S01]  /*0610*/  IMAD.WIDE.U32 R20, R21, 0x8, R10 ;  /* 0x0000000815147825 */ /* 0x000fe200078e000a */
[----:B---3--:R-:W-:Y:S01]  /*0620*/  DMUL R26, R24, R22 ;  /* 0x00000016181a7228 */ /* 0x008fe20000000000 */
[----:B------:R-:W2:Y:S04]  /*0630*/  LDG.E.64.CONSTANT R24, desc[UR4][R18.64+0x100] ;  /* 0x0001000412187981 */ /* 0x000ea8000c1e9b00 */
        /* <DEDUP_REMOVED lines=16> */
[----:B------:R-:W-:Y:S01]  /*0740*/  @!P0 IMAD R25, R4, 0x4, R4 ;  /* 0x0000000404198824 */ /* 0x000fe200078e0204 */
[----:B----4-:R-:W-:-:S03]  /*0750*/  DMUL R28, R28, R16 ;  /* 0x000000101c1c7228 */ /* 0x010fc60000000000 */
        /* <DEDUP_REMOVED lines=56> */
.L_x_11:
        /* <DEDUP_REMOVED lines=10> */
.L_x_26:


//--------------------- .text._Z13jacobi_kernelILi3EEvPdPKdS2_S2_S2_S2_S2_S2_S2_S2_i --------------------------
	.section	.text._Z13jacobi_kernelILi3EEvPdPKdS2_S2_S2_S2_S2_S2_S2_S2_i,"ax",@progbits
	.align	128
        .global         _Z13jacobi_kernelILi3EEvPdPKdS2_S2_S2_S2_S2_S2_S2_S2_i
        .type           _Z13jacobi_kernelILi3EEvPdPKdS2_S2_S2_S2_S2_S2_S2_S2_i,@function
        .size           _Z13jacobi_kernelILi3EEvPdPKdS2_S2_S2_S2_S2_S2_S2_S2_i,(.L_x_27 - _Z13jacobi_kernelILi3EEvPdPKdS2_S2_S2_S2_S2_S2_S2_S2_i)
        .other          _Z13jacobi_kernelILi3EEvPdPKdS2_S2_S2_S2_S2_S2_S2_S2_i,@"STO_CUDA_ENTRY STV_DEFAULT"
_Z13jacobi_kernelILi3EEvPdPKdS2_S2_S2_S2_S2_S2_S2_S2_i:
.text._Z13jacobi_kernelILi3EEvPdPKdS2_S2_S2_S2_S2_S2_S2_S2_i:
        /* <DEDUP_REMOVED lines=13> */
[----:B------:R-:W-:-:S04]  /*00d0*/  SHF.R.S32.HI R4, RZ, 0x1, R3 ;  /* 0x00000001ff047819 */ /* 0x000fc80000011403 */
[----:B------:R-:W-:-:S07]  /*00e0*/  LEA.HI R3, R3, R4, RZ, 0x1 ;  /* 0x0000000403037211 */ /* 0x000fce00078f08ff */
        /* <DEDUP_REMOVED lines=13> */
[----:B------:R-:W-:Y:S01]  /*01c0*/  IMAD R11, R4, 0x3, R5 ;  /* 0x00000003040b7824 */ /* 0x000fe200078e0205 */
[----:B------:R-:W-:-:S03]  /*01d0*/  IADD3 R25, PT, PT, R26, 0x3, RZ ;  /* 0x000000031a197810 */ /* 0x000fc60007ffe0ff */
[----:B------:R-:W-:Y:S02]  /*01e0*/  IMAD R11, R2, 0x9, R11 ;  /* 0x00000009020b7824 */ /* 0x000fe400078e020b */
[--C-:B0-----:R-:W-:Y:S01]  /*01f0*/  IMAD.WIDE R14, R26, 0x8, R8.reuse ;  /* 0x000000081a0e7825 */ /* 0x101fe200078e0208 */
[----:B------:R-:W0:Y:S03]  /*0200*/  LDC.64 R22, c[0x0][0x3a8] ;  /* 0x0000ea00ff167b82 */ /* 0x000e260000000a00 */
[----:B------:R-:W-:Y:S02]  /*0210*/  IMAD.WIDE.U32 R24, R25, 0x8, R8 ;  /* 0x0000000819187825 */ /* 0x000fe400078e0008 */
[----:B-1----:R-:W4:Y:S02]  /*0220*/  LDG.E.64.CONSTANT R14, desc[UR4][R14.64] ;  /* 0x000000040e0e7981 */ /* 0x002f24000c1e9b00 */
[----:B--2---:R-:W-:-:S02]  /*0230*/  IMAD.WIDE R18, R11, 0x8, R18 ;  /* 0x000000080b127825 */ /* 0x004fc400078e0212 */
[----:B------:R-:W2:Y:S04]  /*0240*/  LDG.E.64.CONSTANT R24, desc[UR4][R24.64] ;  /* 0x0000000418187981 */ /* 0x000ea8000c1e9b00 */
[----:B------:R-:W4:Y:S04]  /*0250*/  LDG.E.64.CONSTANT R16, desc[UR4][R18.64] ;  /* 0x0000000412107981 */ /* 0x000f28000c1e9b00 */
[----:B------:R-:W2:Y:S01]  /*0260*/  LDG.E.64.CONSTANT R10, desc[UR4][R18.64+0x8] ;  /* 0x00000804120a7981 */ /* 0x000ea2000c1e9b00 */
[----:B------:R-:W-:-:S03]  /*0270*/  IADD3 R7, PT, PT, R26, 0x6, RZ ;  /* 0x000000061a077810 */ /* 0x000fc60007ffe0ff */
[----:B------:R-:W5:Y:S02]  /*0280*/  LDG.E.64.CONSTANT R20, desc[UR4][R18.64+0x10] ;  /* 0x0000100412147981 */ /* 0x000f64000c1e9b00 */
[----:B------:R-:W-:-:S06]  /*0290*/  IMAD.WIDE.U32 R6, R7, 0x8, R8 ;  /* 0x0000000807067825 */ /* 0x000fcc00078e0008 */
[----:B------:R-:W5:Y:S01]  /*02a0*/  LDG.E.64.CONSTANT R6, desc[UR4][R6.64] ;  /* 0x0000000406067981 */ /* 0x000f62000c1e9b00 */
[----:B------:R-:W-:-:S05]  /*02b0*/  IADD3 R27, PT, PT, R26, R5, RZ ;  /* 0x000000051a1b7210 */ /* 0x000fca0007ffe0ff */
[----:B------:R-:W-:-:S04]  /*02c0*/  IMAD R27, R2, 0x9, R27 ;  /* 0x00000009021b7824 */ /* 0x000fc800078e021b */
[----:B0-----:R-:W-:-:S05]  /*02d0*/  IMAD.WIDE R22, R27, 0x8, R22 ;  /* 0x000000081b167825 */ /* 0x001fca00078e0216 */
[----:B------:R0:W5:Y:S01]  /*02e0*/  LDG.E.64.CONSTANT R28, desc[UR4][R22.64+0x30] ;  /* 0x00003004161c7981 */ /* 0x000162000c1e9b00 */
[----:B----4-:R-:W-:Y:S02]  /*02f0*/  DMUL R16, R16, R14 ;  /* 0x0000000e10107228 */ /* 0x010fe40000000000 */
[----:B--2---:R-:W-:-:S06]  /*0300*/  DMUL R10, R10, R24 ;  /* 0x000000180a0a7228 */ /* 0x004fcc0000000000 */
[----:B------:R-:W-:Y:S01]  /*0310*/  DFMA R16, R14, R16, RZ ;  /* 0x000000100e10722b */ /* 0x000fe200000000ff */
[----:B---3--:R-:W-:-:S05]  /*0320*/  IMAD.WIDE R14, R4, 0x8, R12 ;  /* 0x00000008040e7825 */ /* 0x008fca00078e020c */
[----:B------:R-:W2:Y:S02]  /*0330*/  LDG.E.64.CONSTANT R18, desc[UR4][R14.64] ;  /* 0x000000040e127981 */ /* 0x000ea4000c1e9b00 */
[----:B------:R-:W-:Y:S02]  /*0340*/  DFMA R24, R24, R10, R16 ;  /* 0x0000000a1818722b */ /* 0x000fe40000000010 */
[----:B------:R-:W2:Y:S01]  /*0350*/  LDG.E.64.CONSTANT R10, desc[UR4][R22.64] ;  /* 0x00000004160a7981 */ /* 0x000ea2000c1e9b00 */
[----:B------:R-:W-:Y:S01]  /*0360*/  IADD3 R17, PT, PT, R4, 0x3, RZ ;  /* 0x0000000304117810 */ /* 0x000fe20007ffe0ff */
[----:B-----5:R-:W-:-:S04]  /*0370*/  DMUL R20, R20, R6 ;  /* 0x0000000614147228 */ /* 0x020fc80000000000 */
[----:B------:R-:W-:-:S04]  /*0380*/  IMAD.WIDE.U32 R16, R17, 0x8, R12 ;  /* 0x0000000811107825 */ /* 0x000fc800078e000c */
[----:B------:R-:W-:Y:S02]  /*0390*/  DFMA R20, R6, R20, R24 ;  /* 0x000000140614722b */ /* 0x000fe40000000018 */
[----:B------:R-:W3:Y:S04]  /*03a0*/  LDG.E.64.CONSTANT R16, desc[UR4][R16.64] ;  /* 0x0000000410107981 */ /* 0x000ee8000c1e9b00 */
[----:B------:R-:W3:Y:S01]  /*03b0*/  LDG.E.64.CONSTANT R6, desc[UR4][R22.64+0x18] ;  /* 0x0000180416067981 */ /* 0x000ee2000c1e9b00 */
[----:B------:R-:W-:-:S05]  /*03c0*/  IADD3 R25, PT, PT, R4, 0x6, RZ ;  /* 0x0000000604197810 */ /* 0x000fca0007ffe0ff */
[----:B------:R-:W-:-:S06]  /*03d0*/  IMAD.WIDE.U32 R24, R25, 0x8, R12 ;  /* 0x0000000819187825 */ /* 0x000fcc00078e000c */
[----:B------:R-:W4:Y:S01]  /*03e0*/  LDG.E.64.CONSTANT R24, desc[UR4][R24.64] ;  /* 0x0000000418187981 */ /* 0x000f22000c1e9b00 */
[----:B------:R-:W-:-:S05]  /*03f0*/  IMAD R3, R3, -0x9, R0 ;  /* 0xfffffff703037824 */ /* 0x000fca00078e0200 */
[----:B------:R-:W-:Y:S01]  /*0400*/  IADD3 R3, PT, PT, R5, R3, RZ ;  /* 0x0000000305037210 */ /* 0x000fe20007ffe0ff */
[----:B--2---:R-:W-:-:S08]  /*0410*/  DMUL R10, R10, R18 ;  /* 0x000000120a0a7228 */ /* 0x004fd00000000000 */
[----:B------:R-:W-:Y:S02]  /*0420*/  DFMA R20, R18, R10, R20 ;  /* 0x0000000a1214722b */ /* 0x000fe40000000014 */
[----:B------:R-:W1:Y:S08]  /*0430*/  LDC.64 R10, c[0x0][0x398] ;  /* 0x0000e600ff0a7b82 */ /* 0x000e700000000a00 */
[----:B------:R-:W0:Y:S01]  /*0440*/  LDC.64 R18, c[0x0][0x3b0] ;  /* 0x0000ec00ff127b82 */ /* 0x000e220000000a00 */
[----:B---3--:R-:W-:-:S08]  /*0450*/  DMUL R6, R6, R16 ;  /* 0x0000001006067228 */ /* 0x008fd00000000000 */
[----:B------:R-:W-:Y:S01]  /*0460*/  DFMA R20, R16, R6, R20 ;  /* 0x000000061014722b */ /* 0x000fe20000000014 */
[----:B-1----:R-:W-:-:S05]  /*0470*/  IMAD.WIDE R6, R2, 0x8, R10 ;  /* 0x0000000802067825 */ /* 0x002fca00078e020a */
[----:B------:R-:W2:Y:S01]  /*0480*/  LDG.E.64.CONSTANT R16, desc[UR4][R6.64] ;  /* 0x0000000406107981 */ /* 0x000ea2000c1e9b00 */
[----:B0-----:R-:W-:-:S05]  /*0490*/  IMAD.WIDE R22, R3, 0x8, R18 ;  /* 0x0000000803167825 */ /* 0x001fca00078e0212 */
[----:B------:R-:W2:Y:S01]  /*04a0*/  LDG.E.64.CONSTANT R18, desc[UR4][R22.64] ;  /* 0x0000000416127981 */ /* 0x000ea2000c1e9b00 */
[----:B----4-:R-:W-:-:S08]  /*04b0*/  DMUL R28, R28, R24 ;  /* 0x000000181c1c7228 */ /* 0x010fd00000000000 */
[----:B------:R-:W-:Y:S01]  /*04c0*/  DFMA R28, R24, R28, R20 ;  /* 0x0000001c181c722b */ /* 0x000fe20000000014 */
[----:B------:R-:W-:Y:S01]  /*04d0*/  IADD3 R25, PT, PT, R2, 0x3, RZ ;  /* 0x0000000302197810 */ /* 0x000fe20007ffe0ff */
[----:B------:R-:W3:Y:S04]  /*04e0*/  LDG.E.64.CONSTANT R20, desc[UR4][R22.64+0x48] ;  /* 0x0000480416147981 */ /* 0x000ee8000c1e9b00 */
[----:B------:R-:W-:-:S06]  /*04f0*/  IMAD.WIDE.U32 R24, R25, 0x8, R10 ;  /* 0x0000000819187825 */ /* 0x000fcc00078e000a */
[----:B------:R-:W3:Y:S01]  /*0500*/  LDG.E.64.CONSTANT R24, desc[UR4][R24.64] ;  /* 0x0000000418187981 */ /* 0x000ee2000c1e9b00 */
[----:B------:R-:W-:Y:S01]  /*0510*/  LOP3.LUT R3, R26, 0x2, RZ, 0xfc, !PT ;  /* 0x000000021a037812 */ /* 0x000fe200078efcff */
[----:B--2---:R-:W-:-:S08]  /*0520*/  DMUL R18, R18, R16 ;  /* 0x0000001012127228 */ /* 0x004fd00000000000 */
[----:B------:R-:W-:Y:S01]  /*0530*/  DFMA R16, R16, R18, R28 ;  /* 0x000000121010722b */ /* 0x000fe2000000001c */
[----:B------:R-:W-:Y:S01]  /*0540*/  IADD3 R19, PT, PT, R2, 0x6, RZ ;  /* 0x0000000602137810 */ /* 0x000fe20007ffe0ff */
[----:B------:R3:W2:Y:S04]  /*0550*/  LDG.E.64.CONSTANT R28, desc[UR4][R22.64+0x90] ;  /* 0x00009004161c7981 */ /* 0x0006a8000c1e9b00 */
[----:B------:R-:W-:-:S06]  /*0560*/  IMAD.WIDE.U32 R18, R19, 0x8, R10 ;  /* 0x0000000813127825 */ /* 0x000fcc00078e000a */
[----:B------:R-:W2:Y:S01]  /*0570*/  LDG.E.64.CONSTANT R18, desc[UR4][R18.64] ;  /* 0x0000000412127981 */ /* 0x000ea2000c1e9b00 */
[----:B------:R-:W-:Y:S01]  /*0580*/  ISETP.NE.AND P0, PT, R3, 0x2, PT ;  /* 0x000000020300780c */ /* 0x000fe20003f05270 */
[----:B---3--:R-:W-:-:S08]  /*0590*/  DMUL R22, R20, R24 ;  /* 0x0000001814167228 */ /* 0x008fd00000000000 */
[----:B------:R-:W-:-:S04]  /*05a0*/  DFMA R16, R24, R22, R16 ;  /* 0x000000161810722b */ /* 0x000fc80000000010 */
[----:B------:R-:W0:Y:S08]  /*05b0*/  @!P0 LDC.64 R20, c[0x0][0x3b8] ;  /* 0x0000ee00ff148b82 */ /* 0x000e300000000a00 */
[----:B------:R-:W1:Y:S01]  /*05c0*/  @!P0 LDC.64 R24, c[0x0][0x3c0] ;  /* 0x0000f000ff188b82 */ /* 0x000e620000000a00 */
[----:B------:R-:W-:-:S05]  /*05d0*/  @!P0 IMAD R3, R4, 0x18, RZ ;  /* 0x0000001804038824 */ /* 0x000fca00078e02ff */
[----:B------:R-:W-:-:S04]  /*05e0*/  @!P0 IADD3 R14, P1, PT, R14, R3, RZ ;  /* 0x000000030e0e8210 */ /* 0x000fc80007f3e0ff */
[----:B------:R-:W-:Y:S02]  /*05f0*/  @!P0 LEA.HI.X.SX32 R15, R3, R15, 0x1, P1 ;  /* 0x0000000f030f8211 */ /* 0x000fe400008f0eff */
[----:B------:R-:W-:Y:S01]  /*0600*/  @!P0 SHF.L.U32 R3, R26, 0x2, RZ ;  /* 0x000000021a038819 */ /* 0x000fe200000006ff */
[----:B0-----:R-:W-:-:S03]  /*0610*/  @!P0 IMAD.WIDE R22, R0, 0x8, R20 ;  /* 0x0000000800168825 */ /* 0x001fc600078e0214 */
[----:B------:R-:W3:Y:S01]  /*0620*/  @!P0 LDG.E.64.CONSTANT R14, desc[UR4][R14.64] ;  /* 0x000000040e0e8981 */ /* 0x000ee2000c1e9b00 */
[----:B------:R-:W-:-:S03]  /*0630*/  @!P0 IMAD.WIDE.U32 R20, R3, 0x8, R8 ;  /* 0x0000000803148825 */ /* 0x000fc600078e0008 */
[----:B------:R-:W4:Y:S01]  /*0640*/  @!P0 LDG.E.64.CONSTANT R22, desc[UR4][R22.64] ;  /* 0x0000000416168981 */ /* 0x000f22000c1e9b00 */
[----:B-1----:R-:W-:-:S03]  /*0650*/  @!P0 IMAD.WIDE R24, R0, 0x8, R24 ;  /* 0x0000000800188825 */ /* 0x002fc600078e0218 */
        /* <DEDUP_REMOVED lines=8> */
[----:B------:R-:W-:Y:S02]  /*06e0*/  ISETP.NE.AND P1, PT, R5, 0x2, PT ;  /* 0x000000020500780c */ /* 0x000fe40003f25270 */
[----:B------:R-:W-:-:S04]  /*06f0*/  LOP3.LUT R5, R2, 0x2, RZ, 0xfc, !PT ;  /* 0x0000000202057812 */ /* 0x000fc800078efcff */
[----:B------:R-:W-:Y:S01]  /*0700*/  ISETP.NE.AND P2, PT, R5, 0x2, PT ;  /* 0x000000020500780c */ /* 0x000fe20003f45270 */
[----:B----4-:R-:W-:Y:S02]  /*0710*/  @!P0 DMUL R22, R22, R20 ;  /* 0x0000001416168228 */ /* 0x010fe40000000000 */
[----:B-----5:R-:W-:-:S04]  /*0720*/  @!P0 DMUL R28, R20, R24 ;  /* 0x00000018141c8228 */ /* 0x020fc80000000000 */
[----:B------:R-:W0:Y:S02]  /*0730*/  @!P1 LDC.64 R20, c[0x0][0x3b8] ;  /* 0x0000ee00ff149b82 */ /* 0x000e240000000a00 */
[----:B---3--:R-:W-:-:S06]  /*0740*/  @!P0 DFMA R22, R22, R14, R16 ;  /* 0x0000000e1616822b */ /* 0x008fcc0000000010 */
[----:B------:R-:W1:Y:S01]  /*0750*/  @!P1 LDC.64 R14, c[0x0][0x3c8] ;  /* 0x0000f200ff0e9b82 */ /* 0x000e620000000a00 */
[----:B------:R-:W-:-:S05]  /*0760*/  @!P2 SHF.L.U32 R5, R26, 0x2, RZ ;  /* 0x000000021a05a819 */ /* 0x000fca00000006ff */
[----:B------:R-:W-:Y:S02]  /*0770*/  @!P2 IMAD.WIDE R10, R5, 0x8, R10 ;  /* 0x00000008050aa825 */ /* 0x000fe400078e020a */
[----:B------:R-:W3:Y:S01]  /*0780*/  LDC.64 R24, c[0x0][0x3c8] ;  /* 0x0000f200ff187b82 */ /* 0x000ee20000000a00 */
[----:B------:R-:W-:Y:S01]  /*0790*/  @!P1 SHF.L.U32 R5, R4, 0x2, RZ ;  /* 0x0000000204059819 */ /* 0x000fe200000006ff */
[----:B------:R-:W-:Y:S02]  /*07a0*/  @!P1 IMAD.WIDE R6, R3, 0x8, R6 ;  /* 0x0000000803069825 */ /* 0x000fe400078e0206 */
[----:B------:R-:W4:Y:S02]  /*07b0*/  @!P2 LDG.E.64.CONSTANT R10, desc[UR4][R10.64] ;  /* 0x000000040a0aa981 */ /* 0x000f24000c1e9b00 */
[C---:B0-----:R-:W-:Y:S02]  /*07c0*/  @!P1 IMAD.WIDE R20, R0.reuse, 0x8, R20 ;  /* 0x0000000800149825 */ /* 0x041fe400078e0214 */
[----:B------:R-:W5:Y:S04]  /*07d0*/  @!P1 LDG.E.64.CONSTANT R6, desc[UR4][R6.64] ;  /* 0x0000000406069981 */ /* 0x000f68000c1e9b00 */
[----:B------:R-:W4:Y:S01]  /*07e0*/  @!P1 LDG.E.64.CONSTANT R20, desc[UR4][R20.64] ;  /* 0x0000000414149981 */ /* 0x000f22000c1e9b00 */
[----:B-1----:R-:W-:-:S06]  /*07f0*/  @!P1 IMAD.WIDE R14, R0, 0x8, R14 ;  /* 0x00000008000e9825 */ /* 0x002fcc00078e020e */
[----:B------:R-:W5:Y:S01]  /*0800*/  @!P1 LDG.E.64.CONSTANT R14, desc[UR4][R14.64] ;  /* 0x000000040e0e9981 */ /* 0x000f62000c1e9b00 */
[----:B---3--:R-:W-:Y:S01]  /*0810*/  @!P2 IMAD.WIDE R24, R0, 0x8, R24 ;  /* 0x000000080018a825 */ /* 0x008fe200078e0218 */
[----:B------:R-:W-:-:S05]  /*0820*/  @!P2 IADD3 R3, PT, PT, R2, R3, RZ ;  /* 0x000000030203a210 */ /* 0x000fca0007ffe0ff */
[----:B------:R-:W3:Y:S01]  /*0830*/  @!P2 LDG.E.64.CONSTANT R24, desc[UR4][R24.64] ;  /* 0x000000041818a981 */ /* 0x000ee2000c1e9b00 */
[----:B------:R-:W-:-:S06]  /*0840*/  @!P2 IMAD.WIDE.U32 R2, R3, 0x8, R12 ;  /* 0x000000080302a825 */ /* 0x000fcc00078e000c */
[----:B------:R-:W3:Y:S01]  /*0850*/  @!P2 LDG.E.64.CONSTANT R2, desc[UR4][R2.64] ;  /* 0x000000040202a981 */ /* 0x000ee2000c1e9b00 */
[----:B--2---:R-:W-:Y:S01]  /*0860*/  @!P0 DFMA R16, R28, R18, R22 ;  /* 0x000000121c10822b */ /* 0x004fe20000000016 */
[----:B------:R-:W0:Y:S01]  /*0870*/  LDC.64 R18, c[0x0][0x3c0] ;  /* 0x0000f000ff127b82 */ /* 0x000e220000000a00 */
[----:B------:R-:W-:-:S05]  /*0880*/  @!P1 SHF.L.U32 R23, R26, 0x2, RZ ;  /* 0x000000021a179819 */ /* 0x000fca00000006ff */
[----:B------:R-:W-:-:S04]  /*0890*/  @!P1 IMAD.WIDE R22, R23, 0x8, R12 ;  /* 0x0000000817169825 */ /* 0x000fc800078e020c */
[----:B------:R-:W-:Y:S02]  /*08a0*/  @!P1 IMAD.WIDE.U32 R26, R5, 0x8, R8 ;  /* 0x00000008051a9825 */ /* 0x000fe400078e0008 */
[----:B------:R-:W4:Y:S04]  /*08b0*/  @!P1 LDG.E.64.CONSTANT R22, desc[UR4][R22.64] ;  /* 0x0000000416169981 */ /* 0x000f28000c1e9b00 */
[----:B------:R-:W2:Y:S01]  /*08c0*/  @!P1 LDG.E.64.CONSTANT R26, desc[UR4][R26.64] ;  /* 0x000000041a1a9981 */ /* 0x000ea2000c1e9b00 */
[----:B------:R-:W-:Y:S01]  /*08d0*/  @!P2 SHF.L.U32 R5, R4, 0x2, RZ ;  /* 0x000000020405a819 */ /* 0x000fe200000006ff */
[----:B0-----:R-:W-:-:S04]  /*08e0*/  @!P2 IMAD.WIDE R18, R0, 0x8, R18 ;  /* 0x000000080012a825 */ /* 0x001fc800078e0212 */
[----:B------:R-:W-:Y:S02]  /*08f0*/  @!P2 IMAD.WIDE R8, R5, 0x8, R8 ;  /* 0x000000080508a825 */ /* 0x000fe400078e0208 */
[----:B------:R-:W3:Y:S01]  /*0900*/  @!P2 LDG.E.64.CONSTANT R18, desc[UR4][R18.64] ;  /* 0x000000041212a981 */ /* 0x000ee2000c1e9b00 */
[----:B------:R-:W0:Y:S03]  /*0910*/  LDC.64 R4, c[0x0][0x380] ;  /* 0x0000e000ff047b82 */ /* 0x000e260000000a00 */
[----:B------:R-:W3:Y:S01]  /*0920*/  @!P2 LDG.E.64.CONSTANT R8, desc[UR4][R8.64] ;  /* 0x000000040808a981 */ /* 0x000ee2000c1e9b00 */
[----:B0-----:R-:W-:Y:S01]  /*0930*/  IMAD.WIDE R4, R0, 0x8, R4 ;  /* 0x0000000800047825 */ /* 0x001fe200078e0204 */
[----:B----4-:R-:W-:Y:S02]  /*0940*/  @!P1 DMUL R20, R20, R22 ;  /* 0x0000001614149228 */ /* 0x010fe40000000000 */
[----:B-----5:R-:W-:-:S06]  /*0950*/  @!P1 DMUL R14, R22, R14 ;  /* 0x0000000e160e9228 */ /* 0x020fcc0000000000 */
        /* <DEDUP_REMOVED lines=8> */
.L_x_12:
        /* <DEDUP_REMOVED lines=10> */
.L_x_27:


//--------------------- .text._Z13jacobi_kernelILi2EEvPdPKdS2_S2_S2_S2_S2_S2_S2_S2_i --------------------------
	.section	.text._Z13jacobi_kernelILi2EEvPdPKdS2_S2_S2_S2_S2_S2_S2_S2_i,"ax",@progbits
	.align	128
        .global         _Z13jacobi_kernelILi2EEvPdPKdS2_S2_S2_S2_S2_S2_S2_S2_i
        .type           _Z13jacobi_kernelILi2EEvPdPKdS2_S2_S2_S2_S2_S2_S2_S2_i,@function
        .size           _Z13jacobi_kernelILi2EEvPdPKdS2_S2_S2_S2_S2_S2_S2_S2_i,(.L_x_28 - _Z13jacobi_kernelILi2EEvPdPKdS2_S2_S2_S2_S2_S2_S2_S2_i)
        .other          _Z13jacobi_kernelILi2EEvPdPKdS2_S2_S2_S2_S2_S2_S2_S2_i,@"STO_CUDA_ENTRY STV_DEFAULT"
_Z13jacobi_kernelILi2EEvPdPKdS2_S2_S2_S2_S2_S2_S2_S2_i:
.text._Z13jacobi_kernelILi2EEvPdPKdS2_S2_S2_S2_S2_S2_S2_S2_i:
[----:B------:R-:W-:Y:S01]  /*0000*/  LDC R1, c[0x0][0x37c] ;  /* 0x0000df00ff017b82 */ /* 0x000fe20000000800 */
[----:B------:R-:W0:Y:S07]  /*0010*/  S2R R0, SR_TID.X ;  /* 0x0000000000007919 */ /* 0x000e2e0000002100 */
[----:B------:R-:W0:Y:S01]  /*0020*/  S2UR UR4, SR_CTAID.X ;  /* 0x00000000000479c3 */ /* 0x000e220000002500 */
[----:B------:R-:W1:Y:S07]  /*0030*/  LDCU UR5, c[0x0][0x3d0] ;  /* 0x00007a00ff0577ac */ /* 0x000e6e0008000800 */
[----:B------:R-:W0:Y:S02]  /*0040*/  LDC R3, c[0x0][0x360] ;  /* 0x0000d800ff037b82 */ /* 0x000e240000000800 */
[----:B0-----:R-:W-:-:S05]  /*0050*/  IMAD R0, R3, UR4, R0 ;  /* 0x0000000403007c24 */ /* 0x001fca000f8e0200 */
[----:B------:R-:W-:Y:S02]  /*0060*/  SHF.R.S32.HI R3, RZ, 0x1f, R0 ;  /* 0x0000001fff037819 */ /* 0x000fe40000011400 */
[-C--:B------:R-:W-:Y:S02]  /*0070*/  LEA.HI R11, R0, R0.reuse, RZ, 0x1 ;  /* 0x00000000000b7211 */ /* 0x080fe400078f08ff */
[CC--:B------:R-:W-:Y:S02]  /*0080*/  LEA.HI R2, R3.reuse, R0.reuse, RZ, 0x3 ;  /* 0x0000000003027211 */ /* 0x0c0fe400078f18ff */
[----:B------:R-:W-:Y:S02]  /*0090*/  LEA.HI R4, R3, R0, RZ, 0x2 ;  /* 0x0000000003047211 */ /* 0x000fe400078f10ff */
[----:B------:R-:W-:Y:S02]  /*00a0*/  SHF.R.S32.HI R5, RZ, 0x3, R2 ;  /* 0x00000003ff057819 */ /* 0x000fe40000011402 */
[----:B------:R-:W-:-:S02]  /*00b0*/  SHF.R.S32.HI R2, RZ, 0x1, R11 ;  /* 0x00000001ff027819 */ /* 0x000fc4000001140b */
[----:B-1----:R-:W-:Y:S02]  /*00c0*/  ISETP.GE.AND P0, PT, R5, UR5, PT ;  /* 0x0000000505007c0c */ /* 0x002fe4000bf06270 */
[----:B------:R-:W-:-:S11]  /*00d0*/  LEA.HI R10, R11, R2, RZ, 0x1 ;  /* 0x000000020b0a7211 */ /* 0x000fd600078f08ff */
        /* <DEDUP_REMOVED lines=16> */
[----:B0-----:R-:W-:Y:S01]  /*01e0*/  IMAD.WIDE R20, R26, 0x8, R8 ;  /* 0x000000081a147825 */ /* 0x001fe200078e0208 */
[----:B------:R-:W0:Y:S05]  /*01f0*/  LDC.64 R12, c[0x0][0x390] ;  /* 0x0000e400ff0c7b82 */ /* 0x000e2a0000000a00 */
[----:B-1----:R-:W4:Y:S01]  /*0200*/  LDG.E.64.CONSTANT R20, desc[UR4][R20.64] ;  /* 0x0000000414147981 */ /* 0x002f22000c1e9b00 */
[----:B--2---:R-:W-:-:S05]  /*0210*/  IMAD.WIDE R24, R25, 0x8, R6 ;  /* 0x0000000819187825 */ /* 0x004fca00078e0206 */
[----:B------:R-:W4:Y:S01]  /*0220*/  LDG.E.64.CONSTANT R10, desc[UR4][R24.64] ;  /* 0x00000004180a7981 */ /* 0x000f22000c1e9b00 */
[----:B------:R-:W-:-:S03]  /*0230*/  IADD3 R19, PT, PT, R26, 0x2, RZ ;  /* 0x000000021a137810 */ /* 0x000fc60007ffe0ff */
[----:B------:R1:W2:Y:S02]  /*0240*/  LDG.E.64.CONSTANT R6, desc[UR4][R24.64+0x8] ;  /* 0x0000080418067981 */ /* 0x0002a4000c1e9b00 */
[----:B------:R-:W-:-:S06]  /*0250*/  IMAD.WIDE.U32 R18, R19, 0x8, R8 ;  /* 0x0000000813127825 */ /* 0x000fcc00078e0008 */
[----:B------:R-:W2:Y:S01]  /*0260*/  LDG.E.64.CONSTANT R18, desc[UR4][R18.64] ;  /* 0x0000000412127981 */ /* 0x000ea2000c1e9b00 */
[----:B------:R-:W-:-:S05]  /*0270*/  IADD3 R14, PT, PT, R26, R5, RZ ;  /* 0x000000051a0e7210 */ /* 0x000fca0007ffe0ff */
[----:B------:R-:W-:Y:S02]  /*0280*/  IMAD R17, R3, 0x4, R14 ;  /* 0x0000000403117824 */ /* 0x000fe400078e020e */
[----:B0-----:R-:W-:-:S04]  /*0290*/  IMAD.WIDE R14, R2, 0x8, R12 ;  /* 0x00000008020e7825 */ /* 0x001fc800078e020c */
[----:B---3--:R-:W-:Y:S02]  /*02a0*/  IMAD.WIDE R22, R17, 0x8, R22 ;  /* 0x0000000811167825 */ /* 0x008fe400078e0216 */
[----:B------:R-:W3:Y:S01]  /*02b0*/  LDG.E.64.CONSTANT R16, desc[UR4][R14.64] ;  /* 0x000000040e107981 */ /* 0x000ee2000c1e9b00 */
[----:B------:R-:W-:-:S03]  /*02c0*/  IADD3 R27, PT, PT, R2, 0x2, RZ ;  /* 0x00000002021b7810 */ /* 0x000fc60007ffe0ff */
[----:B------:R-:W5:Y:S02]  /*02d0*/  LDG.E.64.CONSTANT R28, desc[UR4][R22.64+0x10] ;  /* 0x00001004161c7981 */ /* 0x000f64000c1e9b00 */
[----:B-1----:R-:W-:-:S06]  /*02e0*/  IMAD.WIDE.U32 R24, R27, 0x8, R12 ;  /* 0x000000081b187825 */ /* 0x002fcc00078e000c */
[----:B------:R-:W5:Y:S01]  /*02f0*/  LDG.E.64.CONSTANT R24, desc[UR4][R24.64] ;  /* 0x0000000418187981 */ /* 0x000f62000c1e9b00 */
[----:B----4-:R-:W-:-:S08]  /*0300*/  DMUL R10, R10, R20 ;  /* 0x000000140a0a7228 */ /* 0x010fd00000000000 */
[----:B------:R-:W-:Y:S02]  /*0310*/  DFMA R20, R20, R10, RZ ;  /* 0x0000000a1414722b */ /* 0x000fe400000000ff */
[----:B------:R-:W3:Y:S01]  /*0320*/  LDG.E.64.CONSTANT R10, desc[UR4][R22.64] ;  /* 0x00000004160a7981 */ /* 0x000ee2000c1e9b00 */
[----:B--2---:R-:W-:-:S08]  /*0330*/  DMUL R6, R6, R18 ;  /* 0x0000001206067228 */ /* 0x004fd00000000000 */
[----:B------:R-:W-:Y:S02]  /*0340*/  DFMA R20, R18, R6, R20 ;  /* 0x000000061214722b */ /* 0x000fe40000000014 */
[----:B------:R-:W0:Y:S08]  /*0350*/  LDC.64 R6, c[0x0][0x398] ;  /* 0x0000e600ff067b82 */ /* 0x000e300000000a00 */
[----:B------:R-:W1:Y:S01]  /*0360*/  LDC.64 R18, c[0x0][0x3b0] ;  /* 0x0000ec00ff127b82 */ /* 0x000e620000000a00 */
[----:B------:R-:W-:-:S04]  /*0370*/  LOP3.LUT R4, R4, 0xfffffffc, RZ, 0xc0, !PT ;  /* 0xfffffffc04047812 */ /* 0x000fc800078ec0ff */
[----:B------:R-:W-:Y:S01]  /*0380*/  IADD3 R27, PT, PT, R5, R0, -R4 ;  /* 0x00000000051b7210 */ /* 0x000fe20007ffe804 */
[----:B0-----:R-:W-:-:S04]  /*0390*/  IMAD.WIDE R4, R3, 0x8, R6 ;  /* 0x0000000803047825 */ /* 0x001fc800078e0206 */
[----:B-1----:R-:W-:Y:S01]  /*03a0*/  IMAD.WIDE R18, R27, 0x8, R18 ;  /* 0x000000081b127825 */ /* 0x002fe200078e0212 */
[----:B-----5:R-:W-:Y:S02]  /*03b0*/  DMUL R28, R28, R24 ;  /* 0x000000181c1c7228 */ /* 0x020fe40000000000 */
[----:B---3--:R-:W-:-:S08]  /*03c0*/  DMUL R10, R10, R16 ;  /* 0x000000100a0a7228 */ /* 0x008fd00000000000 */
[----:B------:R-:W-:Y:S01]  /*03d0*/  DFMA R10, R16, R10, R20 ;  /* 0x0000000a100a722b */ /* 0x000fe20000000014 */
[----:B------:R-:W2:Y:S04]  /*03e0*/  LDG.E.64.CONSTANT R16, desc[UR4][R4.64] ;  /* 0x0000000404107981 */ /* 0x000ea8000c1e9b00 */
[----:B------:R-:W2:Y:S03]  /*03f0*/  LDG.E.64.CONSTANT R20, desc[UR4][R18.64] ;  /* 0x0000000412147981 */ /* 0x000ea6000c1e9b00 */
[----:B------:R-:W-:Y:S01]  /*0400*/  DFMA R24, R24, R28, R10 ;  /* 0x0000001c1818722b */ /* 0x000fe2000000000a */
[----:B------:R-:W-:Y:S01]  /*0410*/  IADD3 R11, PT, PT, R3, 0x2, RZ ;  /* 0x00000002030b7810 */ /* 0x000fe20007ffe0ff */
[----:B------:R0:W3:Y:S04]  /*0420*/  LDG.E.64.CONSTANT R28, desc[UR4][R18.64+0x20] ;  /* 0x00002004121c7981 */ /* 0x0000e8000c1e9b00 */
[----:B------:R-:W-:-:S06]  /*0430*/  IMAD.WIDE.U32 R10, R11, 0x8, R6 ;  /* 0x000000080b0a7825 */ /* 0x000fcc00078e0006 */
[----:B------:R-:W3:Y:S01]  /*0440*/  LDG.E.64.CONSTANT R10, desc[UR4][R10.64] ;  /* 0x000000040a0a7981 */ /* 0x000ee2000c1e9b00 */
[----:B------:R-:W-:-:S13]  /*0450*/  ISETP.GE.AND P0, PT, R26, RZ, PT ;  /* 0x000000ff1a00720c */ /* 0x000fda0003f06270 */
[----:B------:R-:W1:Y:S01]  /*0460*/  @P0 LDC.64 R22, c[0x0][0x3b8] ;  /* 0x0000ee00ff160b82 */ /* 0x000e620000000a00 */
[----:B------:R-:W-:-:S06]  /*0470*/  @P0 IMAD.WIDE R14, R2, 0x10, R14 ;  /* 0x00000010020e0825 */ /* 0x000fcc00078e020e */
[----:B------:R-:W4:Y:S01]  /*0480*/  @P0 LDG.E.64.CONSTANT R14, desc[UR4][R14.64] ;  /* 0x000000040e0e0981 */ /* 0x000f22000c1e9b00 */
[----:B-1----:R-:W-:-:S06]  /*0490*/  @P0 IMAD.WIDE R22, R0, 0x8, R22 ;  /* 0x0000000800160825 */ /* 0x002fcc00078e0216 */
[----:B------:R-:W5:Y:S01]  /*04a0*/  @P0 LDG.E.64.CONSTANT R22, desc[UR4][R22.64] ;  /* 0x0000000416160981 */ /* 0x000f62000c1e9b00 */
[----:B------:R-:W-:-:S04]  /*04b0*/  IMAD.SHL.U32 R27, R3, 0x2, RZ ;  /* 0x00000002031b7824 */ /* 0x000fc800078e00ff */
[----:B0-----:R-:W-:-:S06]  /*04c0*/  @P0 IMAD.WIDE R18, R27, 0x8, R4 ;  /* 0x000000081b120825 */ /* 0x001fcc00078e0204 */
[----:B------:R-:W4:Y:S01]  /*04d0*/  @P0 LDG.E.64.CONSTANT R18, desc[UR4][R18.64] ;  /* 0x0000000412120981 */ /* 0x000f22000c1e9b00 */
[----:B--2---:R-:W-:-:S08]  /*04e0*/  DMUL R20, R20, R16 ;  /* 0x0000001014147228 */ /* 0x004fd00000000000 */
[----:B------:R-:W-:Y:S01]  /*04f0*/  DFMA R24, R16, R20, R24 ;  /* 0x000000141018722b */ /* 0x000fe20000000018 */
[----:B------:R-:W0:Y:S01]  /*0500*/  @P0 LDC.64 R16, c[0x0][0x3c0] ;  /* 0x0000f000ff100b82 */ /* 0x000e220000000a00 */
[----:B------:R-:W-:-:S05]  /*0510*/  @P0 LEA R21, R26, R26, 0x1 ;  /* 0x0000001a1a150211 */ /* 0x000fca00078e08ff */
[----:B------:R-:W-:Y:S01]  /*0520*/  @P0 IMAD.WIDE.U32 R20, R21, 0x8, R8 ;  /* 0x0000000815140825 */ /* 0x000fe200078e0008 */
[----:B---3--:R-:W-:-:S05]  /*0530*/  DMUL R28, R28, R10 ;  /* 0x0000000a1c1c7228 */ /* 0x008fca0000000000 */
[----:B------:R-:W5:Y:S03]  /*0540*/  @P0 LDG.E.64.CONSTANT R20, desc[UR4][R20.64] ;  /* 0x0000000414140981 */ /* 0x000f66000c1e9b00 */
[----:B------:R-:W-:Y:S01]  /*0550*/  DFMA R10, R10, R28, R24 ;  /* 0x0000001c0a0a722b */ /* 0x000fe20000000018 */
[----:B0-----:R-:W-:-:S05]  /*0560*/  @P0 IMAD.WIDE R28, R0, 0x8, R16 ;  /* 0x00000008001c0825 */ /* 0x001fca00078e0210 */
[----:B------:R0:W2:Y:S01]  /*0570*/  @P0 LDG.E.64.CONSTANT R16, desc[UR4][R28.64] ;  /* 0x000000041c100981 */ /* 0x0000a2000c1e9b00 */
[----:B------:R-:W-:Y:S02]  /*0580*/  ISETP.GE.AND P1, PT, R2, RZ, PT ;  /* 0x000000ff0200720c */ /* 0x000fe40003f26270 */
[----:B------:R-:W-:-:S11]  /*0590*/  ISETP.GE.AND P2, PT, R3, RZ, PT ;  /* 0x000000ff0300720c */ /* 0x000fd60003f46270 */
[----:B0-----:R-:W-:Y:S02]  /*05a0*/  @P1 IMAD R29, R2, 0x3, RZ ;  /* 0x00000003021d1824 */ /* 0x001fe400078e02ff */
[----:B------:R-:W-:Y:S01]  /*05b0*/  @P1 IMAD.WIDE R4, R27, 0x8, R4 ;  /* 0x000000081b041825 */ /* 0x000fe200078e0204 */
[----:B------:R-:W-:-:S05]  /*05c0*/  @P2 IADD3 R3, PT, PT, R3, R27, RZ ;  /* 0x0000001b03032210 */ /* 0x000fca0007ffe0ff */
[----:B------:R-:W3:Y:S01]  /*05d0*/  @P1 LDG.E.64.CONSTANT R4, desc[UR4][R4.64] ;  /* 0x0000000404041981 */ /* 0x000ee2000c1e9b00 */
[----:B-----5:R-:W-:-:S08]  /*05e0*/  @P0 DMUL R24, R22, R20 ;  /* 0x0000001416180228 */ /* 0x020fd00000000000 */
[----:B----4-:R-:W-:Y:S02]  /*05f0*/  @P0 DFMA R22, R24, R14, R10 ;  /* 0x0000000e1816022b */ /* 0x010fe4000000000a */
[----:B------:R-:W0:Y:S01]  /*0600*/  @P1 LDC.64 R24, c[0x0][0x3b8] ;  /* 0x0000ee00ff181b82 */ /* 0x000e220000000a00 */
[----:B--2---:R-:W-:-:S07]  /*0610*/  @P0 DMUL R16, R20, R16 ;  /* 0x0000001014100228 */ /* 0x004fce0000000000 */
[----:B------:R-:W1:Y:S01]  /*0620*/  @P1 LDC.64 R14, c[0x0][0x3c8] ;  /* 0x0000f200ff0e1b82 */ /* 0x000e620000000a00 */
[----:B------:R-:W-:Y:S01]  /*0630*/  @P1 LEA R21, R26, R26, 0x1 ;  /* 0x0000001a1a151211 */ /* 0x000fe200078e08ff */
[----:B------:R-:W-:-:S06]  /*0640*/  @P0 DFMA R10, R16, R18, R22 ;  /* 0x00000012100a022b */ /* 0x000fcc0000000016 */
[----:B------:R-:W2:Y:S01]  /*0650*/  LDC.64 R16, c[0x0][0x3c0] ;  /* 0x0000f000ff107b82 */ /* 0x000ea20000000a00 */
[----:B------:R-:W-:Y:S01]  /*0660*/  @P2 LEA R19, R26, R26, 0x1 ;  /* 0x0000001a1a132211 */ /* 0x000fe200078e08ff */
[----:B------:R-:W-:-:S04]  /*0670*/  @P1 IMAD.WIDE R20, R21, 0x8, R12 ;  /* 0x0000000815141825 */ /* 0x000fc800078e020c */
[----:B0-----:R-:W-:Y:S02]  /*0680*/  @P1 IMAD.WIDE R24, R0, 0x8, R24 ;  /* 0x0000000800181825 */ /* 0x001fe400078e0218 */
[----:B------:R-:W0:Y:S01]  /*0690*/  LDC.64 R22, c[0x0][0x3c8] ;  /* 0x0000f200ff167b82 */ /* 0x000e220000000a00 */
[----:B------:R-:W4:Y:S01]  /*06a0*/  @P1 LDG.E.64.CONSTANT R20, desc[UR4][R20.64] ;  /* 0x0000000414141981 */ /* 0x000f22000c1e9b00 */
[----:B------:R-:W-:-:S03]  /*06b0*/  @P2 IMAD.WIDE R18, R19, 0x8, R6 ;  /* 0x0000000813122825 */ /* 0x000fc600078e0206 */
[----:B------:R5:W4:Y:S01]  /*06c0*/  @P1 LDG.E.64.CONSTANT R6, desc[UR4][R24.64] ;  /* 0x0000000418061981 */ /* 0x000b22000c1e9b00 */
[----:B-1----:R-:W-:-:S03]  /*06d0*/  @P1 IMAD.WIDE R14, R0, 0x8, R14 ;  /* 0x00000008000e1825 */ /* 0x002fc600078e020e */
[----:B------:R-:W3:Y:S04]  /*06e0*/  @P2 LDG.E.64.CONSTANT R18, desc[UR4][R18.64] ;  /* 0x0000000412122981 */ /* 0x000ee8000c1e9b00 */
[----:B------:R-:W3:Y:S01]  /*06f0*/  @P1 LDG.E.64.CONSTANT R14, desc[UR4][R14.64] ;  /* 0x000000040e0e1981 */ /* 0x000ee2000c1e9b00 */
[----:B-----5:R-:W-:-:S04]  /*0700*/  @P1 IMAD.WIDE.U32 R24, R29, 0x8, R8 ;  /* 0x000000081d181825 */ /* 0x020fc800078e0008 */
[----:B--2---:R-:W-:Y:S02]  /*0710*/  @P2 IMAD.WIDE R16, R0, 0x8, R16 ;  /* 0x0000000800102825 */ /* 0x004fe400078e0210 */
[----:B------:R-:W2:Y:S02]  /*0720*/  @P1 LDG.E.64.CONSTANT R24, desc[UR4][R24.64] ;  /* 0x0000000418181981 */ /* 0x000ea4000c1e9b00 */
[----:B------:R-:W-:Y:S02]  /*0730*/  @P2 IMAD R29, R2, 0x3, RZ ;  /* 0x00000003021d2824 */ /* 0x000fe400078e02ff */
[----:B------:R-:W5:Y:S01]  /*0740*/  @P2 LDG.E.64.CONSTANT R16, desc[UR4][R16.64] ;  /* 0x0000000410102981 */ /* 0x000f62000c1e9b00 */
[----:B0-----:R-:W-:-:S04]  /*0750*/  @P2 IMAD.WIDE R22, R0, 0x8, R22 ;  /* 0x0000000800162825 */ /* 0x001fc800078e0216 */
[----:B------:R-:W-:Y:S02]  /*0760*/  @P2 IMAD.WIDE R8, R29, 0x8, R8 ;  /* 0x000000081d082825 */ /* 0x000fe400078e0208 */
[----:B------:R-:W5:Y:S02]  /*0770*/  @P2 LDG.E.64.CONSTANT R22, desc[UR4][R22.64] ;  /* 0x0000000416162981 */ /* 0x000f64000c1e9b00 */
[----:B------:R-:W-:Y:S02]  /*0780*/  @P2 IMAD.WIDE.U32 R2, R3, 0x8, R12 ;  /* 0x0000000803022825 */ /* 0x000fe400078e000c */
[----:B------:R-:W5:Y:S01]  /*0790*/  @P2 LDG.E.64.CONSTANT R8, desc[UR4][R8.64] ;  /* 0x0000000408082981 */ /* 0x000f62000c1e9b00 */
[----:B------:R-:W0:Y:S03]  /*07a0*/  LDC.64 R12, c[0x0][0x380] ;  /* 0x0000e000ff0c7b82 */ /* 0x000e260000000a00 */
[----:B------:R-:W5:Y:S01]  /*07b0*/  @P2 LDG.E.64.CONSTANT R2, desc[UR4][R2.64] ;  /* 0x0000000402022981 */ /* 0x000f62000c1e9b00 */
[----:B----4-:R-:W-:-:S02]  /*07c0*/  @P1 DMUL R6, R6, R20 ;  /* 0x0000001406061228 */ /* 0x010fc40000000000 */
[----:B---3--:R-:W-:-:S06]  /*07d0*/  @P1 DMUL R14, R20, R14 ;  /* 0x0000000e140e1228 */ /* 0x008fcc0000000000 */
[----:B--2---:R-:W-:Y:S02]  /*07e0*/  @P1 DFMA R6, R6, R24, R10 ;  /* 0x000000180606122b */ /* 0x004fe4000000000a */
[----:B-----5:R-:W-:-:S06]  /*07f0*/  @P2 DMUL R16, R16, R18 ;  /* 0x0000001210102228 */ /* 0x020fcc0000000000 */
[----:B------:R-:W-:Y:S02]  /*0800*/  @P1 DFMA R10, R4, R14, R6 ;  /* 0x0000000e040a122b */ /* 0x000fe40000000006 */
[----:B------:R-:W-:-:S06]  /*0810*/  @P2 DMUL R18, R22, R18 ;  /* 0x0000001216122228 */ /* 0x000fcc0000000000 */
[----:B------:R-:W-:Y:S01]  /*0820*/  @P2 DFMA R16, R16, R8, R10 ;  /* 0x000000081010222b */ /* 0x000fe2000000000a */
[----:B0-----:R-:W-:-:S07]  /*0830*/  IMAD.WIDE R4, R0, 0x8, R12 ;  /* 0x0000000800047825 */ /* 0x001fce00078e020c */
[----:B------:R-:W-:-:S07]  /*0840*/  @P2 DFMA R10, R18, R2, R16 ;  /* 0x00000002120a222b */ /* 0x000fce0000000010 */
[----:B------:R-:W-:Y:S01]  /*0850*/  STG.E.64 desc[UR4][R4.64], R10 ;  /* 0x0000000a04007986 */ /* 0x000fe2000c101b04 */
[----:B------:R-:W-:Y:S05]  /*0860*/  EXIT ;  /* 0x000000000000794d */ /* 0x000fea0003800000 */
.L_x_13:
        /* <DEDUP_REMOVED lines=9> */
.L_x_28:


//--------------------- .text._Z13jacobi_kernelILi1EEvPdPKdS2_S2_S2_S2_S2_S2_S2_S2_i --------------------------
	.section	.text._Z13jacobi_kernelILi1EEvPdPKdS2_S2_S2_S2_S2_S2_S2_S2_i,"ax",@progbits
	.align	128
        .global         _Z13jacobi_kernelILi1EEvPdPKdS2_S2_S2_S2_S2_S2_S2_S2_i
        .type           _Z13jacobi_kernelILi1EEvPdPKdS2_S2_S2_S2_S2_S2_S2_S2_i,@function
        .size           _Z13jacobi_kernelILi1EEvPdPKdS2_S2_S2_S2_S2_S2_S2_S2_i,(.L_x_29 - _Z13jacobi_kernelILi1EEvPdPKdS2_S2_S2_S2_S2_S2_S2_S2_i)
        .other          _Z13jacobi_kernelILi1EEvPdPKdS2_S2_S2_S2_S2_S2_S2_S2_i,@"STO_CUDA_ENTRY STV_DEFAULT"
_Z13jacobi_kernelILi1EEvPdPKdS2_S2_S2_S2_S2_S2_S2_S2_i:
.text._Z13jacobi_kernelILi1EEvPdPKdS2_S2_S2_S2_S2_S2_S2_S2_i:
[----:B------:R-:W-:Y:S01]  /*0000*/  LDC R1, c[0x0][0x37c] ;  /* 0x0000df00ff017b82 */ /* 0x000fe20000000800 */
[----:B------:R-:W0:Y:S07]  /*0010*/  S2R R0, SR_TID.X ;  /* 0x0000000000007919 */ /* 0x000e2e0000002100 */
[----:B------:R-:W0:Y:S01]  /*0020*/  S2UR UR4, SR_CTAID.X ;  /* 0x00000000000479c3 */ /* 0x000e220000002500 */
[----:B------:R-:W1:Y:S07]  /*0030*/  LDCU UR5, c[0x0][0x3d0] ;  /* 0x00007a00ff0577ac */ /* 0x000e6e0008000800 */
[----:B------:R-:W0:Y:S02]  /*0040*/  LDC R3, c[0x0][0x360] ;  /* 0x0000d800ff037b82 */ /* 0x000e240000000800 */
[----:B0-----:R-:W-:-:S05]  /*0050*/  IMAD R0, R3, UR4, R0 ;  /* 0x0000000403007c24 */ /* 0x001fca000f8e0200 */
[----:B-1----:R-:W-:-:S13]  /*0060*/  ISETP.GE.AND P0, PT, R0, UR5, PT ;  /* 0x0000000500007c0c */ /* 0x002fda000bf06270 */
[----:B------:R-:W-:Y:S05]  /*0070*/  @P0 EXIT ;  /* 0x000000000000094d */ /* 0x000fea0003800000 */
[----:B------:R-:W0:Y:S01]  /*0080*/  LDC.64 R8, c[0x0][0x3a0] ;  /* 0x0000e800ff087b82 */ /* 0x000e220000000a00 */
[----:B------:R-:W1:Y:S07]  /*0090*/  LDCU.64 UR4, c[0x0][0x358] ;  /* 0x00006b00ff0477ac */ /* 0x000e6e0008000a00 */
[----:B------:R-:W2:Y:S08]  /*00a0*/  LDC.64 R2, c[0x0][0x388] ;  /* 0x0000e200ff027b82 */ /* 0x000eb00000000a00 */
[----:B------:R-:W3:Y:S08]  /*00b0*/  LDC.64 R6, c[0x0][0x3a8] ;  /* 0x0000ea00ff067b82 */ /* 0x000ef00000000a00 */
[----:B------:R-:W4:Y:S01]  /*00c0*/  LDC.64 R4, c[0x0][0x390] ;  /* 0x0000e400ff047b82 */ /* 0x000f220000000a00 */
[----:B0-----:R-:W-:-:S06]  /*00d0*/  IMAD.WIDE R8, R0, 0x8, R8 ;  /* 0x0000000800087825 */ /* 0x001fcc00078e0208 */
[----:B-1----:R-:W5:Y:S01]  /*00e0*/  LDG.E.64.CONSTANT R8, desc[UR4][R8.64] ;  /* 0x0000000408087981 */ /* 0x002f62000c1e9b00 */
[----:B------:R-:W0:Y:S03]  /*00f0*/  LDC.64 R14, c[0x0][0x3b0] ;  /* 0x0000ec00ff0e7b82 */ /* 0x000e260000000a00 */
[----:B--2---:R-:W5:Y:S05]  /*0100*/  LDG.E.64.CONSTANT R2, desc[UR4][R2.64] ;  /* 0x0000000402027981 */ /* 0x004f6a000c1e9b00 */
[----:B------:R-:W1:Y:S08]  /*0110*/  LDC.64 R12, c[0x0][0x398] ;  /* 0x0000e600ff0c7b82 */ /* 0x000e700000000a00 */
[----:B------:R-:W2:Y:S01]  /*0120*/  LDC.64 R10, c[0x0][0x3b8] ;  /* 0x0000ee00ff0a7b82 */ /* 0x000ea20000000a00 */
[C---:B---3--:R-:W-:Y:S01]  /*0130*/  IMAD.WIDE R6, R0.reuse, 0x8, R6 ;  /* 0x0000000800067825 */ /* 0x048fe200078e0206 */
[----:B----4-:R-:W3:Y:S05]  /*0140*/  LDG.E.64.CONSTANT R4, desc[UR4][R4.64] ;  /* 0x0000000404047981 */ /* 0x010eea000c1e9b00 */
[----:B------:R-:W3:Y:S01]  /*0150*/  LDG.E.64.CONSTANT R6, desc[UR4][R6.64] ;  /* 0x0000000406067981 */ /* 0x000ee2000c1e9b00 */
[----:B------:R-:W4:Y:S01]  /*0160*/  LDC.64 R16, c[0x0][0x3c0] ;  /* 0x0000f000ff107b82 */ /* 0x000f220000000a00 */
[----:B0-----:R-:W-:-:S06]  /*0170*/  IMAD.WIDE R14, R0, 0x8, R14 ;  /* 0x00000008000e7825 */ /* 0x001fcc00078e020e */
[----:B------:R-:W3:Y:S01]  /*0180*/  LDG.E.64.CONSTANT R14, desc[UR4][R14.64] ;  /* 0x000000040e0e7981 */ /* 0x000ee2000c1e9b00 */
[----:B------:R-:W0:Y:S03]  /*0190*/  LDC.64 R18, c[0x0][0x3c8] ;  /* 0x0000f200ff127b82 */ /* 0x000e260000000a00 */
[----:B-1----:R-:W3:Y:S01]  /*01a0*/  LDG.E.64.CONSTANT R12, desc[UR4][R12.64] ;  /* 0x000000040c0c7981 */ /* 0x002ee2000c1e9b00 */
[----:B--2---:R-:W-:-:S06]  /*01b0*/  IMAD.WIDE R10, R0, 0x8, R10 ;  /* 0x00000008000a7825 */ /* 0x004fcc00078e020a */
[----:B------:R-:W2:Y:S01]  /*01c0*/  LDG.E.64.CONSTANT R10, desc[UR4][R10.64] ;  /* 0x000000040a0a7981 */ /* 0x000ea2000c1e9b00 */
[----:B----4-:R-:W-:-:S06]  /*01d0*/  IMAD.WIDE R16, R0, 0x8, R16 ;  /* 0x0000000800107825 */ /* 0x010fcc00078e0210 */
[----:B------:R-:W4:Y:S01]  /*01e0*/  LDG.E.64.CONSTANT R16, desc[UR4][R16.64] ;  /* 0x0000000410107981 */ /* 0x000f22000c1e9b00 */
[----:B0-----:R-:W-:-:S06]  /*01f0*/  IMAD.WIDE R18, R0, 0x8, R18 ;  /* 0x0000000800127825 */ /* 0x001fcc00078e0212 */
[----:B------:R-:W4:Y:S01]  /*0200*/  LDG.E.64.CONSTANT R18, desc[UR4][R18.64] ;  /* 0x0000000412127981 */ /* 0x000f22000c1e9b00 */
[----:B-----5:R-:W-:-:S08]  /*0210*/  DMUL R8, R8, R2 ;  /* 0x0000000208087228 */ /* 0x020fd00000000000 */
[----:B------:R-:W-:Y:S02]  /*0220*/  DFMA R8, R2, R8, RZ ;  /* 0x000000080208722b */ /* 0x000fe400000000ff */
[----:B---3--:R-:W-:-:S08]  /*0230*/  DMUL R6, R6, R4 ;  /* 0x0000000406067228 */ /* 0x008fd00000000000 */
[----:B------:R-:W-:Y:S02]  /*0240*/  DFMA R6, R4, R6, R8 ;  /* 0x000000060406722b */ /* 0x000fe40000000008 */
[----:B------:R-:W-:-:S08]  /*0250*/  DMUL R14, R14, R12 ;  /* 0x0000000c0e0e7228 */ /* 0x000fd00000000000 */
[----:B------:R-:W-:Y:S02]  /*0260*/  DFMA R6, R12, R14, R6 ;  /* 0x0000000e0c06722b */ /* 0x000fe40000000006 */
[C---:B--2---:R-:W-:Y:S02]  /*0270*/  DMUL R8, R2.reuse, R10 ;  /* 0x0000000a02087228 */ /* 0x044fe40000000000 */
[----:B----4-:R-:W-:-:S06]  /*0280*/  DMUL R14, R2, R16 ;  /* 0x00000010020e7228 */ /* 0x010fcc0000000000 */
[C---:B------:R-:W-:Y:S02]  /*0290*/  DFMA R6, R4.reuse, R8, R6 ;  /* 0x000000080406722b */ /* 0x040fe40000000006 */
[----:B------:R-:W-:-:S06]  /*02a0*/  DMUL R10, R4, R10 ;  /* 0x0000000a040a7228 */ /* 0x000fcc0000000000 */
[----:B------:R-:W-:Y:S02]  /*02b0*/  DFMA R6, R12, R14, R6 ;  /* 0x0000000e0c06722b */ /* 0x000fe40000000006 */
[----:B------:R-:W-:-:S06]  /*02c0*/  DMUL R8, R4, R18 ;  /* 0x0000001204087228 */ /* 0x000fcc0000000000 */
[----:B------:R-:W-:Y:S01]  /*02d0*/  DFMA R6, R2, R10, R6 ;  /* 0x0000000a0206722b */ /* 0x000fe20000000006 */
[----:B------:R-:W0:Y:S01]  /*02e0*/  LDC.64 R10, c[0x0][0x380] ;  /* 0x0000e000ff0a7b82 */ /* 0x000e220000000a00 */
[----:B------:R-:W-:-:S06]  /*02f0*/  DMUL R16, R12, R16 ;  /* 0x000000100c107228 */ /* 0x000fcc0000000000 */
[C---:B------:R-:W-:Y:S02]  /*0300*/  DFMA R6, R12.reuse, R8, R6 ;  /* 0x000000080c06722b */ /* 0x040fe40000000006 */
[----:B------:R-:W-:-:S06]  /*0310*/  DMUL R12, R12, R18 ;  /* 0x000000120c0c7228 */ /* 0x000fcc0000000000 */
[----:B------:R-:W-:-:S08]  /*0320*/  DFMA R6, R2, R16, R6 ;  /* 0x000000100206722b */ /* 0x000fd00000000006 */
[----:B------:R-:W-:Y:S01]  /*0330*/  DFMA R6, R4, R12, R6 ;  /* 0x0000000c0406722b */ /* 0x000fe20000000006 */
[----:B0-----:R-:W-:-:S06]  /*0340*/  IMAD.WIDE R2, R0, 0x8, R10 ;  /* 0x0000000800027825 */ /* 0x001fcc00078e020a */
[----:B------:R-:W-:Y:S01]  /*0350*/  STG.E.64 desc[UR4][R2.64], R6 ;  /* 0x0000000602007986 */ /* 0x000fe2000c101b04 */
[----:B------:R-:W-:Y:S05]  /*0360*/  EXIT ;  /* 0x000000000000794d */ /* 0x000fea0003800000 */
.L_x_14:
        /* <DEDUP_REMOVED lines=9> */
.L_x_29:


//--------------------- .nv.shared.reserved.0     --------------------------
	.section	.nv.shared.reserved.0,"aw",@nobits
	.weak		__nv_reservedSMEM_offset_0_alias
	.size		__nv_reservedSMEM_offset_0_alias, 0, 64
	.other		__nv_reservedSMEM_offset_0_alias,@"STO_CUDA_RESERVED_SHARED STV_DEFAULT"
__nv_reservedSMEM_offset_0_alias:
	.zero		0
	.zero		64


//--------------------- .nv.constant0._Z13jacobi_kernelILi15EEvPdPKdS2_S2_S2_S2_S2_S2_S2_S2_i --------------------------
	.section	.nv.constant0._Z13jacobi_kernelILi15EEvPdPKdS2_S2_S2_S2_S2_S2_S2_S2_i,"a",@progbits
	.sectionflags	@""
	.align	4
.nv.constant0._Z13jacobi_kernelILi15EEvPdPKdS2_S2_S2_S2_S2_S2_S2_S2_i:
	.zero		980


//--------------------- .nv.constant0._Z13jacobi_kernelILi14EEvPdPKdS2_S2_S2_S2_S2_S2_S2_S2_i --------------------------
	.section	.nv.constant0._Z13jacobi_kernelILi14EEvPdPKdS2_S2_S2_S2_S2_S2_S2_S2_i,"a",@progbits
	.sectionflags	@""
	.align	4
.nv.constant0._Z13jacobi_kernelILi14EEvPdPKdS2_S2_S2_S2_S2_S2_S2_S2_i:
	.zero		980


//--------------------- .nv.constant0._Z13jacobi_kernelILi13EEvPdPKdS2_S2_S2_S2_S2_S2_S2_S2_i --------------------------
	.section	.nv.constant0._Z13jacobi_kernelILi13EEvPdPKdS2_S2_S2_S2_S2_S2_S2_S2_i,"a",@progbits
	.sectionflags	@""
	.align	4
.nv.constant0._Z13jacobi_kernelILi13EEvPdPKdS2_S2_S2_S2_S2_S2_S2_S2_i:
	.zero		980


//--------------------- .nv.constant0._Z13jacobi_kernelILi12EEvPdPKdS2_S2_S2_S2_S2_S2_S2_S2_i --------------------------
	.section	.nv.constant0._Z13jacobi_kernelILi12EEvPdPKdS2_S2_S2_S2_S2_S2_S2_S2_i,"a",@progbits
	.sectionflags	@""
	.align	4
.nv.constant0._Z13jacobi_kernelILi12EEvPdPKdS2_S2_S2_S2_S2_S2_S2_S2_i:
	.zero		980


//--------------------- .nv.constant0._Z13jacobi_kernelILi11EEvPdPKdS2_S2_S2_S2_S2_S2_S2_S2_i --------------------------
	.section	.nv.constant0._Z13jacobi_kernelILi11EEvPdPKdS2_S2_S2_S2_S2_S2_S2_S2_i,"a",@progbits
	.sectionflags	@""
	.align	4
.nv.constant0._Z13jacobi_kernelILi11EEvPdPKdS2_S2_S2_S2_S2_S2_S2_S2_i:
	.zero		980


//--------------------- .nv.constant0._Z13jacobi_kernelILi10EEvPdPKdS2_S2_S2_S2_S2_S2_S2_S2_i --------------------------
	.section	.nv.constant0._Z13jacobi_kernelILi10EEvPdPKdS2_S2_S2_S2_S2_S2_S2_S2_i,"a",@progbits
	.sectionflags	@""
	.align	4
.nv.constant0._Z13jacobi_kernelILi10EEvPdPKdS2_S2_S2_S2_S2_S2_S2_S2_i:
	.zero		980


//--------------------- .nv.constant0._Z13jacobi_kernelILi9EEvPdPKdS2_S2_S2_S2_S2_S2_S2_S2_i --------------------------
	.section	.nv.constant0._Z13jacobi_kernelILi9EEvPdPKdS2_S2_S2_S2_S2_S2_S2_S2_i,"a",@progbits
	.sectionflags	@""
	.align	4
.nv.constant0._Z13jacobi_kernelILi9EEvPdPKdS2_S2_S2_S2_S2_S2_S2_S2_i:
	.zero		980


//--------------------- .nv.constant0._Z13jacobi_kernelILi8EEvPdPKdS2_S2_S2_S2_S2_S2_S2_S2_i --------------------------
	.section	.nv.constant0._Z13jacobi_kernelILi8EEvPdPKdS2_S2_S2_S2_S2_S2_S2_S2_i,"a",@progbits
	.sectionflags	@""
	.align	4
.nv.constant0._Z13jacobi_kernelILi8EEvPdPKdS2_S2_S2_S2_S2_S2_S2_S2_i:
	.zero		980


//--------------------- .nv.constant0._Z13jacobi_kernelILi7EEvPdPKdS2_S2_S2_S2_S2_S2_S2_S2_i --------------------------
	.section	.nv.constant0._Z13jacobi_kernelILi7EEvPdPKdS2_S2_S2_S2_S2_S2_S2_S2_i,"a",@progbits
	.sectionflags	@""
	.align	4
.nv.constant0._Z13jacobi_kernelILi7EEvPdPKdS2_S2_S2_S2_S2_S2_S2_S2_i:
	.zero		980


//--------------------- .nv.constant0._Z13jacobi_kernelILi6EEvPdPKdS2_S2_S2_S2_S2_S2_S2_S2_i --------------------------
	.section	.nv.constant0._Z13jacobi_kernelILi6EEvPdPKdS2_S2_S2_S2_S2_S2_S2_S2_i,"a",@progbits
	.sectionflags	@""
	.align	4
.nv.constant0._Z13jacobi_kernelILi6EEvPdPKdS2_S2_S2_S2_S2_S2_S2_S2_i:
	.zero		980


//--------------------- .nv.constant0._Z13jacobi_kernelILi5EEvPdPKdS2_S2_S2_S2_S2_S2_S2_S2_i --------------------------
	.section	.nv.constant0._Z13jacobi_kernelILi5EEvPdPKdS2_S2_S2_S2_S2_S2_S2_S2_i,"a",@progbits
	.sectionflags	@""
	.align	4
.nv.constant0._Z13jacobi_kernelILi5EEvPdPKdS2_S2_S2_S2_S2_S2_S2_S2_i:
	.zero		980


//--------------------- .nv.constant0._Z13jacobi_kernelILi4EEvPdPKdS2_S2_S2_S2_S2_S2_S2_S2_i --------------------------
	.section	.nv.constant0._Z13jacobi_kernelILi4EEvPdPKdS2_S2_S2_S2_S2_S2_S2_S2_i,"a",@progbits
	.sectionflags	@""
	.align	4
.nv.constant0._Z13jacobi_kernelILi4EEvPdPKdS2_S2_S2_S2_S2_S2_S2_S2_i:
	.zero		980


//--------------------- .nv.constant0._Z13jacobi_kernelILi3EEvPdPKdS2_S2_S2_S2_S2_S2_S2_S2_i --------------------------
	.section	.nv.constant0._Z13jacobi_kernelILi3EEvPdPKdS2_S2_S2_S2_S2_S2_S2_S2_i,"a",@progbits
	.sectionflags	@""
	.align	4
.nv.constant0._Z13jacobi_kernelILi3EEvPdPKdS2_S2_S2_S2_S2_S2_S2_S2_i:
	.zero		980


//--------------------- .nv.constant0._Z13jacobi_kernelILi2EEvPdPKdS2_S2_S2_S2_S2_S2_S2_S2_i --------------------------
	.section	.nv.constant0._Z13jacobi_kernelILi2EEvPdPKdS2_S2_S2_S2_S2_S2_S2_S2_i,"a",@progbits
	.sectionflags	@""
	.align	4
.nv.constant0._Z13jacobi_kernelILi2EEvPdPKdS2_S2_S2_S2_S2_S2_S2_S2_i:
	.zero		980


//--------------------- .nv.constant0._Z13jacobi_kernelILi1EEvPdPKdS2_S2_S2_S2_S2_S2_S2_S2_i --------------------------
	.section	.nv.constant0._Z13jacobi_kernelILi1EEvPdPKdS2_S2_S2_S2_S2_S2_S2_S2_i,"a",@progbits
	.sectionflags	@""
	.align	4
.nv.constant0._Z13jacobi_kernelILi1EEvPdPKdS2_S2_S2_S2_S2_S2_S2_S2_i:
	.zero		980


//--------------------- SYMBOLS --------------------------

	.type		.nv.reservedSmem.offset0,@object
	.size		.nv.reservedSmem.offset0,0x4
